def matmul_kernel(
    a_ptr,
    b_ptr,
    c_ptr,
    M,
    N,
    K,
    stride_am,
    stride_ak,
    stride_bk,
    stride_bn,
    stride_cm,
    stride_cn,
    BLOCK_M: tl.constexpr,
    BLOCK_N: tl.constexpr,
    BLOCK_K: tl.constexpr,
    GROUP_M: tl.constexpr,
):
    pid = tl.program_id(axis=0)
    num_pid_m = tl.cdiv(M, BLOCK_M)
    num_pid_n = tl.cdiv(N, BLOCK_N)
    num_pid_in_group = GROUP_M * num_pid_n
    group_id = pid // num_pid_in_group
    first_pid_m = group_id * GROUP_M
    group_size_m = min(num_pid_m - first_pid_m, GROUP_M)
    pid_m = first_pid_m + ((pid % num_pid_in_group) % group_size_m)
    pid_n = (pid % num_pid_in_group) // group_size_m

    offs_am = (pid_m * BLOCK_M + tl.arange(0, BLOCK_M)) % M
    offs_bn = (pid_n * BLOCK_N + tl.arange(0, BLOCK_N)) % N
    offs_k = tl.arange(0, BLOCK_K)
    a_ptrs = a_ptr + offs_am[:, None] * stride_am + offs_k[None, :] * stride_ak
    b_ptrs = b_ptr + offs_k[:, None] * stride_bk + offs_bn[None, :] * stride_bn

    acc = tl.zeros((BLOCK_M, BLOCK_N), dtype=tl.float32)
    for kk in range(0, tl.cdiv(K, BLOCK_K)):
        a = tl.load(a_ptrs, mask=offs_k[None, :] < K - kk * BLOCK_K, other=0.0)
        b = tl.load(b_ptrs, mask=offs_k[:, None] < K - kk * BLOCK_K, other=0.0)
        acc = tl.dot(a, b, acc)
        a_ptrs += BLOCK_K * stride_ak
        b_ptrs += BLOCK_K * stride_bk

    c = acc.to(c_ptr.dtype.element_ty)
    offs_cm = pid_m * BLOCK_M + tl.arange(0, BLOCK_M)
    offs_cn = pid_n * BLOCK_N + tl.arange(0, BLOCK_N)
    c_ptrs = c_ptr + offs_cm[:, None] * stride_cm + offs_cn[None, :] * stride_cn
    mask = (offs_cm[:, None] < M) & (offs_cn[None, :] < N)
    tl.store(c_ptrs, c, mask=mask)

# config = {"BLOCK_K": 128, "BLOCK_M": 64, "BLOCK_N": 128, "GROUP_M": 8, "arch": "sm_100", "dtype": "fp32", "num_ctas": 1, "num_stages": 5, "num_warps": 4}
# arch = sm_100


// ===== COMPILED SASS (sm_100a) =====

	.target	sm_100a

	.elftype	@"ET_EXEC"


//--------------------- .note.nv.tkinfo           --------------------------
	.section	.note.nv.tkinfo,"",@"SHT_NOTE"
	.sectionflags	@"SHF_NOTE_NV_TKINFO"
	.tkinfo
        /*0018*/ 	.word	0x00000081
        /*0030*/ 	.string	""
        /*0030*/ 	.string	"ptxas-blackwell"
        /*0030*/ 	.string	"Cuda compilation tools, release 12.9, V12.9.86"
        /*0030*/ 	.string	"Build cuda_12.9.r12.9/compiler.36037853_0"
        /*0030*/ 	.string	"-v  -suppress-debug-info  -lineinfo  -arch sm_100a "



//--------------------- .note.nv.cuver            --------------------------
	.section	.note.nv.cuver,"",@"SHT_NOTE"
	.sectionflags	@"SHF_NOTE_NV_CUVER"
        /*0018*/ 	.short	0x0001
        /*001a*/ 	.short	0x0064
        /*001c*/ 	.short	0x0001
        /*001e*/ 	.short	0x0000
        /*0020*/ 	.short	0x0001
        /*0022*/ 	.short	0x0000


//--------------------- .nv.info                  --------------------------
	.section	.nv.info,"",@"SHT_CUDA_INFO"
	.align	4


	//----- nvinfo : EIATTR_REGCOUNT
	.align		4
        /*0000*/ 	.byte	0x04, 0x2f
        /*0002*/ 	.short	(.L_4 - .L_3)
	.align		4
.L_3:
        /*0004*/ 	.word	index@(matmul_kernel)
        /*0008*/ 	.word	0x000000ff


	//----- nvinfo : EIATTR_FRAME_SIZE
	.align		4
.L_4:
        /*000c*/ 	.byte	0x04, 0x11
        /*000e*/ 	.short	(.L_6 - .L_5)
	.align		4
.L_5:
        /*0010*/ 	.word	index@($__internal_2_$__cuda_sm10x_tcgen05_guardrail_trap_unallocated_columns_being_dealloced)
        /*0014*/ 	.word	0x00000710


	//----- nvinfo : EIATTR_FRAME_SIZE
	.align		4
.L_6:
        /*0018*/ 	.byte	0x04, 0x11
        /*001a*/ 	.short	(.L_8 - .L_7)
	.align		4
.L_7:
        /*001c*/ 	.word	index@($__internal_1_$__cuda_sm10x_tcgen05_guardrail_trap_phase_invalid_during_alloc)
        /*0020*/ 	.word	0x00000710


	//----- nvinfo : EIATTR_FRAME_SIZE
	.align		4
.L_8:
        /*0024*/ 	.byte	0x04, 0x11
        /*0026*/ 	.short	(.L_10 - .L_9)
	.align		4
.L_9:
        /*0028*/ 	.word	index@($__internal_0_$__cuda_sm10x_tcgen05_guardrail_trap_col_being_dealloced_not_returned_by_alloc)
        /*002c*/ 	.word	0x00000710


	//----- nvinfo : EIATTR_FRAME_SIZE
	.align		4
.L_10:
        /*0030*/ 	.byte	0x04, 0x11
        /*0032*/ 	.short	(.L_12 - .L_11)
	.align		4
.L_11:
        /*0034*/ 	.word	index@(matmul_kernel)
        /*0038*/ 	.word	0x00000710


	//----- nvinfo : EIATTR_MIN_STACK_SIZE
	.align		4
.L_12:
        /*003c*/ 	.byte	0x04, 0x12
        /*003e*/ 	.short	(.L_14 - .L_13)
	.align		4
.L_13:
        /*0040*/ 	.word	index@(matmul_kernel)
        /*0044*/ 	.word	0x00000710
.L_14:


//--------------------- .nv.info.matmul_kernel    --------------------------
	.section	.nv.info.matmul_kernel,"",@"SHT_CUDA_INFO"
	.sectionflags	@""
	.align	4


	//----- nvinfo : EIATTR_CUDA_API_VERSION
	.align		4
        /*0000*/ 	.byte	0x04, 0x37
        /*0002*/ 	.short	(.L_16 - .L_15)
.L_15:
        /*0004*/ 	.word	0x00000081


	//----- nvinfo : EIATTR_KPARAM_INFO
	.align		4
.L_16:
        /*0008*/ 	.byte	0x04, 0x17
        /*000a*/ 	.short	(.L_18 - .L_17)
.L_17:
        /*000c*/ 	.word	0x00000000
        /*0010*/ 	.short	0x000d
        /*0012*/ 	.short	0x0048
        /*0014*/ 	.byte	0x00, 0xf4, 0x21, 0x00


	//----- nvinfo : EIATTR_KPARAM_INFO
	.align		4
.L_18:
        /*0018*/ 	.byte	0x04, 0x17
        /*001a*/ 	.short	(.L_20 - .L_19)
.L_19:
        /*001c*/ 	.word	0x00000000
        /*0020*/ 	.short	0x000c
        /*0022*/ 	.short	0x0040
        /*0024*/ 	.byte	0x00, 0xf4, 0x21, 0x00


	//----- nvinfo : EIATTR_KPARAM_INFO
	.align		4
.L_20:
        /*0028*/ 	.byte	0x04, 0x17
        /*002a*/ 	.short	(.L_22 - .L_21)
.L_21:
        /*002c*/ 	.word	0x00000000
        /*0030*/ 	.short	0x000b
        /*0032*/ 	.short	0x0038
        /*0034*/ 	.byte	0x00, 0xf0, 0x11, 0x00


	//----- nvinfo : EIATTR_KPARAM_INFO
	.align		4
.L_22:
        /*0038*/ 	.byte	0x04, 0x17
        /*003a*/ 	.short	(.L_24 - .L_23)
.L_23:
        /*003c*/ 	.word	0x00000000
        /*0040*/ 	.short	0x000a
        /*0042*/ 	.short	0x0034
        /*0044*/ 	.byte	0x00, 0xf0, 0x11, 0x00


	//----- nvinfo : EIATTR_KPARAM_INFO
	.align		4
.L_24:
        /*0048*/ 	.byte	0x04, 0x17
        /*004a*/ 	.short	(.L_26 - .L_25)
.L_25:
        /*004c*/ 	.word	0x00000000
        /*0050*/ 	.short	0x0009
        /*0052*/ 	.short	0x0030
        /*0054*/ 	.byte	0x00, 0xf0, 0x11, 0x00


	//----- nvinfo : EIATTR_KPARAM_INFO
	.align		4
.L_26:
        /*0058*/ 	.byte	0x04, 0x17
        /*005a*/ 	.short	(.L_28 - .L_27)
.L_27:
        /*005c*/ 	.word	0x00000000
        /*0060*/ 	.short	0x0008
        /*0062*/ 	.short	0x002c
        /*0064*/ 	.byte	0x00, 0xf0, 0x11, 0x00


	//----- nvinfo : EIATTR_KPARAM_INFO
	.align		4
.L_28:
        /*0068*/ 	.byte	0x04, 0x17
        /*006a*/ 	.short	(.L_30 - .L_29)
.L_29:
        /*006c*/ 	.word	0x00000000
        /*0070*/ 	.short	0x0007
        /*0072*/ 	.short	0x0028
        /*0074*/ 	.byte	0x00, 0xf0, 0x11, 0x00


	//----- nvinfo : EIATTR_KPARAM_INFO
	.align		4
.L_30:
        /*0078*/ 	.byte	0x04, 0x17
        /*007a*/ 	.short	(.L_32 - .L_31)
.L_31:
        /*007c*/ 	.word	0x00000000
        /*0080*/ 	.short	0x0006
        /*0082*/ 	.short	0x0024
        /*0084*/ 	.byte	0x00, 0xf0, 0x11, 0x00


	//----- nvinfo : EIATTR_KPARAM_INFO
	.align		4
.L_32:
        /*0088*/ 	.byte	0x04, 0x17
        /*008a*/ 	.short	(.L_34 - .L_33)
.L_33:
        /*008c*/ 	.word	0x00000000
        /*0090*/ 	.short	0x0005
        /*0092*/ 	.short	0x0020
        /*0094*/ 	.byte	0x00, 0xf0, 0x11, 0x00


	//----- nvinfo : EIATTR_KPARAM_INFO
	.align		4
.L_34:
        /*0098*/ 	.byte	0x04, 0x17
        /*009a*/ 	.short	(.L_36 - .L_35)
.L_35:
        /*009c*/ 	.word	0x00000000
        /*00a0*/ 	.short	0x0004
        /*00a2*/ 	.short	0x001c
        /*00a4*/ 	.byte	0x00, 0xf0, 0x11, 0x00


	//----- nvinfo : EIATTR_KPARAM_INFO
	.align		4
.L_36:
        /*00a8*/ 	.byte	0x04, 0x17
        /*00aa*/ 	.short	(.L_38 - .L_37)
.L_37:
        /*00ac*/ 	.word	0x00000000
        /*00b0*/ 	.short	0x0003
        /*00b2*/ 	.short	0x0018
        /*00b4*/ 	.byte	0x00, 0xf0, 0x11, 0x00


	//----- nvinfo : EIATTR_KPARAM_INFO
	.align		4
.L_38:
        /*00b8*/ 	.byte	0x04, 0x17
        /*00ba*/ 	.short	(.L_40 - .L_39)
.L_39:
        /*00bc*/ 	.word	0x00000000
        /*00c0*/ 	.short	0x0002
        /*00c2*/ 	.short	0x0010
        /*00c4*/ 	.byte	0x00, 0xf4, 0x21, 0x00


	//----- nvinfo : EIATTR_KPARAM_INFO
	.align		4
.L_40:
        /*00c8*/ 	.byte	0x04, 0x17
        /*00ca*/ 	.short	(.L_42 - .L_41)
.L_41:
        /*00cc*/ 	.word	0x00000000
        /*00d0*/ 	.short	0x0001
        /*00d2*/ 	.short	0x0008
        /*00d4*/ 	.byte	0x00, 0xf4, 0x21, 0x00


	//----- nvinfo : EIATTR_KPARAM_INFO
	.align		4
.L_42:
        /*00d8*/ 	.byte	0x04, 0x17
        /*00da*/ 	.short	(.L_44 - .L_43)
.L_43:
        /*00dc*/ 	.word	0x00000000
        /*00e0*/ 	.short	0x0000
        /*00e2*/ 	.short	0x0000
        /*00e4*/ 	.byte	0x00, 0xf4, 0x21, 0x00


	//----- nvinfo : EIATTR_AT_ENTRY_FRAGMENTS
	.align		4
.L_44:
        /*00e8*/ 	.byte	0x04, 0x4f
        /*00ea*/ 	.short	(.L_46 - .L_45)


	//   ....[0]....
.L_45:
        /*00ec*/ 	.word	0x00000004


	//----- nvinfo : EIATTR_RESERVED_SMEM_USED
	.align		4
.L_46:
        /*00f0*/ 	.byte	0x01, 0x41
	.zero		2


	//----- nvinfo : EIATTR_SPARSE_MMA_MASK
	.align		4
        /*00f4*/ 	.byte	0x03, 0x50
        /*00f6*/ 	.short	0x0000


	//----- nvinfo : EIATTR_TCGEN05_1CTA_USED
	.align		4
        /*00f8*/ 	.byte	0x01, 0x51
	.zero		2


	//----- nvinfo : EIATTR_MAXREG_COUNT
	.align		4
        /*00fc*/ 	.byte	0x03, 0x1b
        /*00fe*/ 	.short	0x00ff


	//----- nvinfo : EIATTR_NUM_BARRIERS
	.align		4
        /*0100*/ 	.byte	0x02, 0x4c
        /*0102*/ 	.byte	0x01
	.zero		1


	//----- nvinfo : EIATTR_ANNOTATIONS
	.align		4
        /*0104*/ 	.byte	0x04, 0x55
        /*0106*/ 	.short	(.L_48 - .L_47)


	//   ....[0]....
.L_47:
        /*0108*/ 	.word	0x00000001
        /*010c*/ 	.byte	0x00, 0x0a, 0x00, 0x00, 0x01, 0x00, 0x00, 0x00, 0x00, 0x59, 0x00, 0x00, 0x01, 0x00, 0x00, 0x00
        /* <DEDUP_REMOVED lines=801> */
        /*332c*/ 	.byte	0x60, 0x71, 0x02, 0x00


	//----- nvinfo : EIATTR_INT_WARP_WIDE_INSTR_OFFSETS
	.align		4
.L_48:
        /*3330*/ 	.byte	0x04, 0x31
        /*3332*/ 	.short	(.L_50 - .L_49)


	//   ....[0]....
.L_49:
        /*3334*/ 	.word	0x00009cf0


	//   ....[1]....
        /*3338*/ 	.word	0x00009d30


	//   ....[2]....
        /*333c*/ 	.word	0x00009e90


	//   ....[3]....
        /*3340*/ 	.word	0x000292a0


	//   ....[4]....
        /*3344*/ 	.word	0x000292f0


	//----- nvinfo : EIATTR_COOP_GROUP_MASK_REGIDS
	.align		4
.L_50:
        /*3348*/ 	.byte	0x04, 0x29
        /*334a*/ 	.short	(.L_52 - .L_51)


	//   ....[0]....
.L_51:
        /*334c*/ 	.word	0xffffffff


	//   ....[1]....
        /*3350*/ 	.word	0xffffffff


	//   ....[2]....
        /*3354*/ 	.word	0xffffffff


	//   ....[3]....
        /*3358*/ 	.word	0xffffffff


	//----- nvinfo : EIATTR_COOP_GROUP_INSTR_OFFSETS
	.align		4
.L_52:
        /*335c*/ 	.byte	0x04, 0x28
        /*335e*/ 	.short	(.L_54 - .L_53)


	//   ....[0]....
.L_53:
        /*3360*/ 	.word	0x00000070


	//   ....[1]....
        /*3364*/ 	.word	0x00000330


	//   ....[2]....
        /*3368*/ 	.word	0x00029130


	//   ....[3]....
        /*336c*/ 	.word	0x000293a0


	//----- nvinfo : EIATTR_VRC_CTA_INIT_COUNT
	.align		4
.L_54:
        /*3370*/ 	.byte	0x02, 0x4a
        /*3372*/ 	.byte	0x80
	.zero		1


	//----- nvinfo : EIATTR_MBARRIER_INSTR_OFFSETS
	.align		4
        /*3374*/ 	.byte	0x04, 0x39
        /*3376*/ 	.short	(.L_56 - .L_55)


	//   ....[0]....
.L_55:
        /*3378*/ 	.word	0x00009ee0
        /*337c*/ 	.word	0x000000ff
        /*3380*/ 	.word	0x00000000
        /*3384*/ 	.short	0x0100
        /*3386*/ 	.byte	0x09
	.zero		1


	//   ....[1]....
        /*3388*/ 	.word	0x00009f00
        /*338c*/ 	.word	0x000000ff
        /*3390*/ 	.word	0x00078008
        /*3394*/ 	.short	0x0100
        /*3396*/ 	.byte	0x07
	.zero		1


	//   ....[2]....
        /*3398*/ 	.word	0x00020080
        /*339c*/ 	.word	0x000000ff
        /*33a0*/ 	.word	0x00000000
        /*33a4*/ 	.short	0x010a
        /*33a6*/ 	.byte	0x0f
	.zero		1


	//   ....[3]....
        /*33a8*/ 	.word	0x00027050
        /*33ac*/ 	.word	0x000000ff
        /*33b0*/ 	.word	0x00000000
        /*33b4*/ 	.short	0x010a
        /*33b6*/ 	.byte	0x09
	.zero		1


	//   ....[4]....
        /*33b8*/ 	.word	0x000270d0
        /*33bc*/ 	.word	0x000000ff
        /*33c0*/ 	.word	0x00078000
        /*33c4*/ 	.short	0x0108
        /*33c6*/ 	.byte	0x07
	.zero		1


	//   ....[5]....
        /*33c8*/ 	.word	0x000271b0
        /*33cc*/ 	.word	0x000000ff
        /*33d0*/ 	.word	0x00078008
        /*33d4*/ 	.short	0x0108
        /*33d6*/ 	.byte	0x07
	.zero		1


	//   ....[6]....
        /*33d8*/ 	.word	0x000293c0
        /*33dc*/ 	.word	0x000000ff
        /*33e0*/ 	.word	0x00000000
        /*33e4*/ 	.short	0x010a
        /*33e6*/ 	.byte	0x0f
	.zero		1


	//   ....[7]....
        /*33e8*/ 	.word	0x000293f0
        /*33ec*/ 	.word	0x000000ff
        /*33f0*/ 	.word	0x00000000
        /*33f4*/ 	.short	0x010a
        /*33f6*/ 	.byte	0x09
	.zero		1


	//----- nvinfo : EIATTR_NUM_MBARRIERS
	.align		4
.L_56:
        /*33f8*/ 	.byte	0x03, 0x38
        /*33fa*/ 	.short	0x0002


	//----- nvinfo : EIATTR_EXIT_INSTR_OFFSETS
	.align		4
        /*33fc*/ 	.byte	0x04, 0x1c
        /*33fe*/ 	.short	(.L_58 - .L_57)


	//   ....[0]....
.L_57:
        /*3400*/ 	.word	0x000293b0


	//----- nvinfo : EIATTR_REQNTID
	.align		4
.L_58:
        /*3404*/ 	.byte	0x04, 0x10
        /*3406*/ 	.short	(.L_60 - .L_59)
.L_59:
        /*3408*/ 	.word	0x00000080
        /*340c*/ 	.word	0x00000001
        /*3410*/ 	.word	0x00000001


	//----- nvinfo : EIATTR_CRS_STACK_SIZE
	.align		4
.L_60:
        /*3414*/ 	.byte	0x04, 0x1e
        /*3416*/ 	.short	(.L_62 - .L_61)
.L_61:
        /*3418*/ 	.word	0x00000000


	//----- nvinfo : EIATTR_CBANK_PARAM_SIZE
	.align		4
.L_62:
        /*341c*/ 	.byte	0x03, 0x19
        /*341e*/ 	.short	0x0050


	//----- nvinfo : EIATTR_PARAM_CBANK
	.align		4
        /*3420*/ 	.byte	0x04, 0x0a
        /*3422*/ 	.short	(.L_64 - .L_63)
	.align		4
.L_63:
        /*3424*/ 	.word	index@(.nv.constant0.matmul_kernel)
        /*3428*/ 	.short	0x0380
        /*342a*/ 	.short	0x0050


	//----- nvinfo : EIATTR_SW_WAR
	.align		4
.L_64:
        /*342c*/ 	.byte	0x04, 0x36
        /*342e*/ 	.short	(.L_66 - .L_65)
.L_65:
        /*3430*/ 	.word	0x00000008
.L_66:


//--------------------- .nv.compat                --------------------------
	.section	.nv.compat,"",@"SHT_CUDA_COMPAT_INFO"
	.align	4
        /*0000*/ 	.byte	0x02, 0x02, 0x02, 0x00, 0x02, 0x05, 0x05, 0x00, 0x02, 0x03, 0x00, 0x00, 0x02, 0x06, 0x01, 0x00


//--------------------- .nv.callgraph             --------------------------
	.section	.nv.callgraph,"",@"SHT_CUDA_CALLGRAPH"
	.align	4
	.sectionentsize	8
	.align		4
        /*0000*/ 	.word	0x00000000
	.align		4
        /*0004*/ 	.word	0xffffffff
	.align		4
        /*0008*/ 	.word	0x00000000
	.align		4
        /*000c*/ 	.word	0xfffffffe
	.align		4
        /*0010*/ 	.word	0x00000000
	.align		4
        /*0014*/ 	.word	0xfffffffd
	.align		4
        /*0018*/ 	.word	0x00000000
	.align		4
        /*001c*/ 	.word	0xfffffffc


//--------------------- .text.matmul_kernel       --------------------------
	.section	.text.matmul_kernel,"ax",@progbits
	.align	128
        .global         matmul_kernel
        .type           matmul_kernel,@function
        .size           matmul_kernel,(.L_x_20 - matmul_kernel)
        .other          matmul_kernel,@"STO_CUDA_ENTRY STV_DEFAULT"
matmul_kernel:
.text.matmul_kernel:
[----:B------:R-:W1:Y:S01]  /*0000*/  LDC R1, c[0x0][0x37c] ;  /* 0x0000df00ff017b82 */ /* 0x000e620000000800 */
[----:B------:R-:W2:Y:S01]  /*0010*/  S2R R0, SR_TID.X ;  /* 0x0000000000007919 */ /* 0x000ea20000002100 */
[----:B-1----:R-:W-:Y:S01]  /*0020*/  VIADD R1, R1, 0xfffff8f0 ;  /* 0xfffff8f001017836 */ /* 0x002fe20000000000 */
[----:B--2---:R-:W-:-:S13]  /*0030*/  ISETP.GE.U32.AND P0, PT, R0, 0x20, PT ;  /* 0x000000200000780c */ /* 0x004fda0003f06070 */
[----:B------:R-:W-:Y:S02]  /*0040*/  VOTEU.ANY UP0, P0 ;  /* 0x0000000000ff7886 */ /* 0x000fe40000000100 */
[----:B------:R-:W-:Y:S05]  /*0050*/  BRA.U UP0, `(.L_x_0) ;  /* 0x0000000100b87547 */ /* 0x000fea000b800000 */
[----:B------:R-:W1:Y:S01]  /*0060*/  S2UR UR6, SR_CgaCtaId ;  /* 0x00000000000679c3 */ /* 0x000e620000008800 */
[----:B------:R-:W-:Y:S01]  /*0070*/  NOP ;  /* 0x0000000000007918 */ /* 0x000fe20000000000 */
[----:B------:R-:W-:Y:S02]  /*0080*/  UMOV UR4, 0x40 ;  /* 0x0000004000047882 */ /* 0x000fe40000000000 */
[----:B-1----:R-:W-:-:S09]  /*0090*/  ULEA UR4, UR6, UR4, 0x18 ;  /* 0x0000000406047291 */ /* 0x002fd2000f8ec0ff */
[----:B------:R-:W1:Y:S01]  /*00a0*/  LDS.U8 R0, [UR4] ;  /* 0x00000004ff007984 */ /* 0x000e620008000000 */
[----:B------:R-:W-:Y:S02]  /*00b0*/  UMOV UR4, 0x400 ;  /* 0x0000040000047882 */ /* 0x000fe40000000000 */
[----:B------:R-:W-:Y:S01]  /*00c0*/  ULEA UR4, UR6, UR4, 0x18 ;  /* 0x0000000406047291 */ /* 0x000fe2000f8ec0ff */
[----:B-1----:R-:W-:-:S13]  /*00d0*/  ISETP.NE.AND P0, PT, R0, RZ, PT ;  /* 0x000000ff0000720c */ /* 0x002fda0003f05270 */
[----:B------:R-:W-:Y:S05]  /*00e0*/  @P0 BRA `(.L_x_1) ;  /* 0x00000000007c0947 */ /* 0x000fea0003800000 */
[----:B------:R-:W-:-:S13]  /*00f0*/  ELECT P0, URZ, PT ;  /* 0x0000000000ff782f */ /* 0x000fda0003800000 */
[----:B------:R-:W-:Y:S05]  /*0100*/  @!P0 BRA `(.L_x_2) ;  /* 0x0000000000848947 */ /* 0x000fea0003800000 */
[----:B------:R-:W-:Y:S01]  /*0110*/  UMOV UR5, 0x4 ;  /* 0x0000000400057882 */ /* 0x000fe20000000000 */
[----:B------:R-:W-:Y:S02]  /*0120*/  IMAD.MOV.U32 R4, RZ, RZ, 0x1 ;  /* 0x00000001ff047424 */ /* 0x000fe400078e00ff */
[----:B------:R-:W-:Y:S02]  /*0130*/  IMAD.MOV.U32 R5, RZ, RZ, 0xf ;  /* 0x0000000fff057424 */ /* 0x000fe400078e00ff */
[----:B------:R-:W-:Y:S04]  /*0140*/  DEPBAR.LE SB1, 0x36 ;  /* 0x00009d800000791a */ /* 0x000fe80000000000 */
[----:B------:R-:W1:Y:S02]  /*0150*/  UTCATOMSWS.FIND_AND_SET.ALIGN UP1, UR5, UR5 ;  /* 0x00000005000575e3 */ /* 0x000e640008020800 */
[----:B-1----:R-:W-:-:S04]  /*0160*/  PLOP3.LUT P0, PT, PT, PT, UP1, 0x80, 0x8 ;  /* 0x000000000008781c */ /* 0x002fc80003f0f018 */
[----:B------:R-:W-:-:S04]  /*0170*/  SEL R0, RZ, 0xffffffff, !P0 ;  /* 0xffffffffff007807 */ /* 0x000fc80004000000 */
[----:B------:R-:W-:Y:S01]  /*0180*/  ISETP.NE.AND P0, PT, R0, RZ, PT ;  /* 0x000000ff0000720c */ /* 0x000fe20003f05270 */
[----:B------:R-:W-:-:S12]  /*0190*/  IMAD.U32 R0, RZ, RZ, UR5 ;  /* 0x00000005ff007e24 */ /* 0x000fd8000f8e00ff */
[----:B------:R-:W-:Y:S05]  /*01a0*/  @P0 BRA `(.L_x_3) ;  /* 0x0000000000240947 */ /* 0x000fea0003800000 */
.L_x_4:
[----:B------:R-:W-:Y:S05]  /*01b0*/  NANOSLEEP 0x64 ;  /* 0x000000640000795d */ /* 0x000fea0003800000 */
[----:B------:R-:W-:-:S05]  /*01c0*/  UMOV UR5, 0x4 ;  /* 0x0000000400057882 */ /* 0x000fca0000000000 */
[----:B------:R-:W-:Y:S04]  /*01d0*/  DEPBAR.LE SB1, 0x36 ;  /* 0x00009d800000791a */ /* 0x000fe80000000000 */
[----:B------:R-:W1:Y:S02]  /*01e0*/  UTCATOMSWS.FIND_AND_SET.ALIGN UP1, UR5, UR5 ;  /* 0x00000005000575e3 */ /* 0x000e640008020800 */
[----:B-1----:R-:W-:-:S04]  /*01f0*/  PLOP3.LUT P0, PT, PT, PT, UP1, 0x80, 0x8 ;  /* 0x000000000008781c */ /* 0x002fc80003f0f018 */
[----:B------:R-:W-:-:S04]  /*0200*/  SEL R0, RZ, 0xffffffff, !P0 ;  /* 0xffffffffff007807 */ /* 0x000fc80004000000 */
[----:B------:R-:W-:Y:S01]  /*0210*/  ISETP.NE.AND P0, PT, R0, RZ, PT ;  /* 0x000000ff0000720c */ /* 0x000fe20003f05270 */
[----:B------:R-:W-:-:S12]  /*0220*/  IMAD.U32 R0, RZ, RZ, UR5 ;  /* 0x00000005ff007e24 */ /* 0x000fd8000f8e00ff */
[----:B------:R-:W-:Y:S05]  /*0230*/  @!P0 BRA `(.L_x_4) ;  /* 0xfffffffc00dc8947 */ /* 0x000fea000383ffff */
.L_x_3:
[C---:B------:R-:W-:Y:S01]  /*0240*/  VIADD R3, R0.reuse, 0x10 ;  /* 0x0000001000037836 */ /* 0x040fe20000000000 */
[----:B------:R-:W-:Y:S01]  /*0250*/  UMOV UR5, 0x50 ;  /* 0x0000005000057882 */ /* 0x000fe20000000000 */
[----:B------:R-:W-:Y:S01]  /*0260*/  SHF.L.U32 R2, R5, R0, RZ ;  /* 0x0000000005027219 */ /* 0x000fe200000006ff */
[----:B------:R-:W-:Y:S01]  /*0270*/  ULEA UR5, UR6, UR5, 0x18 ;  /* 0x0000000506057291 */ /* 0x000fe2000f8ec0ff */
[----:B------:R-:W-:Y:S01]  /*0280*/  IMAD.SHL.U32 R0, R0, 0x20, RZ ;  /* 0x0000002000007824 */ /* 0x000fe200078e00ff */
[----:B------:R-:W-:-:S04]  /*0290*/  SHF.L.U32 R3, R4, R3, RZ ;  /* 0x0000000304037219 */ /* 0x000fc800000006ff */
[----:B------:R-:W-:-:S05]  /*02a0*/  LOP3.LUT R2, R3, R2, RZ, 0xfc, !PT ;  /* 0x0000000203027212 */ /* 0x000fca00078efcff */
[----:B------:R1:W-:Y:S04]  /*02b0*/  ATOMS.OR RZ, [UR5], R2 ;  /* 0x00000002ffff798c */ /* 0x0003e8000b000005 */
[----:B------:R1:W-:Y:S01]  /*02c0*/  STS [UR4], R0 ;  /* 0x00000000ff007988 */ /* 0x0003e20008000804 */
[----:B------:R-:W-:Y:S05]  /*02d0*/  BRA `(.L_x_2) ;  /* 0x0000000000107947 */ /* 0x000fea0003800000 */
.L_x_1:
[----:B------:R-:W-:Y:S01]  /*02e0*/  IMAD.MOV.U32 R0, RZ, RZ, -0x1 ;  /* 0xffffffffff007424 */ /* 0x000fe200078e00ff */
[----:B------:R-:W-:-:S04]  /*02f0*/  MOV R2, 0x320 ;  /* 0x0000032000027802 */ /* 0x000fc80000000f00 */
[----:B------:R1:W-:Y:S03]  /*0300*/  STS [UR4], R0 ;  /* 0x00000000ff007988 */ /* 0x0003e60008000804 */
[----:B-1----:R-:W-:Y:S05]  /*0310*/  CALL.REL.NOINC `($__internal_1_$__cuda_sm10x_tcgen05_guardrail_trap_phase_invalid_during_alloc) ;  /* 0x00000290004c7944 */ /* 0x002fea0003c00000 */
.L_x_2:
[----:B------:R-:W-:Y:S05]  /*0320*/  WARPSYNC.ALL ;  /* 0x0000000000007948 */ /* 0x000fea0003800000 */
[----:B------:R-:W-:Y:S01]  /*0330*/  NOP ;  /* 0x0000000000007918 */ /* 0x000fe20000000000 */
.L_x_0:
[----:B------:R-:W2:Y:S01]  /*0340*/  LDC.64 R22, c[0x0][0x398] ;  /* 0x0000e600ff167b82 */ /* 0x000ea20000000a00 */
[----:B------:R-:W3:Y:S01]  /*0350*/  S2R R5, SR_CTAID.X ;  /* 0x0000000000057919 */ /* 0x000ee20000002500 */
[----:B------:R-:W-:Y:S01]  /*0360*/  UMOV UR7, 0x400 ;  /* 0x0000040000077882 */ /* 0x000fe20000000000 */
[----:B------:R-:W4:Y:S01]  /*0370*/  LDCU.64 UR12, c[0x0][0x3a8] ;  /* 0x00007500ff0c77ac */ /* 0x000f220008000a00 */
[----:B------:R-:W5:Y:S01]  /*0380*/  S2R R96, SR_TID.X ;  /* 0x0000000000607919 */ /* 0x000f620000002100 */
[----:B------:R-:W1:Y:S03]  /*0390*/  LDCU UR6, c[0x0][0x3b0] ;  /* 0x00007600ff0677ac */ /* 0x000e660008000800 */
[----:B------:R-:W1:Y:S01]  /*03a0*/  S2UR UR5, SR_CgaCtaId ;  /* 0x00000000000579c3 */ /* 0x000e620000008800 */
[----:B------:R-:W1:Y:S01]  /*03b0*/  LDCU.128 UR20, c[0x0][0x380] ;  /* 0x00007000ff1477ac */ /* 0x000e620008000c00 */
[----:B------:R-:W1:Y:S01]  /*03c0*/  LDCU UR4, c[0x0][0x3a4] ;  /* 0x00007480ff0477ac */ /* 0x000e620008000800 */
[----:B----4-:R-:W-:-:S02]  /*03d0*/  IMAD.U32 R199, RZ, RZ, UR12 ;  /* 0x0000000cffc77e24 */ /* 0x010fc4000f8e00ff */
[----:B-12---:R-:W-:Y:S01]  /*03e0*/  VIADD R0, R23, 0x7f ;  /* 0x0000007f17007836 */ /* 0x006fe20000000000 */
[----:B------:R-:W-:-:S04]  /*03f0*/  LOP3.LUT R98, RZ, R23, RZ, 0x33, !PT ;  /* 0x00000017ff627212 */ /* 0x000fc800078e33ff */
[----:B------:R-:W-:Y:S01]  /*0400*/  SHF.R.S32.HI R3, RZ, 0x1f, R0 ;  /* 0x0000001fff037819 */ /* 0x000fe20000011400 */
[----:B------:R-:W-:-:S03]  /*0410*/  ULEA UR7, UR5, UR7, 0x18 ;  /* 0x0000000705077291 */ /* 0x000fc6000f8ec0ff */
[----:B------:R-:W-:Y:S01]  /*0420*/  LEA.HI R3, R3, R0, RZ, 0x7 ;  /* 0x0000000003037211 */ /* 0x000fe200078f38ff */
[----:B------:R-:W-:Y:S01]  /*0430*/  BAR.SYNC.DEFER_BLOCKING 0x0 ;  /* 0x0000000000007b1d */ /* 0x000fe20000010000 */
[----:B---3--:R-:W-:Y:S02]  /*0440*/  IABS R8, R5 ;  /* 0x0000000500087213 */ /* 0x008fe40000000000 */
[----:B------:R-:W-:Y:S02]  /*0450*/  SHF.R.S32.HI R3, RZ, 0x7, R3 ;  /* 0x00000007ff037819 */ /* 0x000fe40000011403 */
[----:B-----5:R-:W-:-:S03]  /*0460*/  LOP3.LUT R14, R96, 0x3f, RZ, 0xc0, !PT ;  /* 0x0000003f600e7812 */ /* 0x020fc600078ec0ff */
[----:B------:R-:W-:-:S05]  /*0470*/  IMAD.SHL.U32 R4, R3, 0x8, RZ ;  /* 0x0000000803047824 */ /* 0x000fca00078e00ff */
[-C--:B------:R-:W-:Y:S02]  /*0480*/  IABS R7, R4.reuse ;  /* 0x0000000400077213 */ /* 0x080fe40000000000 */
[----:B------:R-:W-:Y:S02]  /*0490*/  IABS R10, R4 ;  /* 0x00000004000a7213 */ /* 0x000fe40000000000 */
[----:B------:R-:W1:Y:S01]  /*04a0*/  I2F.RP R0, R7 ;  /* 0x0000000700007306 */ /* 0x000e620000209400 */
[----:B------:R-:W2:Y:S07]  /*04b0*/  LDS R13, [UR7] ;  /* 0x00000007ff0d7984 */ /* 0x000eae0008000800 */
[----:B-1----:R-:W1:Y:S02]  /*04c0*/  MUFU.RCP R0, R0 ;  /* 0x0000000000007308 */ /* 0x002e640000001000 */
[----:B-1----:R-:W-:-:S02]  /*04d0*/  VIADD R2, R0, 0xffffffe ;  /* 0x0ffffffe00027836 */ /* 0x002fc40000000000 */
[----:B------:R-:W-:-:S04]  /*04e0*/  IMAD.MOV R0, RZ, RZ, -R10 ;  /* 0x000000ffff007224 */ /* 0x000fc800078e0a0a */
[----:B------:R1:W3:Y:S02]  /*04f0*/  F2I.FTZ.U32.TRUNC.NTZ R3, R2 ;  /* 0x0000000200037305 */ /* 0x0002e4000021f000 */
[----:B-1----:R-:W-:Y:S01]  /*0500*/  IMAD.MOV.U32 R2, RZ, RZ, RZ ;  /* 0x000000ffff027224 */ /* 0x002fe200078e00ff */
[----:B--2---:R-:W-:Y:S01]  /*0510*/  R2UR UR8, R13 ;  /* 0x000000000d0872ca */ /* 0x004fe200000e0000 */
[----:B---3--:R-:W-:-:S04]  /*0520*/  IMAD.MOV R6, RZ, RZ, -R3 ;  /* 0x000000ffff067224 */ /* 0x008fc800078e0a03 */
[----:B------:R-:W-:Y:S02]  /*0530*/  IMAD R9, R6, R7, RZ ;  /* 0x0000000706097224 */ /* 0x000fe400078e02ff */
[----:B------:R-:W-:Y:S02]  /*0540*/  IMAD.MOV.U32 R6, RZ, RZ, R8 ;  /* 0x000000ffff067224 */ /* 0x000fe400078e0008 */
[----:B------:R-:W-:Y:S01]  /*0550*/  IMAD.HI.U32 R3, R3, R9, R2 ;  /* 0x0000000903037227 */ /* 0x000fe200078e0002 */
[----:B------:R-:W-:-:S05]  /*0560*/  IABS R9, R22 ;  /* 0x0000001600097213 */ /* 0x000fca0000000000 */
[----:B------:R-:W-:-:S04]  /*0570*/  IMAD.HI.U32 R3, R3, R6, RZ ;  /* 0x0000000603037227 */ /* 0x000fc800078e00ff */
[----:B------:R-:W-:Y:S01]  /*0580*/  IMAD R0, R3, R0, R6 ;  /* 0x0000000003007224 */ /* 0x000fe200078e0206 */
[----:B------:R-:W-:Y:S04]  /*0590*/  BAR.SYNC.DEFER_BLOCKING 0x0 ;  /* 0x0000000000007b1d */ /* 0x000fe80000010000 */
[----:B------:R-:W-:-:S13]  /*05a0*/  ISETP.GT.U32.AND P1, PT, R7, R0, PT ;  /* 0x000000000700720c */ /* 0x000fda0003f24070 */
[----:B------:R-:W-:Y:S02]  /*05b0*/  @!P1 IMAD.IADD R0, R0, 0x1, -R7 ;  /* 0x0000000100009824 */ /* 0x000fe400078e0a07 */
[----:B------:R-:W-:Y:S01]  /*05c0*/  @!P1 VIADD R3, R3, 0x1 ;  /* 0x0000000103039836 */ /* 0x000fe20000000000 */
[----:B------:R-:W-:Y:S02]  /*05d0*/  ISETP.NE.AND P1, PT, R4, RZ, PT ;  /* 0x000000ff0400720c */ /* 0x000fe40003f25270 */
[----:B------:R-:W-:Y:S02]  /*05e0*/  ISETP.GE.U32.AND P0, PT, R0, R7, PT ;  /* 0x000000070000720c */ /* 0x000fe40003f06070 */
[----:B------:R-:W-:-:S04]  /*05f0*/  LOP3.LUT R0, R5, R4, RZ, 0x3c, !PT ;  /* 0x0000000405007212 */ /* 0x000fc800078e3cff */
[----:B------:R-:W-:Y:S01]  /*0600*/  ISETP.GE.AND P2, PT, R0, RZ, PT ;  /* 0x000000ff0000720c */ /* 0x000fe20003f46270 */
[----:B------:R-:W-:-:S06]  /*0610*/  VIADD R0, R22, 0x3f ;  /* 0x0000003f16007836 */ /* 0x000fcc0000000000 */
[----:B------:R-:W-:-:S04]  /*0620*/  @P0 VIADD R3, R3, 0x1 ;  /* 0x0000000103030836 */ /* 0x000fc80000000000 */
[----:B------:R-:W-:Y:S01]  /*0630*/  IMAD.MOV.U32 R2, RZ, RZ, R3 ;  /* 0x000000ffff027224 */ /* 0x000fe200078e0003 */
[----:B------:R-:W-:-:S03]  /*0640*/  SHF.R.S32.HI R3, RZ, 0x1f, R0 ;  /* 0x0000001fff037819 */ /* 0x000fc60000011400 */
[----:B------:R-:W-:Y:S01]  /*0650*/  @!P2 IMAD.MOV R2, RZ, RZ, -R2 ;  /* 0x000000ffff02a224 */ /* 0x000fe200078e0a02 */
[----:B------:R-:W-:Y:S02]  /*0660*/  @!P1 LOP3.LUT R2, RZ, R4, RZ, 0x33, !PT ;  /* 0x00000004ff029212 */ /* 0x000fe400078e33ff */
[----:B------:R-:W-:-:S03]  /*0670*/  LEA.HI R3, R3, R0, RZ, 0x6 ;  /* 0x0000000003037211 */ /* 0x000fc600078f30ff */
[----:B------:R-:W-:Y:S02]  /*0680*/  IMAD.SHL.U32 R10, R2, 0x8, RZ ;  /* 0x00000008020a7824 */ /* 0x000fe400078e00ff */
[----:B------:R-:W-:-:S03]  /*0690*/  IMAD.MOV R2, RZ, RZ, -R2 ;  /* 0x000000ffff027224 */ /* 0x000fc600078e0a02 */
[----:B------:R-:W-:Y:S01]  /*06a0*/  LEA.HI.SX32 R3, R3, -R10, 0x1a ;  /* 0x8000000a03037211 */ /* 0x000fe200078fd2ff */
[----:B------:R-:W-:Y:S02]  /*06b0*/  IMAD R12, R4, R2, R5 ;  /* 0x00000002040c7224 */ /* 0x000fe400078e0205 */
[----:B------:R-:W-:Y:S01]  /*06c0*/  IMAD.MOV.U32 R2, RZ, RZ, RZ ;  /* 0x000000ffff027224 */ /* 0x000fe200078e00ff */
[----:B------:R-:W-:Y:S02]  /*06d0*/  VIMNMX R11, PT, PT, R3, 0x8, PT ;  /* 0x00000008030b7848 */ /* 0x000fe40003fe0100 */
[----:B------:R-:W-:Y:S02]  /*06e0*/  IABS R4, R12 ;  /* 0x0000000c00047213 */ /* 0x000fe40000000000 */
[-C--:B------:R-:W-:Y:S02]  /*06f0*/  IABS R8, R11.reuse ;  /* 0x0000000b00087213 */ /* 0x080fe40000000000 */
[----:B------:R-:W-:-:S02]  /*0700*/  IABS R6, R11 ;  /* 0x0000000b00067213 */ /* 0x000fc40000000000 */
[----:B------:R-:W1:Y:S08]  /*0710*/  I2F.RP R0, R8 ;  /* 0x0000000800007306 */ /* 0x000e700000209400 */
[----:B-1----:R-:W1:Y:S02]  /*0720*/  MUFU.RCP R0, R0 ;  /* 0x0000000000007308 */ /* 0x002e640000001000 */
[----:B-1----:R-:W-:-:S06]  /*0730*/  VIADD R3, R0, 0xffffffe ;  /* 0x0ffffffe00037836 */ /* 0x002fcc0000000000 */
[----:B------:R-:W1:Y:S02]  /*0740*/  F2I.FTZ.U32.TRUNC.NTZ R3, R3 ;  /* 0x0000000300037305 */ /* 0x000e64000021f000 */
[----:B-1----:R-:W-:-:S04]  /*0750*/  IMAD.MOV R7, RZ, RZ, -R3 ;  /* 0x000000ffff077224 */ /* 0x002fc800078e0a03 */
[----:B------:R-:W-:-:S04]  /*0760*/  IMAD R5, R7, R8, RZ ;  /* 0x0000000807057224 */ /* 0x000fc800078e02ff */
[----:B------:R-:W-:Y:S01]  /*0770*/  IMAD.HI.U32 R2, R3, R5, R2 ;  /* 0x0000000503027227 */ /* 0x000fe200078e0002 */
[----:B------:R-:W-:-:S03]  /*0780*/  IABS R5, R23 ;  /* 0x0000001700057213 */ /* 0x000fc60000000000 */
[----:B------:R-:W-:Y:S02]  /*0790*/  IMAD.MOV.U32 R3, RZ, RZ, R4 ;  /* 0x000000ffff037224 */ /* 0x000fe400078e0004 */
[----:B------:R-:W-:Y:S02]  /*07a0*/  IMAD.MOV R4, RZ, RZ, -R6 ;  /* 0x000000ffff047224 */ /* 0x000fe400078e0a06 */
[----:B------:R-:W-:Y:S01]  /*07b0*/  IMAD.HI.U32 R0, R2, R3, RZ ;  /* 0x0000000302007227 */ /* 0x000fe200078e00ff */
[----:B------:R-:W1:Y:S03]  /*07c0*/  I2F.RP R6, R9 ;  /* 0x0000000900067306 */ /* 0x000e660000209400 */
[----:B------:R-:W-:Y:S02]  /*07d0*/  IMAD R3, R0, R4, R3 ;  /* 0x0000000400037224 */ /* 0x000fe400078e0203 */
[----:B------:R-:W-:-:S03]  /*07e0*/  IMAD.MOV.U32 R2, RZ, RZ, R5 ;  /* 0x000000ffff027224 */ /* 0x000fc600078e0005 */
[----:B------:R-:W-:Y:S01]  /*07f0*/  ISETP.GT.U32.AND P1, PT, R8, R3, PT ;  /* 0x000000030800720c */ /* 0x000fe20003f24070 */
[----:B------:R-:W2:Y:S08]  /*0800*/  I2F.RP R7, R2 ;  /* 0x0000000200077306 */ /* 0x000eb00000209400 */
[----:B-1----:R-:W1:Y:S04]  /*0810*/  MUFU.RCP R6, R6 ;  /* 0x0000000600067308 */ /* 0x002e680000001000 */
[----:B------:R-:W-:-:S02]  /*0820*/  @!P1 IMAD.IADD R3, R3, 0x1, -R8 ;  /* 0x0000000103039824 */ /* 0x000fc400078e0a08 */
[----:B------:R-:W-:Y:S01]  /*0830*/  @!P1 VIADD R0, R0, 0x1 ;  /* 0x0000000100009836 */ /* 0x000fe20000000000 */
[----:B------:R-:W-:Y:S01]  /*0840*/  ISETP.NE.AND P1, PT, R11, RZ, PT ;  /* 0x000000ff0b00720c */ /* 0x000fe20003f25270 */
[----:B--2---:R-:W2:Y:S01]  /*0850*/  MUFU.RCP R7, R7 ;  /* 0x0000000700077308 */ /* 0x004ea20000001000 */
[----:B------:R-:W-:Y:S02]  /*0860*/  ISETP.GE.U32.AND P0, PT, R3, R8, PT ;  /* 0x000000080300720c */ /* 0x000fe40003f06070 */
[----:B------:R-:W-:-:S04]  /*0870*/  LOP3.LUT R3, R12, R11, RZ, 0x3c, !PT ;  /* 0x0000000b0c037212 */ /* 0x000fc800078e3cff */
[----:B------:R-:W-:Y:S01]  /*0880*/  ISETP.GE.AND P2, PT, R3, RZ, PT ;  /* 0x000000ff0300720c */ /* 0x000fe20003f46270 */
[----:B-1----:R-:W-:-:S04]  /*0890*/  VIADD R4, R6, 0xffffffe ;  /* 0x0ffffffe06047836 */ /* 0x002fc80000000000 */
[----:B------:R1:W3:Y:S02]  /*08a0*/  F2I.FTZ.U32.TRUNC.NTZ R5, R4 ;  /* 0x0000000400057305 */ /* 0x0002e4000021f000 */
[----:B------:R-:W-:Y:S02]  /*08b0*/  @P0 VIADD R0, R0, 0x1 ;  /* 0x0000000100000836 */ /* 0x000fe40000000000 */
[----:B--2---:R-:W-:Y:S02]  /*08c0*/  VIADD R7, R7, 0xffffffe ;  /* 0x0ffffffe07077836 */ /* 0x004fe40000000000 */
[----:B------:R-:W-:Y:S02]  /*08d0*/  IMAD.MOV.U32 R6, RZ, RZ, R0 ;  /* 0x000000ffff067224 */ /* 0x000fe400078e0000 */
[----:B-1----:R-:W-:Y:S02]  /*08e0*/  IMAD.MOV.U32 R4, RZ, RZ, RZ ;  /* 0x000000ffff047224 */ /* 0x002fe400078e00ff */
[----:B------:R-:W1:Y:S01]  /*08f0*/  F2I.FTZ.U32.TRUNC.NTZ R7, R7 ;  /* 0x0000000700077305 */ /* 0x000e62000021f000 */
[----:B------:R-:W-:Y:S01]  /*0900*/  @!P2 IMAD.MOV R6, RZ, RZ, -R6 ;  /* 0x000000ffff06a224 */ /* 0x000fe200078e0a06 */
[----:B------:R-:W-:Y:S01]  /*0910*/  @!P1 LOP3.LUT R6, RZ, R11, RZ, 0x33, !PT ;  /* 0x0000000bff069212 */ /* 0x000fe200078e33ff */
[----:B---3--:R-:W-:-:S04]  /*0920*/  IMAD.MOV R8, RZ, RZ, -R5 ;  /* 0x000000ffff087224 */ /* 0x008fc800078e0a05 */
[----:B------:R-:W-:Y:S02]  /*0930*/  IMAD.MOV R0, RZ, RZ, -R6 ;  /* 0x000000ffff007224 */ /* 0x000fe400078e0a06 */
[----:B------:R-:W-:Y:S02]  /*0940*/  IMAD R3, R8, R9, RZ ;  /* 0x0000000908037224 */ /* 0x000fe400078e02ff */
[----:B------:R-:W-:Y:S02]  /*0950*/  IMAD R0, R11, R0, R12 ;  /* 0x000000000b007224 */ /* 0x000fe400078e020c */
[----:B------:R-:W-:-:S04]  /*0960*/  IMAD.HI.U32 R5, R5, R3, R4 ;  /* 0x0000000305057227 */ /* 0x000fc800078e0004 */
[----:B------:R-:W-:Y:S02]  /*0970*/  IMAD.IADD R3, R10, 0x1, R0 ;  /* 0x000000010a037824 */ /* 0x000fe400078e0200 */
[----:B-1----:R-:W-:Y:S02]  /*0980*/  IMAD.MOV R11, RZ, RZ, -R7 ;  /* 0x000000ffff0b7224 */ /* 0x002fe400078e0a07 */
[----:B------:R-:W-:Y:S02]  /*0990*/  IMAD R94, R3, 0x40, R14 ;  /* 0x00000040035e7824 */ /* 0x000fe400078e020e */
[----:B------:R-:W-:Y:S02]  /*09a0*/  IMAD.SHL.U32 R0, R6, 0x80, RZ ;  /* 0x0000008006007824 */ /* 0x000fe400078e00ff */
[----:B------:R-:W-:Y:S01]  /*09b0*/  IMAD.MOV.U32 R6, RZ, RZ, RZ ;  /* 0x000000ffff067224 */ /* 0x000fe200078e00ff */
[----:B------:R-:W-:Y:S01]  /*09c0*/  IABS R200, R94 ;  /* 0x0000005e00c87213 */ /* 0x000fe20000000000 */
[C---:B------:R-:W-:Y:S01]  /*09d0*/  VIADD R12, R0.reuse, 0x7f ;  /* 0x0000007f000c7836 */ /* 0x040fe20000000000 */
[----:B------:R-:W-:Y:S01]  /*09e0*/  IABS R97, R0 ;  /* 0x0000000000617213 */ /* 0x000fe20000000000 */
[----:B------:R-:W-:Y:S01]  /*09f0*/  VIADD R8, R0, 0x1 ;  /* 0x0000000100087836 */ /* 0x000fe20000000000 */
[----:B------:R1:W-:Y:S01]  /*0a00*/  STL [R1+0x4cc], R94 ;  /* 0x0004cc5e01007387 */ /* 0x0003e20000100800 */
[----:B------:R-:W-:Y:S01]  /*0a10*/  IMAD.HI.U32 R5, R5, R200, RZ ;  /* 0x000000c805057227 */ /* 0x000fe200078e00ff */
[----:B------:R-:W-:-:S02]  /*0a20*/  IABS R49, R12 ;  /* 0x0000000c00317213 */ /* 0x000fc40000000000 */
[----:B------:R-:W-:Y:S01]  /*0a30*/  IABS R95, R8 ;  /* 0x00000008005f7213 */ /* 0x000fe20000000000 */
[----:B------:R-:W-:Y:S01]  /*0a40*/  IMAD R3, R11, R2, RZ ;  /* 0x000000020b037224 */ /* 0x000fe200078e02ff */
[----:B------:R-:W-:Y:S01]  /*0a50*/  ISETP.GE.AND P3, PT, R12, RZ, PT ;  /* 0x000000ff0c00720c */ /* 0x000fe20003f66270 */
[----:B------:R-:W-:Y:S01]  /*0a60*/  IMAD.MOV R5, RZ, RZ, -R5 ;  /* 0x000000ffff057224 */ /* 0x000fe200078e0a05 */
[----:B------:R-:W-:Y:S01]  /*0a70*/  SHF.R.U32.HI R11, RZ, 0x5, R96 ;  /* 0x00000005ff0b7819 */ /* 0x000fe20000011660 */
[----:B------:R-:W-:-:S03]  /*0a80*/  IMAD.HI.U32 R4, R7, R3, R6 ;  /* 0x0000000307047227 */ /* 0x000fc600078e0006 */
[----:B------:R-:W-:Y:S01]  /*0a90*/  R2UR UR16, R11 ;  /* 0x000000000b1072ca */ /* 0x000fe200000e0000 */
[----:B------:R-:W-:Y:S02]  /*0aa0*/  IMAD R200, R9, R5, R200 ;  /* 0x0000000509c87224 */ /* 0x000fe400078e02c8 */
[----:B------:R-:W-:-:S03]  /*0ab0*/  IMAD.HI.U32 R6, R4, R49, RZ ;  /* 0x0000003104067227 */ /* 0x000fc600078e00ff */
[----:B------:R-:W-:Y:S01]  /*0ac0*/  ISETP.GT.U32.AND P0, PT, R9, R200, PT ;  /* 0x000000c80900720c */ /* 0x000fe20003f04070 */
[----:B------:R-:W-:-:S04]  /*0ad0*/  IMAD.HI.U32 R3, R4, R95, RZ ;  /* 0x0000005f04037227 */ /* 0x000fc800078e00ff */
[----:B------:R-:W-:Y:S02]  /*0ae0*/  IMAD.MOV R6, RZ, RZ, -R6 ;  /* 0x000000ffff067224 */ /* 0x000fe400078e0a06 */
[----:B------:R-:W-:Y:S02]  /*0af0*/  IMAD.MOV R3, RZ, RZ, -R3 ;  /* 0x000000ffff037224 */ /* 0x000fe400078e0a03 */
[----:B------:R-:W-:Y:S02]  /*0b00*/  IMAD.SHL.U32 R5, R96, 0x10, RZ ;  /* 0x0000001060057824 */ /* 0x000fe400078e00ff */
[----:B------:R-:W-:Y:S02]  /*0b10*/  VIADD R7, R0, 0x2 ;  /* 0x0000000200077836 */ /* 0x000fe40000000000 */
[C---:B------:R-:W-:Y:S01]  /*0b20*/  IMAD R49, R2.reuse, R6, R49 ;  /* 0x0000000602317224 */ /* 0x040fe200078e0231 */
[----:B------:R-:W-:Y:S01]  /*0b30*/  LOP3.LUT R6, R5, 0x70, RZ, 0xc0, !PT ;  /* 0x0000007005067812 */ /* 0x000fe200078ec0ff */
[----:B------:R-:W-:Y:S01]  /*0b40*/  IMAD R95, R2, R3, R95 ;  /* 0x00000003025f7224 */ /* 0x000fe200078e025f */
[----:B------:R-:W-:Y:S01]  /*0b50*/  LOP3.LUT R3, R96, 0x40, RZ, 0xc0, !PT ;  /* 0x0000004060037812 */ /* 0x000fe200078ec0ff */
[----:B------:R-:W-:Y:S01]  /*0b60*/  VIADD R10, R0, 0x3 ;  /* 0x00000003000a7836 */ /* 0x000fe20000000000 */
[----:B------:R-:W-:Y:S01]  /*0b70*/  IABS R51, R7 ;  /* 0x0000000700337213 */ /* 0x000fe20000000000 */
[----:B------:R-:W-:Y:S01]  /*0b80*/  @!P0 IMAD.IADD R200, R200, 0x1, -R9 ;  /* 0x00000001c8c88824 */ /* 0x000fe200078e0a09 */
[----:B------:R-:W-:Y:S01]  /*0b90*/  ISETP.GT.U32.AND P2, PT, R2, R49, PT ;  /* 0x000000310200720c */ /* 0x000fe20003f44070 */
[----:B------:R-:W-:Y:S01]  /*0ba0*/  VIADD R12, R0, 0x29 ;  /* 0x00000029000c7836 */ /* 0x000fe20000000000 */
[----:B------:R-:W-:Y:S01]  /*0bb0*/  ISETP.GT.U32.AND P1, PT, R2, R95, PT ;  /* 0x0000005f0200720c */ /* 0x000fe20003f24070 */
[C---:B------:R-:W-:Y:S01]  /*0bc0*/  VIADD R16, R0.reuse, 0x2b ;  /* 0x0000002b00107836 */ /* 0x040fe20000000000 */
[----:B------:R-:W-:Y:S01]  /*0bd0*/  IABS R93, R10 ;  /* 0x0000000a005d7213 */ /* 0x000fe20000000000 */
[----:B------:R-:W-:Y:S01]  /*0be0*/  VIADD R14, R0, 0x2a ;  /* 0x0000002a000e7836 */ /* 0x000fe20000000000 */
[----:B------:R-:W-:Y:S01]  /*0bf0*/  LEA.HI R124, R3, R6, RZ, 0x1c ;  /* 0x00000006037c7211 */ /* 0x000fe200078fe0ff */
[----:B------:R-:W-:Y:S01]  /*0c00*/  IMAD.HI.U32 R3, R4, R51, RZ ;  /* 0x0000003304037227 */ /* 0x000fe200078e00ff */
[----:B------:R-:W-:-:S02]  /*0c10*/  ISETP.GT.U32.AND P5, PT, R9, R200, PT ;  /* 0x000000c80900720c */ /* 0x000fc40003fa4070 */
[----:B------:R-:W-:Y:S01]  /*0c20*/  ISETP.GE.AND P6, PT, R7, RZ, PT ;  /* 0x000000ff0700720c */ /* 0x000fe20003fc6270 */
[----:B------:R-:W-:Y:S01]  /*0c30*/  IMAD.HI.U32 R5, R4, R93, RZ ;  /* 0x0000005d04057227 */ /* 0x000fe200078e00ff */
[----:B------:R-:W-:-:S03]  /*0c40*/  IABS R15, R16 ;  /* 0x00000010000f7213 */ /* 0x000fc60000000000 */
[----:B------:R-:W-:Y:S02]  /*0c50*/  IMAD.MOV R3, RZ, RZ, -R3 ;  /* 0x000000ffff037224 */ /* 0x000fe400078e0a03 */
[----:B------:R-:W-:Y:S02]  /*0c60*/  IMAD.MOV R5, RZ, RZ, -R5 ;  /* 0x000000ffff057224 */ /* 0x000fe400078e0a05 */
[C---:B------:R-:W-:Y:S02]  /*0c70*/  IMAD R51, R2.reuse, R3, R51 ;  /* 0x0000000302337224 */ /* 0x040fe400078e0233 */
[--C-:B------:R-:W-:Y:S02]  /*0c80*/  @!P2 IMAD.IADD R49, R49, 0x1, -R2.reuse ;  /* 0x000000013131a824 */ /* 0x100fe400078e0a02 */
[--C-:B------:R-:W-:Y:S01]  /*0c90*/  @!P1 IMAD.IADD R95, R95, 0x1, -R2.reuse ;  /* 0x000000015f5f9824 */ /* 0x100fe200078e0a02 */
[C---:B------:R-:W-:Y:S01]  /*0ca0*/  ISETP.GT.U32.AND P2, PT, R2.reuse, R51, PT ;  /* 0x000000330200720c */ /* 0x040fe20003f44070 */
[C---:B------:R-:W-:Y:S01]  /*0cb0*/  IMAD R93, R2.reuse, R5, R93 ;  /* 0x00000005025d7224 */ /* 0x040fe200078e025d */
[----:B------:R-:W-:Y:S01]  /*0cc0*/  ISETP.GT.U32.AND P0, PT, R2, R49, PT ;  /* 0x000000310200720c */ /* 0x000fe20003f04070 */
[----:B------:R-:W-:Y:S01]  /*0cd0*/  @!P5 IMAD.IADD R200, R200, 0x1, -R9 ;  /* 0x00000001c8c8d824 */ /* 0x000fe200078e0a09 */
[----:B------:R-:W-:Y:S01]  /*0ce0*/  ISETP.GT.U32.AND P4, PT, R2, R95, PT ;  /* 0x0000005f0200720c */ /* 0x000fe20003f84070 */
[----:B------:R-:W-:Y:S01]  /*0cf0*/  VIADD R3, R0, 0x4 ;  /* 0x0000000400037836 */ /* 0x000fe20000000000 */
[----:B------:R-:W-:Y:S01]  /*0d00*/  ISETP.GT.U32.AND P5, PT, R2, R93, PT ;  /* 0x0000005d0200720c */ /* 0x000fe20003fa4070 */
[----:B------:R-:W-:Y:S01]  /*0d10*/  VIADD R5, R0, 0x5 ;  /* 0x0000000500057836 */ /* 0x000fe20000000000 */
[----:B------:R-:W-:Y:S01]  /*0d20*/  ISETP.GE.AND P1, PT, R8, RZ, PT ;  /* 0x000000ff0800720c */ /* 0x000fe20003f26270 */
[C---:B------:R-:W-:Y:S01]  /*0d30*/  VIADD R6, R0.reuse, 0x6 ;  /* 0x0000000600067836 */ /* 0x040fe20000000000 */
[----:B------:R-:W-:Y:S01]  /*0d40*/  IABS R53, R3 ;  /* 0x0000000300357213 */ /* 0x000fe20000000000 */
[----:B------:R-:W-:Y:S01]  /*0d50*/  VIADD R7, R0, 0x9 ;  /* 0x0000000900077836 */ /* 0x000fe20000000000 */
[----:B------:R-:W-:Y:S01]  /*0d60*/  IABS R91, R5 ;  /* 0x00000005005b7213 */ /* 0x000fe20000000000 */
[--C-:B------:R-:W-:Y:S01]  /*0d70*/  @!P2 IMAD.IADD R51, R51, 0x1, -R2.reuse ;  /* 0x000000013333a824 */ /* 0x100fe200078e0a02 */
[----:B------:R-:W-:Y:S01]  /*0d80*/  ISETP.GE.AND P2, PT, R5, RZ, PT ;  /* 0x000000ff0500720c */ /* 0x000fe20003f46270 */
[--C-:B------:R-:W-:Y:S01]  /*0d90*/  @!P0 IMAD.IADD R49, R49, 0x1, -R2.reuse ;  /* 0x0000000131318824 */ /* 0x100fe200078e0a02 */
[----:B------:R-:W-:Y:S01]  /*0da0*/  IABS R55, R6 ;  /* 0x0000000600377213 */ /* 0x000fe20000000000 */
[--C-:B------:R-:W-:Y:S01]  /*0db0*/  @!P4 IMAD.IADD R95, R95, 0x1, -R2.reuse ;  /* 0x000000015f5fc824 */ /* 0x100fe200078e0a02 */
[----:B------:R-:W-:Y:S01]  /*0dc0*/  ISETP.GE.AND P4, PT, R3, RZ, PT ;  /* 0x000000ff0300720c */ /* 0x000fe20003f86270 */
[----:B------:R-:W-:Y:S01]  /*0dd0*/  @!P5 IMAD.IADD R93, R93, 0x1, -R2 ;  /* 0x000000015d5dd824 */ /* 0x000fe200078e0a02 */
[----:B------:R-:W-:Y:S01]  /*0de0*/  ISETP.GT.U32.AND P5, PT, R2, R51, PT ;  /* 0x000000330200720c */ /* 0x000fe20003fa4070 */
[----:B------:R-:W-:Y:S01]  /*0df0*/  IMAD.HI.U32 R3, R4, R53, RZ ;  /* 0x0000003504037227 */ /* 0x000fe200078e00ff */
[----:B------:R-:W-:-:S02]  /*0e00*/  ISETP.GE.AND P0, PT, R10, RZ, PT ;  /* 0x000000ff0a00720c */ /* 0x000fc40003f06270 */
[----:B------:R-:W-:Y:S01]  /*0e10*/  IABS R87, R7 ;  /* 0x0000000700577213 */ /* 0x000fe20000000000 */
[----:B------:R-:W-:Y:S02]  /*0e20*/  IMAD.MOV R3, RZ, RZ, -R3 ;  /* 0x000000ffff037224 */ /* 0x000fe400078e0a03 */
[----:B------:R-:W-:-:S04]  /*0e30*/  IMAD.HI.U32 R5, R4, R91, RZ ;  /* 0x0000005b04057227 */ /* 0x000fc800078e00ff */
[C---:B------:R-:W-:Y:S02]  /*0e40*/  IMAD R53, R2.reuse, R3, R53 ;  /* 0x0000000302357224 */ /* 0x040fe400078e0235 */
[----:B------:R-:W-:Y:S01]  /*0e50*/  @!P3 IMAD.MOV R49, RZ, RZ, -R49 ;  /* 0x000000ffff31b224 */ /* 0x000fe200078e0a31 */
[C---:B------:R-:W-:Y:S01]  /*0e60*/  ISETP.GT.U32.AND P3, PT, R2.reuse, R93, PT ;  /* 0x0000005d0200720c */ /* 0x040fe20003f64070 */
[----:B------:R-:W-:Y:S01]  /*0e70*/  @!P5 IMAD.IADD R51, R51, 0x1, -R2 ;  /* 0x000000013333d824 */ /* 0x000fe200078e0a02 */
[----:B------:R-:W-:Y:S01]  /*0e80*/  ISETP.GT.U32.AND P5, PT, R2, R53, PT ;  /* 0x000000350200720c */ /* 0x000fe20003fa4070 */
[----:B------:R-:W-:Y:S02]  /*0e90*/  IMAD.MOV R5, RZ, RZ, -R5 ;  /* 0x000000ffff057224 */ /* 0x000fe400078e0a05 */
[----:B------:R-:W-:Y:S02]  /*0ea0*/  VIADD R3, R0, 0x7 ;  /* 0x0000000700037836 */ /* 0x000fe40000000000 */
[----:B------:R-:W-:-:S02]  /*0eb0*/  IMAD R91, R2, R5, R91 ;  /* 0x00000005025b7224 */ /* 0x000fc400078e025b */
[----:B------:R-:W-:Y:S01]  /*0ec0*/  @!P6 IMAD.MOV R51, RZ, RZ, -R51 ;  /* 0x000000ffff33e224 */ /* 0x000fe200078e0a33 */
[----:B------:R-:W-:Y:S01]  /*0ed0*/  IABS R89, R3 ;  /* 0x0000000300597213 */ /* 0x000fe20000000000 */
[----:B------:R-:W-:Y:S01]  /*0ee0*/  @!P1 IMAD.MOV R95, RZ, RZ, -R95 ;  /* 0x000000ffff5f9224 */ /* 0x000fe200078e0a5f */
[----:B------:R-:W-:Y:S01]  /*0ef0*/  ISETP.GT.U32.AND P6, PT, R2, R91, PT ;  /* 0x0000005b0200720c */ /* 0x000fe20003fc4070 */
[--C-:B------:R-:W-:Y:S01]  /*0f00*/  @!P3 IMAD.IADD R93, R93, 0x1, -R2.reuse ;  /* 0x000000015d5db824 */ /* 0x100fe200078e0a02 */
[----:B------:R-:W-:Y:S01]  /*0f10*/  ISETP.GE.AND P3, PT, R3, RZ, PT ;  /* 0x000000ff0300720c */ /* 0x000fe20003f66270 */
[----:B------:R-:W-:Y:S01]  /*0f20*/  @!P5 IMAD.IADD R53, R53, 0x1, -R2 ;  /* 0x000000013535d824 */ /* 0x000fe200078e0a02 */
[----:B------:R-:W-:Y:S01]  /*0f30*/  ISETP.GE.AND P1, PT, R6, RZ, PT ;  /* 0x000000ff0600720c */ /* 0x000fe20003f26270 */
[----:B------:R-:W-:-:S03]  /*0f40*/  IMAD.HI.U32 R3, R4, R55, RZ ;  /* 0x0000003704037227 */ /* 0x000fc600078e00ff */
[----:B------:R-:W-:Y:S01]  /*0f50*/  ISETP.GT.U32.AND P5, PT, R2, R53, PT ;  /* 0x000000350200720c */ /* 0x000fe20003fa4070 */
[----:B------:R-:W-:Y:S02]  /*0f60*/  VIADD R6, R0, 0x8 ;  /* 0x0000000800067836 */ /* 0x000fe40000000000 */
[----:B------:R-:W-:Y:S02]  /*0f70*/  IMAD.MOV R5, RZ, RZ, -R3 ;  /* 0x000000ffff057224 */ /* 0x000fe400078e0a03 */
[----:B------:R-:W-:Y:S01]  /*0f80*/  IMAD.HI.U32 R3, R4, R89, RZ ;  /* 0x0000005904037227 */ /* 0x000fe200078e00ff */
[----:B------:R-:W-:-:S03]  /*0f90*/  IABS R57, R6 ;  /* 0x0000000600397213 */ /* 0x000fc60000000000 */
[----:B------:R-:W-:Y:S02]  /*0fa0*/  @!P6 IMAD.IADD R91, R91, 0x1, -R2 ;  /* 0x000000015b5be824 */ /* 0x000fe400078e0a02 */
[----:B------:R-:W-:Y:S02]  /*0fb0*/  IMAD.MOV R3, RZ, RZ, -R3 ;  /* 0x000000ffff037224 */ /* 0x000fe400078e0a03 */
[C---:B------:R-:W-:Y:S01]  /*0fc0*/  IMAD R55, R2.reuse, R5, R55 ;  /* 0x0000000502377224 */ /* 0x040fe200078e0237 */
[C---:B------:R-:W-:Y:S01]  /*0fd0*/  ISETP.GT.U32.AND P6, PT, R2.reuse, R91, PT ;  /* 0x0000005b0200720c */ /* 0x040fe20003fc4070 */
[----:B------:R-:W-:Y:S02]  /*0fe0*/  IMAD R89, R2, R3, R89 ;  /* 0x0000000302597224 */ /* 0x000fe400078e0259 */
[----:B------:R-:W-:-:S04]  /*0ff0*/  IMAD.HI.U32 R3, R4, R57, RZ ;  /* 0x0000003904037227 */ /* 0x000fc800078e00ff */
[----:B------:R-:W-:Y:S01]  /*1000*/  @!P5 IMAD.IADD R53, R53, 0x1, -R2 ;  /* 0x000000013535d824 */ /* 0x000fe200078e0a02 */
[----:B------:R-:W-:Y:S01]  /*1010*/  ISETP.GT.U32.AND P5, PT, R2, R55, PT ;  /* 0x000000370200720c */ /* 0x000fe20003fa4070 */
[----:B------:R-:W-:-:S04]  /*1020*/  IMAD.HI.U32 R5, R4, R87, RZ ;  /* 0x0000005704057227 */ /* 0x000fc800078e00ff */
[----:B------:R-:W-:Y:S02]  /*1030*/  IMAD.MOV R3, RZ, RZ, -R3 ;  /* 0x000000ffff037224 */ /* 0x000fe400078e0a03 */
[----:B------:R-:W-:Y:S02]  /*1040*/  IMAD.MOV R5, RZ, RZ, -R5 ;  /* 0x000000ffff057224 */ /* 0x000fe400078e0a05 */
[----:B------:R-:W-:Y:S02]  /*1050*/  IMAD R57, R2, R3, R57 ;  /* 0x0000000302397224 */ /* 0x000fe400078e0239 */
[----:B------:R-:W-:Y:S01]  /*1060*/  @!P0 IMAD.MOV R93, RZ, RZ, -R93 ;  /* 0x000000ffff5d8224 */ /* 0x000fe200078e0a5d */
[----:B------:R-:W-:Y:S01]  /*1070*/  ISETP.GE.AND P0, PT, R6, RZ, PT ;  /* 0x000000ff0600720c */ /* 0x000fe20003f06270 */
[C---:B------:R-:W-:Y:S02]  /*1080*/  IMAD R87, R2.reuse, R5, R87 ;  /* 0x0000000502577224 */ /* 0x040fe400078e0257 */
[----:B------:R-:W-:Y:S01]  /*1090*/  @!P6 IMAD.IADD R91, R91, 0x1, -R2 ;  /* 0x000000015b5be824 */ /* 0x000fe200078e0a02 */
[----:B------:R-:W-:Y:S01]  /*10a0*/  ISETP.GT.U32.AND P6, PT, R2, R57, PT ;  /* 0x000000390200720c */ /* 0x000fe20003fc4070 */
[----:B------:R-:W-:-:S02]  /*10b0*/  VIADD R6, R0, 0xa ;  /* 0x0000000a00067836 */ /* 0x000fc40000000000 */
[--C-:B------:R-:W-:Y:S01]  /*10c0*/  @!P5 IMAD.IADD R55, R55, 0x1, -R2.reuse ;  /* 0x000000013737d824 */ /* 0x100fe200078e0a02 */
[----:B------:R-:W-:Y:S01]  /*10d0*/  ISETP.GT.U32.AND P5, PT, R2, R87, PT ;  /* 0x000000570200720c */ /* 0x000fe20003fa4070 */
[----:B------:R-:W-:Y:S01]  /*10e0*/  @!P4 IMAD.MOV R53, RZ, RZ, -R53 ;  /* 0x000000ffff35c224 */ /* 0x000fe200078e0a35 */
[----:B------:R-:W-:Y:S01]  /*10f0*/  IABS R59, R6 ;  /* 0x00000006003b7213 */ /* 0x000fe20000000000 */
[----:B------:R-:W-:Y:S01]  /*1100*/  VIADD R8, R0, 0xb ;  /* 0x0000000b00087836 */ /* 0x000fe20000000000 */
[----:B------:R-:W-:Y:S01]  /*1110*/  ISETP.GT.U32.AND P4, PT, R2, R89, PT ;  /* 0x000000590200720c */ /* 0x000fe20003f84070 */
[----:B------:R-:W-:Y:S02]  /*1120*/  VIADD R9, R0, 0xc ;  /* 0x0000000c00097836 */ /* 0x000fe40000000000 */
[----:B------:R-:W-:Y:S01]  /*1130*/  IMAD.HI.U32 R3, R4, R59, RZ ;  /* 0x0000003b04037227 */ /* 0x000fe200078e00ff */
[----:B------:R-:W-:Y:S02]  /*1140*/  IABS R85, R8 ;  /* 0x0000000800557213 */ /* 0x000fe40000000000 */
[----:B------:R-:W-:Y:S01]  /*1150*/  IABS R61, R9 ;  /* 0x00000009003d7213 */ /* 0x000fe20000000000 */
[----:B------:R-:W-:-:S02]  /*1160*/  @!P6 IMAD.IADD R57, R57, 0x1, -R2 ;  /* 0x000000013939e824 */ /* 0x000fc400078e0a02 */
[----:B------:R-:W-:Y:S02]  /*1170*/  IMAD.MOV R3, RZ, RZ, -R3 ;  /* 0x000000ffff037224 */ /* 0x000fe400078e0a03 */
[----:B------:R-:W-:Y:S01]  /*1180*/  @!P5 IMAD.IADD R87, R87, 0x1, -R2 ;  /* 0x000000015757d824 */ /* 0x000fe200078e0a02 */
[C---:B------:R-:W-:Y:S01]  /*1190*/  ISETP.GT.U32.AND P5, PT, R2.reuse, R57, PT ;  /* 0x000000390200720c */ /* 0x040fe20003fa4070 */
[----:B------:R-:W-:Y:S02]  /*11a0*/  IMAD R59, R2, R3, R59 ;  /* 0x00000003023b7224 */ /* 0x000fe400078e023b */
[----:B------:R-:W-:-:S04]  /*11b0*/  IMAD.HI.U32 R3, R4, R85, RZ ;  /* 0x0000005504037227 */ /* 0x000fc800078e00ff */
[--C-:B------:R-:W-:Y:S01]  /*11c0*/  @!P4 IMAD.IADD R89, R89, 0x1, -R2.reuse ;  /* 0x000000015959c824 */ /* 0x100fe200078e0a02 */
[----:B------:R-:W-:Y:S01]  /*11d0*/  ISETP.GT.U32.AND P4, PT, R2, R55, PT ;  /* 0x000000370200720c */ /* 0x000fe20003f84070 */
[----:B------:R-:W-:Y:S02]  /*11e0*/  IMAD.MOV R3, RZ, RZ, -R3 ;  /* 0x000000ffff037224 */ /* 0x000fe400078e0a03 */
[----:B------:R-:W-:Y:S01]  /*11f0*/  VIADD R10, R0, 0xd ;  /* 0x0000000d000a7836 */ /* 0x000fe20000000000 */
[C---:B------:R-:W-:Y:S01]  /*1200*/  ISETP.GT.U32.AND P6, PT, R2.reuse, R89, PT ;  /* 0x000000590200720c */ /* 0x040fe20003fc4070 */
[----:B------:R-:W-:Y:S02]  /*1210*/  IMAD R85, R2, R3, R85 ;  /* 0x0000000302557224 */ /* 0x000fe400078e0255 */
[----:B------:R-:W-:Y:S01]  /*1220*/  @!P5 IMAD.IADD R57, R57, 0x1, -R2 ;  /* 0x000000013939d824 */ /* 0x000fe200078e0a02 */
[----:B------:R-:W-:Y:S01]  /*1230*/  IABS R83, R10 ;  /* 0x0000000a00537213 */ /* 0x000fe20000000000 */
[----:B------:R-:W-:Y:S01]  /*1240*/  IMAD.HI.U32 R3, R4, R61, RZ ;  /* 0x0000003d04037227 */ /* 0x000fe200078e00ff */
[----:B------:R-:W-:-:S03]  /*1250*/  ISETP.GT.U32.AND P5, PT, R2, R85, PT ;  /* 0x000000550200720c */ /* 0x000fc60003fa4070 */
[----:B------:R-:W-:Y:S02]  /*1260*/  IMAD.MOV R3, RZ, RZ, -R3 ;  /* 0x000000ffff037224 */ /* 0x000fe400078e0a03 */
[----:B------:R-:W-:Y:S01]  /*1270*/  @!P2 IMAD.MOV R91, RZ, RZ, -R91 ;  /* 0x000000ffff5ba224 */ /* 0x000fe200078e0a5b */
[----:B------:R-:W-:Y:S01]  /*1280*/  ISETP.GT.U32.AND P2, PT, R2, R87, PT ;  /* 0x000000570200720c */ /* 0x000fe20003f44070 */
[--C-:B------:R-:W-:Y:S01]  /*1290*/  @!P6 IMAD.IADD R89, R89, 0x1, -R2.reuse ;  /* 0x000000015959e824 */ /* 0x100fe200078e0a02 */
[----:B------:R-:W-:Y:S01]  /*12a0*/  ISETP.GE.AND P6, PT, R7, RZ, PT ;  /* 0x000000ff0700720c */ /* 0x000fe20003fc6270 */
[----:B------:R-:W-:Y:S02]  /*12b0*/  VIADD R7, R0, 0xe ;  /* 0x0000000e00077836 */ /* 0x000fe40000000000 */
[C---:B------:R-:W-:Y:S02]  /*12c0*/  IMAD R61, R2.reuse, R3, R61 ;  /* 0x00000003023d7224 */ /* 0x040fe400078e023d */
[--C-:B------:R-:W-:Y:S01]  /*12d0*/  @!P5 IMAD.IADD R85, R85, 0x1, -R2.reuse ;  /* 0x000000015555d824 */ /* 0x100fe200078e0a02 */
[----:B------:R-:W-:Y:S01]  /*12e0*/  IABS R63, R7 ;  /* 0x00000007003f7213 */ /* 0x000fe20000000000 */
[----:B------:R-:W-:Y:S01]  /*12f0*/  @!P4 IMAD.IADD R55, R55, 0x1, -R2 ;  /* 0x000000013737c824 */ /* 0x000fe200078e0a02 */
[----:B------:R-:W-:Y:S01]  /*1300*/  ISETP.GT.U32.AND P4, PT, R2, R59, PT ;  /* 0x0000003b0200720c */ /* 0x000fe20003f84070 */
[----:B------:R-:W-:Y:S01]  /*1310*/  IMAD.HI.U32 R5, R4, R83, RZ ;  /* 0x0000005304057227 */ /* 0x000fe200078e00ff */
[----:B------:R-:W-:-:S03]  /*1320*/  ISETP.GT.U32.AND P5, PT, R2, R85, PT ;  /* 0x000000550200720c */ /* 0x000fc60003fa4070 */
[----:B------:R-:W-:-:S04]  /*1330*/  IMAD.HI.U32 R3, R4, R63, RZ ;  /* 0x0000003f04037227 */ /* 0x000fc800078e00ff */
[----:B------:R-:W-:Y:S02]  /*1340*/  IMAD.MOV R3, RZ, RZ, -R3 ;  /* 0x000000ffff037224 */ /* 0x000fe400078e0a03 */
[----:B------:R-:W-:Y:S02]  /*1350*/  IMAD.MOV R5, RZ, RZ, -R5 ;  /* 0x000000ffff057224 */ /* 0x000fe400078e0a05 */
[C---:B------:R-:W-:Y:S02]  /*1360*/  IMAD R63, R2.reuse, R3, R63 ;  /* 0x00000003023f7224 */ /* 0x040fe400078e023f */
[--C-:B------:R-:W-:Y:S02]  /*1370*/  @!P5 IMAD.IADD R85, R85, 0x1, -R2.reuse ;  /* 0x000000015555d824 */ /* 0x100fe400078e0a02 */
[--C-:B------:R-:W-:Y:S01]  /*1380*/  @!P2 IMAD.IADD R87, R87, 0x1, -R2.reuse ;  /* 0x000000015757a824 */ /* 0x100fe200078e0a02 */
[----:B------:R-:W-:Y:S01]  /*1390*/  ISETP.GT.U32.AND P5, PT, R2, R63, PT ;  /* 0x0000003f0200720c */ /* 0x000fe20003fa4070 */
[----:B------:R-:W-:Y:S01]  /*13a0*/  @!P4 IMAD.IADD R59, R59, 0x1, -R2 ;  /* 0x000000013b3bc824 */ /* 0x000fe200078e0a02 */
[----:B------:R-:W-:Y:S01]  /*13b0*/  ISETP.GE.AND P2, PT, R6, RZ, PT ;  /* 0x000000ff0600720c */ /* 0x000fe20003f46270 */
[----:B------:R-:W-:Y:S01]  /*13c0*/  IMAD R83, R2, R5, R83 ;  /* 0x0000000502537224 */ /* 0x000fe200078e0253 */
[----:B------:R-:W-:Y:S01]  /*13d0*/  ISETP.GE.AND P4, PT, R8, RZ, PT ;  /* 0x000000ff0800720c */ /* 0x000fe20003f86270 */
[----:B------:R-:W-:-:S02]  /*13e0*/  VIADD R6, R0, 0xf ;  /* 0x0000000f00067836 */ /* 0x000fc40000000000 */
[----:B------:R-:W-:Y:S01]  /*13f0*/  @!P1 IMAD.MOV R55, RZ, RZ, -R55 ;  /* 0x000000ffff379224 */ /* 0x000fe200078e0a37 */
[C---:B------:R-:W-:Y:S01]  /*1400*/  ISETP.GT.U32.AND P1, PT, R2.reuse, R59, PT ;  /* 0x0000003b0200720c */ /* 0x040fe20003f24070 */
[----:B------:R-:W-:Y:S01]  /*1410*/  @!P6 IMAD.MOV R87, RZ, RZ, -R87 ;  /* 0x000000ffff57e224 */ /* 0x000fe200078e0a57 */
[----:B------:R-:W-:Y:S01]  /*1420*/  ISETP.GT.U32.AND P6, PT, R2, R83, PT ;  /* 0x000000530200720c */ /* 0x000fe20003fc4070 */
[----:B------:R-:W-:Y:S01]  /*1430*/  VIADD R8, R0, 0x10 ;  /* 0x0000001000087836 */ /* 0x000fe20000000000 */
[----:B------:R-:W-:Y:S01]  /*1440*/  IABS R81, R6 ;  /* 0x0000000600517213 */ /* 0x000fe20000000000 */
[----:B------:R-:W-:Y:S02]  /*1450*/  @!P5 IMAD.IADD R63, R63, 0x1, -R2 ;  /* 0x000000013f3fd824 */ /* 0x000fe400078e0a02 */
[----:B------:R-:W-:Y:S01]  /*1460*/  @!P3 IMAD.MOV R89, RZ, RZ, -R89 ;  /* 0x000000ffff59b224 */ /* 0x000fe200078e0a59 */
[----:B------:R-:W-:Y:S01]  /*1470*/  IABS R65, R8 ;  /* 0x0000000800417213 */ /* 0x000fe20000000000 */
[----:B------:R-:W-:Y:S01]  /*1480*/  IMAD.HI.U32 R3, R4, R81, RZ ;  /* 0x0000005104037227 */ /* 0x000fe200078e00ff */
[----:B------:R-:W-:-:S02]  /*1490*/  ISETP.GT.U32.AND P3, PT, R2, R61, PT ;  /* 0x0000003d0200720c */ /* 0x000fc40003f64070 */
[----:B------:R-:W-:Y:S01]  /*14a0*/  ISETP.GT.U32.AND P5, PT, R2, R63, PT ;  /* 0x0000003f0200720c */ /* 0x000fe20003fa4070 */
[----:B------:R-:W-:Y:S02]  /*14b0*/  IMAD.MOV R5, RZ, RZ, -R3 ;  /* 0x000000ffff057224 */ /* 0x000fe400078e0a03 */
[----:B------:R-:W-:-:S04]  /*14c0*/  IMAD.HI.U32 R3, R4, R65, RZ ;  /* 0x0000004104037227 */ /* 0x000fc800078e00ff */
[--C-:B------:R-:W-:Y:S01]  /*14d0*/  @!P1 IMAD.IADD R59, R59, 0x1, -R2.reuse ;  /* 0x000000013b3b9824 */ /* 0x100fe200078e0a02 */
[----:B------:R-:W-:Y:S01]  /*14e0*/  ISETP.GE.AND P1, PT, R10, RZ, PT ;  /* 0x000000ff0a00720c */ /* 0x000fe20003f26270 */
[--C-:B------:R-:W-:Y:S02]  /*14f0*/  @!P6 IMAD.IADD R83, R83, 0x1, -R2.reuse ;  /* 0x000000015353e824 */ /* 0x100fe400078e0a02 */
[----:B------:R-:W-:Y:S02]  /*1500*/  IMAD.MOV R3, RZ, RZ, -R3 ;  /* 0x000000ffff037224 */ /* 0x000fe400078e0a03 */
[----:B------:R-:W-:Y:S01]  /*1510*/  @!P2 IMAD.MOV R59, RZ, RZ, -R59 ;  /* 0x000000ffff3ba224 */ /* 0x000fe200078e0a3b */
[C---:B------:R-:W-:Y:S01]  /*1520*/  ISETP.GT.U32.AND P2, PT, R2.reuse, R83, PT ;  /* 0x000000530200720c */ /* 0x040fe20003f44070 */
[C---:B------:R-:W-:Y:S02]  /*1530*/  IMAD R65, R2.reuse, R3, R65 ;  /* 0x0000000302417224 */ /* 0x040fe400078e0241 */
[--C-:B------:R-:W-:Y:S01]  /*1540*/  @!P3 IMAD.IADD R61, R61, 0x1, -R2.reuse ;  /* 0x000000013d3db824 */ /* 0x100fe200078e0a02 */
[----:B------:R-:W-:Y:S01]  /*1550*/  ISETP.GE.AND P3, PT, R7, RZ, PT ;  /* 0x000000ff0700720c */ /* 0x000fe20003f66270 */
[----:B------:R-:W-:Y:S01]  /*1560*/  @!P5 IMAD.IADD R63, R63, 0x1, -R2 ;  /* 0x000000013f3fd824 */ /* 0x000fe200078e0a02 */
[----:B------:R-:W-:Y:S01]  /*1570*/  ISETP.GT.U32.AND P5, PT, R2, R65, PT ;  /* 0x000000410200720c */ /* 0x000fe20003fa4070 */
[----:B------:R-:W-:Y:S01]  /*1580*/  VIADD R7, R0, 0x11 ;  /* 0x0000001100077836 */ /* 0x000fe20000000000 */
[C---:B------:R-:W-:Y:S01]  /*1590*/  ISETP.GT.U32.AND P6, PT, R2.reuse, R61, PT ;  /* 0x0000003d0200720c */ /* 0x040fe20003fc4070 */
[----:B------:R-:W-:-:S02]  /*15a0*/  IMAD R81, R2, R5, R81 ;  /* 0x0000000502517224 */ /* 0x000fc400078e0251 */
[----:B------:R-:W-:Y:S01]  /*15b0*/  @!P4 IMAD.MOV R85, RZ, RZ, -R85 ;  /* 0x000000ffff55c224 */ /* 0x000fe200078e0a55 */
[----:B------:R-:W-:Y:S01]  /*15c0*/  IABS R79, R7 ;  /* 0x00000007004f7213 */ /* 0x000fe20000000000 */
[----:B------:R-:W-:Y:S01]  /*15d0*/  @!P2 IMAD.IADD R83, R83, 0x1, -R2 ;  /* 0x000000015353a824 */ /* 0x000fe200078e0a02 */
[----:B------:R-:W-:Y:S01]  /*15e0*/  ISETP.GE.AND P2, PT, R6, RZ, PT ;  /* 0x000000ff0600720c */ /* 0x000fe20003f46270 */
[----:B------:R-:W-:Y:S02]  /*15f0*/  VIADD R6, R0, 0x13 ;  /* 0x0000001300067836 */ /* 0x000fe40000000000 */
[----:B------:R-:W-:-:S03]  /*1600*/  IMAD.HI.U32 R3, R4, R79, RZ ;  /* 0x0000004f04037227 */ /* 0x000fc600078e00ff */
[----:B------:R-:W-:Y:S01]  /*1610*/  IABS R77, R6 ;  /* 0x00000006004d7213 */ /* 0x000fe20000000000 */
[--C-:B------:R-:W-:Y:S02]  /*1620*/  @!P5 IMAD.IADD R65, R65, 0x1, -R2.reuse ;  /* 0x000000014141d824 */ /* 0x100fe400078e0a02 */
[----:B------:R-:W-:Y:S02]  /*1630*/  IMAD.MOV R3, RZ, RZ, -R3 ;  /* 0x000000ffff037224 */ /* 0x000fe400078e0a03 */
[----:B------:R-:W-:Y:S01]  /*1640*/  @!P6 IMAD.IADD R61, R61, 0x1, -R2 ;  /* 0x000000013d3de824 */ /* 0x000fe200078e0a02 */
[C---:B------:R-:W-:Y:S01]  /*1650*/  ISETP.GT.U32.AND P6, PT, R2.reuse, R81, PT ;  /* 0x000000510200720c */ /* 0x040fe20003fc4070 */
[C---:B------:R-:W-:Y:S01]  /*1660*/  IMAD R79, R2.reuse, R3, R79 ;  /* 0x00000003024f7224 */ /* 0x040fe200078e024f */
[----:B------:R-:W-:Y:S01]  /*1670*/  ISETP.GT.U32.AND P4, PT, R2, R65, PT ;  /* 0x000000410200720c */ /* 0x000fe20003f84070 */
[----:B------:R-:W-:Y:S01]  /*1680*/  @!P0 IMAD.MOV R57, RZ, RZ, -R57 ;  /* 0x000000ffff398224 */ /* 0x000fe200078e0a39 */
[----:B------:R-:W-:Y:S01]  /*1690*/  ISETP.GE.AND P0, PT, R9, RZ, PT ;  /* 0x000000ff0900720c */ /* 0x000fe20003f06270 */
[----:B------:R-:W-:-:S04]  /*16a0*/  IMAD.HI.U32 R3, R4, R77, RZ ;  /* 0x0000004d04037227 */ /* 0x000fc800078e00ff */
[----:B------:R-:W-:Y:S02]  /*16b0*/  VIADD R9, R0, 0x12 ;  /* 0x0000001200097836 */ /* 0x000fe40000000000 */
[----:B------:R-:W-:Y:S02]  /*16c0*/  IMAD.MOV R3, RZ, RZ, -R3 ;  /* 0x000000ffff037224 */ /* 0x000fe400078e0a03 */
[--C-:B------:R-:W-:Y:S01]  /*16d0*/  @!P6 IMAD.IADD R81, R81, 0x1, -R2.reuse ;  /* 0x000000015151e824 */ /* 0x100fe200078e0a02 */
[----:B------:R-:W-:Y:S01]  /*16e0*/  IABS R67, R9 ;  /* 0x0000000900437213 */ /* 0x000fe20000000000 */
[----:B------:R-:W-:Y:S01]  /*16f0*/  IMAD R77, R2, R3, R77 ;  /* 0x00000003024d7224 */ /* 0x000fe200078e024d */
[----:B------:R-:W-:Y:S01]  /*1700*/  ISETP.GE.AND P6, PT, R8, RZ, PT ;  /* 0x000000ff0800720c */ /* 0x000fe20003fc6270 */
[----:B------:R-:W-:Y:S01]  /*1710*/  @!P4 IMAD.IADD R65, R65, 0x1, -R2 ;  /* 0x000000014141c824 */ /* 0x000fe200078e0a02 */
[----:B------:R-:W-:Y:S01]  /*1720*/  ISETP.GT.U32.AND P5, PT, R2, R81, PT ;  /* 0x000000510200720c */ /* 0x000fe20003fa4070 */
[----:B------:R-:W-:Y:S01]  /*1730*/  IMAD.HI.U32 R5, R4, R67, RZ ;  /* 0x0000004304057227 */ /* 0x000fe200078e00ff */
[----:B------:R-:W-:-:S03]  /*1740*/  ISETP.GT.U32.AND P4, PT, R2, R77, PT ;  /* 0x0000004d0200720c */ /* 0x000fc60003f84070 */
[----:B------:R-:W-:Y:S02]  /*1750*/  VIADD R8, R0, 0x14 ;  /* 0x0000001400087836 */ /* 0x000fe40000000000 */
[----:B------:R-:W-:Y:S01]  /*1760*/  @!P0 IMAD.MOV R61, RZ, RZ, -R61 ;  /* 0x000000ffff3d8224 */ /* 0x000fe200078e0a3d */
[C---:B------:R-:W-:Y:S01]  /*1770*/  ISETP.GT.U32.AND P0, PT, R2.reuse, R79, PT ;  /* 0x0000004f0200720c */ /* 0x040fe20003f04070 */
[----:B------:R-:W-:Y:S01]  /*1780*/  IMAD.MOV R5, RZ, RZ, -R5 ;  /* 0x000000ffff057224 */ /* 0x000fe200078e0a05 */
[----:B------:R-:W-:Y:S01]  /*1790*/  IABS R69, R8 ;  /* 0x0000000800457213 */ /* 0x000fe20000000000 */
[----:B------:R-:W-:Y:S02]  /*17a0*/  @!P3 IMAD.MOV R63, RZ, RZ, -R63 ;  /* 0x000000ffff3fb224 */ /* 0x000fe400078e0a3f */
[----:B------:R-:W-:Y:S02]  /*17b0*/  IMAD R67, R2, R5, R67 ;  /* 0x0000000502437224 */ /* 0x000fe400078e0243 */
[----:B------:R-:W-:-:S02]  /*17c0*/  VIADD R5, R0, 0x15 ;  /* 0x0000001500057836 */ /* 0x000fc40000000000 */
[----:B------:R-:W-:Y:S01]  /*17d0*/  IMAD.HI.U32 R3, R4, R69, RZ ;  /* 0x0000004504037227 */ /* 0x000fe200078e00ff */
[C---:B------:R-:W-:Y:S02]  /*17e0*/  ISETP.GT.U32.AND P3, PT, R2.reuse, R67, PT ;  /* 0x000000430200720c */ /* 0x040fe40003f64070 */
[----:B------:R-:W-:Y:S01]  /*17f0*/  IABS R75, R5 ;  /* 0x00000005004b7213 */ /* 0x000fe20000000000 */
[--C-:B------:R-:W-:Y:S02]  /*1800*/  @!P4 IMAD.IADD R77, R77, 0x1, -R2.reuse ;  /* 0x000000014d4dc824 */ /* 0x100fe400078e0a02 */
[----:B------:R-:W-:Y:S02]  /*1810*/  IMAD.MOV R3, RZ, RZ, -R3 ;  /* 0x000000ffff037224 */ /* 0x000fe400078e0a03 */
[--C-:B------:R-:W-:Y:S01]  /*1820*/  @!P5 IMAD.IADD R81, R81, 0x1, -R2.reuse ;  /* 0x000000015151d824 */ /* 0x100fe200078e0a02 */
[----:B------:R-:W-:Y:S01]  /*1830*/  ISETP.GT.U32.AND P4, PT, R2, R77, PT ;  /* 0x0000004d0200720c */ /* 0x000fe20003f84070 */
[----:B------:R-:W-:Y:S01]  /*1840*/  @!P0 IMAD.IADD R79, R79, 0x1, -R2 ;  /* 0x000000014f4f8824 */ /* 0x000fe200078e0a02 */
[----:B------:R-:W-:Y:S01]  /*1850*/  ISETP.GE.AND P0, PT, R6, RZ, PT ;  /* 0x000000ff0600720c */ /* 0x000fe20003f06270 */
[C---:B------:R-:W-:Y:S01]  /*1860*/  IMAD R69, R2.reuse, R3, R69 ;  /* 0x0000000302457224 */ /* 0x040fe200078e0245 */
[----:B------:R-:W-:Y:S01]  /*1870*/  ISETP.GE.AND P5, PT, R9, RZ, PT ;  /* 0x000000ff0900720c */ /* 0x000fe20003fa6270 */
[----:B------:R-:W-:Y:S01]  /*1880*/  @!P2 IMAD.MOV R81, RZ, RZ, -R81 ;  /* 0x000000ffff51a224 */ /* 0x000fe200078e0a51 */
[----:B------:R-:W-:Y:S01]  /*1890*/  ISETP.GT.U32.AND P2, PT, R2, R79, PT ;  /* 0x0000004f0200720c */ /* 0x000fe20003f44070 */
[----:B------:R-:W-:-:S04]  /*18a0*/  IMAD.HI.U32 R3, R4, R75, RZ ;  /* 0x0000004b04037227 */ /* 0x000fc800078e00ff */
[----:B------:R-:W-:Y:S02]  /*18b0*/  IMAD.MOV R3, RZ, RZ, -R3 ;  /* 0x000000ffff037224 */ /* 0x000fe400078e0a03 */
[--C-:B------:R-:W-:Y:S02]  /*18c0*/  @!P4 IMAD.IADD R77, R77, 0x1, -R2.reuse ;  /* 0x000000014d4dc824 */ /* 0x100fe400078e0a02 */
[----:B------:R-:W-:Y:S02]  /*18d0*/  IMAD R75, R2, R3, R75 ;  /* 0x00000003024b7224 */ /* 0x000fe400078e024b */
[----:B------:R-:W-:Y:S02]  /*18e0*/  VIADD R6, R0, 0x16 ;  /* 0x0000001600067836 */ /* 0x000fe40000000000 */
[--C-:B------:R-:W-:Y:S01]  /*18f0*/  @!P2 IMAD.IADD R79, R79, 0x1, -R2.reuse ;  /* 0x000000014f4fa824 */ /* 0x100fe200078e0a02 */
[C---:B------:R-:W-:Y:S01]  /*1900*/  ISETP.GT.U32.AND P4, PT, R2.reuse, R75, PT ;  /* 0x0000004b0200720c */ /* 0x040fe20003f84070 */
[----:B------:R-:W-:Y:S01]  /*1910*/  @!P1 IMAD.MOV R83, RZ, RZ, -R83 ;  /* 0x000000ffff539224 */ /* 0x000fe200078e0a53 */
[----:B------:R-:W-:Y:S01]  /*1920*/  ISETP.GT.U32.AND P2, PT, R2, R69, PT ;  /* 0x000000450200720c */ /* 0x000fe20003f44070 */
[----:B------:R-:W-:Y:S01]  /*1930*/  @!P3 IMAD.IADD R67, R67, 0x1, -R2 ;  /* 0x000000014343b824 */ /* 0x000fe200078e0a02 */
[----:B------:R-:W-:Y:S01]  /*1940*/  IABS R71, R6 ;  /* 0x0000000600477213 */ /* 0x000fe20000000000 */
[----:B------:R-:W-:Y:S01]  /*1950*/  @!P6 IMAD.MOV R65, RZ, RZ, -R65 ;  /* 0x000000ffff41e224 */ /* 0x000fe200078e0a41 */
[----:B------:R-:W-:Y:S01]  /*1960*/  ISETP.GE.AND P1, PT, R7, RZ, PT ;  /* 0x000000ff0700720c */ /* 0x000fe20003f26270 */
[----:B------:R-:W-:Y:S01]  /*1970*/  VIADD R9, R0, 0x18 ;  /* 0x0000001800097836 */ /* 0x000fe20000000000 */
[----:B------:R-:W-:Y:S01]  /*1980*/  ISETP.GE.AND P6, PT, R8, RZ, PT ;  /* 0x000000ff0800720c */ /* 0x000fe20003fc6270 */
[----:B------:R-:W-:Y:S01]  /*1990*/  VIADD R8, R0, 0x17 ;  /* 0x0000001700087836 */ /* 0x000fe20000000000 */
[----:B------:R-:W-:Y:S01]  /*19a0*/  ISETP.GT.U32.AND P3, PT, R2, R67, PT ;  /* 0x000000430200720c */ /* 0x000fe20003f64070 */
[----:B------:R-:W-:Y:S01]  /*19b0*/  IMAD.HI.U32 R3, R4, R71, RZ ;  /* 0x0000004704037227 */ /* 0x000fe200078e00ff */
[----:B------:R-:W-:-:S02]  /*19c0*/  IABS R7, R9 ;  /* 0x0000000900077213 */ /* 0x000fc40000000000 */
[----:B------:R-:W-:Y:S01]  /*19d0*/  IABS R73, R8 ;  /* 0x0000000800497213 */ /* 0x000fe20000000000 */
[--C-:B------:R-:W-:Y:S02]  /*19e0*/  @!P4 IMAD.IADD R75, R75, 0x1, -R2.reuse ;  /* 0x000000014b4bc824 */ /* 0x100fe400078e0a02 */
[----:B------:R-:W-:Y:S02]  /*19f0*/  IMAD.MOV R3, RZ, RZ, -R3 ;  /* 0x000000ffff037224 */ /* 0x000fe400078e0a03 */
[----:B------:R-:W-:Y:S01]  /*1a00*/  @!P2 IMAD.IADD R69, R69, 0x1, -R2 ;  /* 0x000000014545a824 */ /* 0x000fe200078e0a02 */
[C---:B------:R-:W-:Y:S01]  /*1a10*/  ISETP.GT.U32.AND P4, PT, R2.reuse, R75, PT ;  /* 0x0000004b0200720c */ /* 0x040fe20003f84070 */
[----:B------:R-:W-:Y:S01]  /*1a20*/  IMAD R71, R2, R3, R71 ;  /* 0x0000000302477224 */ /* 0x000fe200078e0247 */
[----:B------:R-:W-:Y:S01]  /*1a30*/  ISETP.GE.AND P2, PT, R6, RZ, PT ;  /* 0x000000ff0600720c */ /* 0x000fe20003f46270 */
[----:B------:R-:W-:Y:S01]  /*1a40*/  @!P1 IMAD.MOV R79, RZ, RZ, -R79 ;  /* 0x000000ffff4f9224 */ /* 0x000fe200078e0a4f */
[----:B------:R-:W-:Y:S01]  /*1a50*/  ISETP.GT.U32.AND P1, PT, R2, R69, PT ;  /* 0x000000450200720c */ /* 0x000fe20003f24070 */
[----:B------:R-:W-:-:S04]  /*1a60*/  IMAD.HI.U32 R3, R4, R73, RZ ;  /* 0x0000004904037227 */ /* 0x000fc800078e00ff */
[----:B------:R-:W-:Y:S01]  /*1a70*/  @!P3 IMAD.IADD R67, R67, 0x1, -R2 ;  /* 0x000000014343b824 */ /* 0x000fe200078e0a02 */
[----:B------:R-:W-:Y:S01]  /*1a80*/  ISETP.GE.AND P3, PT, R5, RZ, PT ;  /* 0x000000ff0500720c */ /* 0x000fe20003f66270 */
[----:B------:R-:W-:Y:S02]  /*1a90*/  IMAD.MOV R3, RZ, RZ, -R3 ;  /* 0x000000ffff037224 */ /* 0x000fe400078e0a03 */
[----:B------:R-:W-:-:S04]  /*1aa0*/  IMAD.HI.U32 R5, R4, R7, RZ ;  /* 0x0000000704057227 */ /* 0x000fc800078e00ff */
[----:B------:R-:W-:Y:S01]  /*1ab0*/  @!P5 IMAD.MOV R67, RZ, RZ, -R67 ;  /* 0x000000ffff43d224 */ /* 0x000fe200078e0a43 */
[C---:B------:R-:W-:Y:S01]  /*1ac0*/  ISETP.GT.U32.AND P5, PT, R2.reuse, R71, PT ;  /* 0x000000470200720c */ /* 0x040fe20003fa4070 */
[C---:B------:R-:W-:Y:S02]  /*1ad0*/  IMAD R73, R2.reuse, R3, R73 ;  /* 0x0000000302497224 */ /* 0x040fe400078e0249 */
[----:B------:R-:W-:Y:S02]  /*1ae0*/  IMAD.MOV R5, RZ, RZ, -R5 ;  /* 0x000000ffff057224 */ /* 0x000fe400078e0a05 */
[--C-:B------:R-:W-:Y:S01]  /*1af0*/  @!P4 IMAD.IADD R75, R75, 0x1, -R2.reuse ;  /* 0x000000014b4bc824 */ /* 0x100fe200078e0a02 */
[C---:B------:R-:W-:Y:S01]  /*1b00*/  ISETP.GT.U32.AND P4, PT, R2.reuse, R73, PT ;  /* 0x000000490200720c */ /* 0x040fe20003f84070 */
[----:B------:R-:W-:Y:S01]  /*1b10*/  @!P1 IMAD.IADD R69, R69, 0x1, -R2 ;  /* 0x0000000145459824 */ /* 0x000fe200078e0a02 */
[----:B------:R-:W-:Y:S01]  /*1b20*/  ISETP.GE.AND P1, PT, R9, RZ, PT ;  /* 0x000000ff0900720c */ /* 0x000fe20003f26270 */
[----:B------:R-:W-:-:S02]  /*1b30*/  IMAD R72, R2, R5, R7 ;  /* 0x0000000502487224 */ /* 0x000fc400078e0207 */
[----:B------:R-:W-:Y:S02]  /*1b40*/  @!P6 IMAD.MOV R69, RZ, RZ, -R69 ;  /* 0x000000ffff45e224 */ /* 0x000fe400078e0a45 */
[----:B------:R-:W-:Y:S01]  /*1b50*/  VIADD R6, R0, 0x19 ;  /* 0x0000001900067836 */ /* 0x000fe20000000000 */
[C---:B------:R-:W-:Y:S01]  /*1b60*/  ISETP.GT.U32.AND P6, PT, R2.reuse, R72, PT ;  /* 0x000000480200720c */ /* 0x040fe20003fc4070 */
[--C-:B------:R-:W-:Y:S02]  /*1b70*/  @!P5 IMAD.IADD R71, R71, 0x1, -R2.reuse ;  /* 0x000000014747d824 */ /* 0x100fe400078e0a02 */
[----:B------:R-:W-:Y:S01]  /*1b80*/  @!P0 IMAD.MOV R77, RZ, RZ, -R77 ;  /* 0x000000ffff4d8224 */ /* 0x000fe200078e0a4d */
[----:B------:R-:W-:Y:S01]  /*1b90*/  IABS R7, R6 ;  /* 0x0000000600077213 */ /* 0x000fe20000000000 */
[----:B------:R-:W-:Y:S01]  /*1ba0*/  @!P4 IMAD.IADD R73, R73, 0x1, -R2 ;  /* 0x000000014949c824 */ /* 0x000fe200078e0a02 */
[----:B------:R-:W-:Y:S01]  /*1bb0*/  ISETP.GT.U32.AND P5, PT, R2, R71, PT ;  /* 0x000000470200720c */ /* 0x000fe20003fa4070 */
        /* <DEDUP_REMOVED lines=13> */
[----:B------:R-:W-:-:S04]  /*1c90*/  IMAD.HI.U32 R5, R4, R11, RZ ;  /* 0x0000000b04057227 */ /* 0x000fc800078e00ff */
[----:B------:R-:W-:Y:S01]  /*1ca0*/  @!P4 IMAD.IADD R73, R73, 0x1, -R2 ;  /* 0x000000014949c824 */ /* 0x000fe200078e0a02 */
[----:B------:R-:W-:Y:S01]  /*1cb0*/  ISETP.GT.U32.AND P4, PT, R2, R48, PT ;  /* 0x000000300200720c */ /* 0x000fe20003f84070 */
[----:B------:R-:W-:Y:S02]  /*1cc0*/  IMAD.MOV R5, RZ, RZ, -R5 ;  /* 0x000000ffff057224 */ /* 0x000fe400078e0a05 */
[----:B------:R-:W-:-:S04]  /*1cd0*/  IMAD.HI.U32 R3, R4, R9, RZ ;  /* 0x0000000904037227 */ /* 0x000fc800078e00ff */
[----:B------:R-:W-:Y:S02]  /*1ce0*/  IMAD R50, R2, R5, R11 ;  /* 0x0000000502327224 */ /* 0x000fe400078e020b */
[----:B------:R-:W-:Y:S02]  /*1cf0*/  @!P6 IMAD.IADD R72, R72, 0x1, -R2 ;  /* 0x000000014848e824 */ /* 0x000fe400078e0a02 */
[----:B------:R-:W-:Y:S02]  /*1d00*/  IMAD.MOV R3, RZ, RZ, -R3 ;  /* 0x000000ffff037224 */ /* 0x000fe400078e0a03 */
[----:B------:R-:W-:Y:S01]  /*1d10*/  @!P1 IMAD.MOV R72, RZ, RZ, -R72 ;  /* 0x000000ffff489224 */ /* 0x000fe200078e0a48 */
[----:B------:R-:W-:Y:S01]  /*1d20*/  ISETP.GT.U32.AND P1, PT, R2, R50, PT ;  /* 0x000000320200720c */ /* 0x000fe20003f24070 */
[----:B------:R-:W-:Y:S01]  /*1d30*/  @!P3 IMAD.MOV R75, RZ, RZ, -R75 ;  /* 0x000000ffff4bb224 */ /* 0x000fe200078e0a4b */
[----:B------:R-:W-:Y:S01]  /*1d40*/  ISETP.GE.AND P3, PT, R6, RZ, PT ;  /* 0x000000ff0600720c */ /* 0x000fe20003f66270 */
[----:B------:R-:W-:-:S02]  /*1d50*/  IMAD R70, R2, R3, R9 ;  /* 0x0000000302467224 */ /* 0x000fc400078e0209 */
[----:B------:R-:W-:Y:S02]  /*1d60*/  VIADD R6, R0, 0x1d ;  /* 0x0000001d00067836 */ /* 0x000fe40000000000 */
[--C-:B------:R-:W-:Y:S02]  /*1d70*/  @!P4 IMAD.IADD R48, R48, 0x1, -R2.reuse ;  /* 0x000000013030c824 */ /* 0x100fe400078e0a02 */
[----:B------:R-:W-:Y:S01]  /*1d80*/  @!P0 IMAD.MOV R73, RZ, RZ, -R73 ;  /* 0x000000ffff498224 */ /* 0x000fe200078e0a49 */
[----:B------:R-:W-:Y:S01]  /*1d90*/  ISETP.GT.U32.AND P0, PT, R2, R70, PT ;  /* 0x000000460200720c */ /* 0x000fe20003f04070 */
[----:B------:R-:W-:Y:S01]  /*1da0*/  VIADD R10, R0, 0x1f ;  /* 0x0000001f000a7836 */ /* 0x000fe20000000000 */
[----:B------:R-:W-:Y:S01]  /*1db0*/  IABS R9, R6 ;  /* 0x0000000600097213 */ /* 0x000fe20000000000 */
[----:B------:R-:W-:Y:S01]  /*1dc0*/  @!P1 IMAD.IADD R50, R50, 0x1, -R2 ;  /* 0x0000000132329824 */ /* 0x000fe200078e0a02 */
[----:B------:R-:W-:Y:S01]  /*1dd0*/  ISETP.GT.U32.AND P4, PT, R2, R48, PT ;  /* 0x000000300200720c */ /* 0x000fe20003f84070 */
[----:B------:R-:W-:Y:S01]  /*1de0*/  @!P2 IMAD.MOV R71, RZ, RZ, -R71 ;  /* 0x000000ffff47a224 */ /* 0x000fe200078e0a47 */
[----:B------:R-:W-:Y:S01]  /*1df0*/  IABS R13, R10 ;  /* 0x0000000a000d7213 */ /* 0x000fe20000000000 */
[----:B------:R-:W-:Y:S01]  /*1e00*/  IMAD.HI.U32 R5, R4, R9, RZ ;  /* 0x0000000904057227 */ /* 0x000fe200078e00ff */
[----:B------:R-:W-:-:S02]  /*1e10*/  ISETP.GT.U32.AND P1, PT, R2, R50, PT ;  /* 0x000000320200720c */ /* 0x000fc40003f24070 */
[----:B------:R-:W-:Y:S01]  /*1e20*/  ISETP.GE.AND P2, PT, R8, RZ, PT ;  /* 0x000000ff0800720c */ /* 0x000fe20003f46270 */
[----:B------:R-:W-:Y:S02]  /*1e30*/  IMAD.MOV R5, RZ, RZ, -R5 ;  /* 0x000000ffff057224 */ /* 0x000fe400078e0a05 */
[----:B------:R-:W-:Y:S02]  /*1e40*/  VIADD R3, R0, 0x1c ;  /* 0x0000001c00037836 */ /* 0x000fe40000000000 */
[--C-:B------:R-:W-:Y:S02]  /*1e50*/  @!P0 IMAD.IADD R70, R70, 0x1, -R2.reuse ;  /* 0x0000000146468824 */ /* 0x100fe400078e0a02 */
[----:B------:R-:W-:Y:S01]  /*1e60*/  @!P4 IMAD.IADD R48, R48, 0x1, -R2 ;  /* 0x000000013030c824 */ /* 0x000fe200078e0a02 */
[----:B------:R-:W-:Y:S01]  /*1e70*/  IABS R7, R3 ;  /* 0x0000000300077213 */ /* 0x000fe20000000000 */
[C---:B------:R-:W-:Y:S01]  /*1e80*/  IMAD R52, R2.reuse, R5, R9 ;  /* 0x0000000502347224 */ /* 0x040fe200078e0209 */
[----:B------:R-:W-:Y:S01]  /*1e90*/  ISETP.GT.U32.AND P0, PT, R2, R70, PT ;  /* 0x000000460200720c */ /* 0x000fe20003f04070 */
[----:B------:R-:W-:Y:S01]  /*1ea0*/  IMAD.HI.U32 R5, R4, R13, RZ ;  /* 0x0000000d04057227 */ /* 0x000fe200078e00ff */
[----:B------:R-:W-:-:S02]  /*1eb0*/  ISETP.GE.AND P6, PT, R3, RZ, PT ;  /* 0x000000ff0300720c */ /* 0x000fc40003fc6270 */
[----:B------:R-:W-:Y:S01]  /*1ec0*/  ISETP.GE.AND P4, PT, R6, RZ, PT ;  /* 0x000000ff0600720c */ /* 0x000fe20003f86270 */
[----:B------:R-:W-:Y:S01]  /*1ed0*/  @!P3 IMAD.MOV R48, RZ, RZ, -R48 ;  /* 0x000000ffff30b224 */ /* 0x000fe200078e0a30 */
[----:B------:R-:W-:Y:S01]  /*1ee0*/  ISETP.GT.U32.AND P3, PT, R2, R52, PT ;  /* 0x000000340200720c */ /* 0x000fe20003f64070 */
[----:B------:R-:W-:Y:S02]  /*1ef0*/  VIADD R8, R0, 0x1e ;  /* 0x0000001e00087836 */ /* 0x000fe40000000000 */
[----:B------:R-:W-:Y:S02]  /*1f00*/  IMAD.MOV R5, RZ, RZ, -R5 ;  /* 0x000000ffff057224 */ /* 0x000fe400078e0a05 */
[----:B------:R-:W-:Y:S01]  /*1f10*/  IMAD.HI.U32 R3, R4, R7, RZ ;  /* 0x0000000704037227 */ /* 0x000fe200078e00ff */
[----:B------:R-:W-:-:S03]  /*1f20*/  IABS R11, R8 ;  /* 0x00000008000b7213 */ /* 0x000fc60000000000 */
[----:B------:R-:W-:Y:S02]  /*1f30*/  IMAD R54, R2, R5, R13 ;  /* 0x0000000502367224 */ /* 0x000fe400078e020d */
[----:B------:R-:W-:Y:S02]  /*1f40*/  @!P1 IMAD.IADD R50, R50, 0x1, -R2 ;  /* 0x0000000132329824 */ /* 0x000fe400078e0a02 */
[----:B------:R-:W-:Y:S02]  /*1f50*/  IMAD.MOV R68, RZ, RZ, -R3 ;  /* 0x000000ffff447224 */ /* 0x000fe400078e0a03 */
[----:B------:R-:W-:Y:S02]  /*1f60*/  VIADD R6, R0, 0x20 ;  /* 0x0000002000067836 */ /* 0x000fe40000000000 */
[----:B------:R-:W-:Y:S01]  /*1f70*/  @!P2 IMAD.MOV R50, RZ, RZ, -R50 ;  /* 0x000000ffff32a224 */ /* 0x000fe200078e0a32 */
[----:B------:R-:W-:Y:S01]  /*1f80*/  ISETP.GT.U32.AND P2, PT, R2, R54, PT ;  /* 0x000000360200720c */ /* 0x000fe20003f44070 */
[----:B------:R-:W-:Y:S01]  /*1f90*/  IMAD.HI.U32 R3, R4, R11, RZ ;  /* 0x0000000b04037227 */ /* 0x000fe200078e00ff */
[----:B------:R-:W-:-:S03]  /*1fa0*/  IABS R5, R6 ;  /* 0x0000000600057213 */ /* 0x000fc60000000000 */
[--C-:B------:R-:W-:Y:S02]  /*1fb0*/  @!P0 IMAD.IADD R70, R70, 0x1, -R2.reuse ;  /* 0x0000000146468824 */ /* 0x100fe400078e0a02 */
[----:B------:R-:W-:Y:S02]  /*1fc0*/  @!P3 IMAD.IADD R52, R52, 0x1, -R2 ;  /* 0x000000013434b824 */ /* 0x000fe400078e0a02 */
[----:B------:R-:W-:Y:S02]  /*1fd0*/  IMAD.MOV R3, RZ, RZ, -R3 ;  /* 0x000000ffff037224 */ /* 0x000fe400078e0a03 */
[C---:B------:R-:W-:Y:S01]  /*1fe0*/  IMAD R68, R2.reuse, R68, R7 ;  /* 0x0000004402447224 */ /* 0x040fe200078e0207 */
[----:B------:R-:W-:Y:S01]  /*1ff0*/  ISETP.GT.U32.AND P3, PT, R2, R52, PT ;  /* 0x000000340200720c */ /* 0x000fe20003f64070 */
[----:B------:R-:W-:Y:S01]  /*2000*/  @!P5 IMAD.MOV R70, RZ, RZ, -R70 ;  /* 0x000000ffff46d224 */ /* 0x000fe200078e0a46 */
[----:B------:R-:W-:Y:S01]  /*2010*/  ISETP.GE.AND P5, PT, R8, RZ, PT ;  /* 0x000000ff0800720c */ /* 0x000fe20003fa6270 */
[C---:B------:R-:W-:Y:S01]  /*2020*/  IMAD R66, R2.reuse, R3, R11 ;  /* 0x0000000302427224 */ /* 0x040fe200078e020b */
[----:B------:R-:W-:Y:S01]  /*2030*/  ISETP.GT.U32.AND P0, PT, R2, R68, PT ;  /* 0x000000440200720c */ /* 0x000fe20003f04070 */
[----:B------:R-:W-:-:S02]  /*2040*/  VIADD R8, R0, 0x21 ;  /* 0x0000002100087836 */ /* 0x000fc40000000000 */
[----:B------:R-:W-:Y:S01]  /*2050*/  IMAD.HI.U32 R3, R4, R5, RZ ;  /* 0x0000000504037227 */ /* 0x000fe200078e00ff */
[----:B------:R-:W-:Y:S02]  /*2060*/  ISETP.GT.U32.AND P1, PT, R2, R66, PT ;  /* 0x000000420200720c */ /* 0x000fe40003f24070 */
[----:B------:R-:W-:Y:S01]  /*2070*/  IABS R7, R8 ;  /* 0x0000000800077213 */ /* 0x000fe20000000000 */
[----:B------:R-:W-:Y:S02]  /*2080*/  IMAD.MOV R3, RZ, RZ, -R3 ;  /* 0x000000ffff037224 */ /* 0x000fe400078e0a03 */
[----:B------:R-:W-:Y:S02]  /*2090*/  @!P2 IMAD.IADD R54, R54, 0x1, -R2 ;  /* 0x000000013636a824 */ /* 0x000fe400078e0a02 */
[----:B------:R-:W-:Y:S02]  /*20a0*/  IMAD R64, R2, R3, R5 ;  /* 0x0000000302407224 */ /* 0x000fe400078e0205 */
[----:B------:R-:W-:Y:S01]  /*20b0*/  IMAD.HI.U32 R3, R4, R7, RZ ;  /* 0x0000000704037227 */ /* 0x000fe200078e00ff */
[----:B------:R-:W-:-:S03]  /*20c0*/  ISETP.GT.U32.AND P2, PT, R2, R54, PT ;  /* 0x000000360200720c */ /* 0x000fc60003f44070 */
[--C-:B------:R-:W-:Y:S01]  /*20d0*/  @!P3 IMAD.IADD R52, R52, 0x1, -R2.reuse ;  /* 0x000000013434b824 */ /* 0x100fe200078e0a02 */
[----:B------:R-:W-:Y:S01]  /*20e0*/  ISETP.GT.U32.AND P3, PT, R2, R64, PT ;  /* 0x000000400200720c */ /* 0x000fe20003f64070 */
[----:B------:R-:W-:Y:S02]  /*20f0*/  IMAD.MOV R3, RZ, RZ, -R3 ;  /* 0x000000ffff037224 */ /* 0x000fe400078e0a03 */
[--C-:B------:R-:W-:Y:S02]  /*2100*/  @!P0 IMAD.IADD R68, R68, 0x1, -R2.reuse ;  /* 0x0000000144448824 */ /* 0x100fe400078e0a02 */
[--C-:B------:R-:W-:Y:S02]  /*2110*/  @!P1 IMAD.IADD R66, R66, 0x1, -R2.reuse ;  /* 0x0000000142429824 */ /* 0x100fe400078e0a02 */
[C---:B------:R-:W-:Y:S01]  /*2120*/  IMAD R56, R2.reuse, R3, R7 ;  /* 0x0000000302387224 */ /* 0x040fe200078e0207 */
[----:B------:R-:W-:Y:S01]  /*2130*/  ISETP.GT.U32.AND P0, PT, R2, R68, PT ;  /* 0x000000440200720c */ /* 0x000fe20003f04070 */
[----:B------:R-:W-:Y:S01]  /*2140*/  VIADD R11, R0, 0x22 ;  /* 0x00000022000b7836 */ /* 0x000fe20000000000 */
[----:B------:R-:W-:Y:S01]  /*2150*/  ISETP.GT.U32.AND P1, PT, R2, R66, PT ;  /* 0x000000420200720c */ /* 0x000fe20003f24070 */
[--C-:B------:R-:W-:Y:S01]  /*2160*/  @!P2 IMAD.IADD R54, R54, 0x1, -R2.reuse ;  /* 0x000000013636a824 */ /* 0x100fe200078e0a02 */
[----:B------:R-:W-:Y:S01]  /*2170*/  ISETP.GT.U32.AND P2, PT, R2, R56, PT ;  /* 0x000000380200720c */ /* 0x000fe20003f44070 */
[----:B------:R-:W-:Y:S01]  /*2180*/  @!P3 IMAD.IADD R64, R64, 0x1, -R2 ;  /* 0x000000014040b824 */ /* 0x000fe200078e0a02 */
[----:B------:R-:W-:Y:S01]  /*2190*/  IABS R9, R11 ;  /* 0x0000000b00097213 */ /* 0x000fe20000000000 */
[----:B------:R-:W-:-:S02]  /*21a0*/  VIADD R3, R0, 0x23 ;  /* 0x0000002300037836 */ /* 0x000fc40000000000 */
[----:B------:R-:W-:Y:S01]  /*21b0*/  @!P4 IMAD.MOV R52, RZ, RZ, -R52 ;  /* 0x000000ffff34c224 */ /* 0x000fe200078e0a34 */
[----:B------:R-:W-:Y:S01]  /*21c0*/  ISETP.GT.U32.AND P3, PT, R2, R64, PT ;  /* 0x000000400200720c */ /* 0x000fe20003f64070 */
[----:B------:R-:W-:Y:S01]  /*21d0*/  IMAD.HI.U32 R5, R4, R9, RZ ;  /* 0x0000000904057227 */ /* 0x000fe200078e00ff */
[----:B------:R-:W-:Y:S02]  /*21e0*/  IABS R7, R3 ;  /* 0x0000000300077213 */ /* 0x000fe40000000000 */
[----:B------:R-:W-:Y:S01]  /*21f0*/  ISETP.GE.AND P4, PT, R8, RZ, PT ;  /* 0x000000ff0800720c */ /* 0x000fe20003f86270 */
[--C-:B------:R-:W-:Y:S01]  /*2200*/  @!P0 IMAD.IADD R68, R68, 0x1, -R2.reuse ;  /* 0x0000000144448824 */ /* 0x100fe200078e0a02 */
[----:B------:R-:W-:Y:S01]  /*2210*/  ISETP.GE.AND P0, PT, R10, RZ, PT ;  /* 0x000000ff0a00720c */ /* 0x000fe20003f06270 */
[----:B------:R-:W-:Y:S02]  /*2220*/  IMAD.MOV R5, RZ, RZ, -R5 ;  /* 0x000000ffff057224 */ /* 0x000fe400078e0a05 */
[--C-:B------:R-:W-:Y:S01]  /*2230*/  @!P1 IMAD.IADD R66, R66, 0x1, -R2.reuse ;  /* 0x0000000142429824 */ /* 0x100fe200078e0a02 */
[----:B------:R-:W-:Y:S01]  /*2240*/  ISETP.GE.AND P1, PT, R11, RZ, PT ;  /* 0x000000ff0b00720c */ /* 0x000fe20003f26270 */
[----:B------:R-:W-:-:S02]  /*2250*/  @!P2 IMAD.IADD R56, R56, 0x1, -R2 ;  /* 0x000000013838a824 */ /* 0x000fc400078e0a02 */
[----:B------:R-:W-:Y:S02]  /*2260*/  IMAD R62, R2, R5, R9 ;  /* 0x00000005023e7224 */ /* 0x000fe400078e0209 */
[----:B------:R-:W-:Y:S01]  /*2270*/  VIADD R5, R0, 0x24 ;  /* 0x0000002400057836 */ /* 0x000fe20000000000 */
[----:B------:R-:W-:Y:S01]  /*2280*/  ISETP.GT.U32.AND P2, PT, R2, R56, PT ;  /* 0x000000380200720c */ /* 0x000fe20003f44070 */
[----:B------:R-:W-:Y:S01]  /*2290*/  @!P5 IMAD.MOV R66, RZ, RZ, -R66 ;  /* 0x000000ffff42d224 */ /* 0x000fe200078e0a42 */
[----:B------:R-:W-:Y:S01]  /*22a0*/  ISETP.GE.AND P5, PT, R3, RZ, PT ;  /* 0x000000ff0300720c */ /* 0x000fe20003fa6270 */
[----:B------:R-:W-:Y:S01]  /*22b0*/  IMAD.HI.U32 R3, R4, R7, RZ ;  /* 0x0000000704037227 */ /* 0x000fe200078e00ff */
[----:B------:R-:W-:-:S03]  /*22c0*/  IABS R9, R5 ;  /* 0x0000000500097213 */ /* 0x000fc60000000000 */
[----:B------:R-:W-:Y:S01]  /*22d0*/  @!P3 IMAD.IADD R64, R64, 0x1, -R2 ;  /* 0x000000014040b824 */ /* 0x000fe200078e0a02 */
[----:B------:R-:W-:Y:S01]  /*22e0*/  ISETP.GT.U32.AND P3, PT, R2, R62, PT ;  /* 0x0000003e0200720c */ /* 0x000fe20003f64070 */
[----:B------:R-:W-:Y:S02]  /*22f0*/  IMAD.MOV R3, RZ, RZ, -R3 ;  /* 0x000000ffff037224 */ /* 0x000fe400078e0a03 */
[----:B------:R-:W-:Y:S01]  /*2300*/  @!P6 IMAD.MOV R68, RZ, RZ, -R68 ;  /* 0x000000ffff44e224 */ /* 0x000fe200078e0a44 */
[----:B------:R-:W-:Y:S01]  /*2310*/  ISETP.GE.AND P6, PT, R6, RZ, PT ;  /* 0x000000ff0600720c */ /* 0x000fe20003fc6270 */
[----:B------:R-:W-:Y:S01]  /*2320*/  @!P0 IMAD.MOV R54, RZ, RZ, -R54 ;  /* 0x000000ffff368224 */ /* 0x000fe200078e0a36 */
[----:B------:R-:W-:Y:S01]  /*2330*/  ISETP.GE.AND P0, PT, R5, RZ, PT ;  /* 0x000000ff0500720c */ /* 0x000fe20003f06270 */
[----:B------:R-:W-:-:S04]  /*2340*/  IMAD.HI.U32 R5, R4, R9, RZ ;  /* 0x0000000904057227 */ /* 0x000fc800078e00ff */
[----:B------:R-:W-:Y:S02]  /*2350*/  IMAD R58, R2, R3, R7 ;  /* 0x00000003023a7224 */ /* 0x000fe400078e0207 */
[----:B------:R-:W-:Y:S02]  /*2360*/  IMAD.MOV R5, RZ, RZ, -R5 ;  /* 0x000000ffff057224 */ /* 0x000fe400078e0a05 */
[--C-:B------:R-:W-:Y:S01]  /*2370*/  @!P2 IMAD.IADD R56, R56, 0x1, -R2.reuse ;  /* 0x000000013838a824 */ /* 0x100fe200078e0a02 */
[----:B------:R-:W-:Y:S01]  /*2380*/  ISETP.GT.U32.AND P2, PT, R2, R58, PT ;  /* 0x0000003a0200720c */ /* 0x000fe20003f44070 */
[----:B------:R-:W-:Y:S02]  /*2390*/  @!P3 IMAD.IADD R62, R62, 0x1, -R2 ;  /* 0x000000013e3eb824 */ /* 0x000fe400078e0a02 */
[C---:B------:R-:W-:Y:S02]  /*23a0*/  IMAD R60, R2.reuse, R5, R9 ;  /* 0x00000005023c7224 */ /* 0x040fe400078e0209 */
[----:B------:R-:W-:Y:S01]  /*23b0*/  @!P6 IMAD.MOV R64, RZ, RZ, -R64 ;  /* 0x000000ffff40e224 */ /* 0x000fe200078e0a40 */
[----:B------:R-:W-:Y:S01]  /*23c0*/  ISETP.GT.U32.AND P3, PT, R2, R62, PT ;  /* 0x0000003e0200720c */ /* 0x000fe20003f64070 */
[----:B------:R-:W-:Y:S01]  /*23d0*/  VIADD R6, R0, 0x25 ;  /* 0x0000002500067836 */ /* 0x000fe20000000000 */
[----:B------:R-:W-:Y:S01]  /*23e0*/  ISETP.GT.U32.AND P6, PT, R2, R60, PT ;  /* 0x0000003c0200720c */ /* 0x000fe20003fc4070 */
[----:B------:R-:W-:-:S02]  /*23f0*/  VIADD R8, R0, 0x26 ;  /* 0x0000002600087836 */ /* 0x000fc40000000000 */
[----:B------:R-:W-:Y:S01]  /*2400*/  VIADD R10, R0, 0x28 ;  /* 0x00000028000a7836 */ /* 0x000fe20000000000 */
[----:B------:R-:W-:Y:S01]  /*2410*/  IABS R11, R6 ;  /* 0x00000006000b7213 */ /* 0x000fe20000000000 */
[----:B------:R-:W-:Y:S01]  /*2420*/  @!P2 IMAD.IADD R58, R58, 0x1, -R2 ;  /* 0x000000013a3aa824 */ /* 0x000fe200078e0a02 */
[----:B------:R-:W-:Y:S01]  /*2430*/  IABS R13, R8 ;  /* 0x00000008000d7213 */ /* 0x000fe20000000000 */
[----:B------:R-:W-:Y:S01]  /*2440*/  @!P4 IMAD.MOV R56, RZ, RZ, -R56 ;  /* 0x000000ffff38c224 */ /* 0x000fe200078e0a38 */
[----:B------:R-:W-:Y:S01]  /*2450*/  IABS R9, R10 ;  /* 0x0000000a00097213 */ /* 0x000fe20000000000 */
[----:B------:R-:W-:Y:S01]  /*2460*/  IMAD.HI.U32 R3, R4, R11, RZ ;  /* 0x0000000b04037227 */ /* 0x000fe200078e00ff */
[----:B------:R-:W-:Y:S02]  /*2470*/  ISETP.GT.U32.AND P2, PT, R2, R58, PT ;  /* 0x0000003a0200720c */ /* 0x000fe40003f44070 */
[----:B------:R-:W-:Y:S01]  /*2480*/  ISETP.GE.AND P4, PT, R6, RZ, PT ;  /* 0x000000ff0600720c */ /* 0x000fe20003f86270 */
[--C-:B------:R-:W-:Y:S01]  /*2490*/  @!P3 IMAD.IADD R62, R62, 0x1, -R2.reuse ;  /* 0x000000013e3eb824 */ /* 0x100fe200078e0a02 */
[----:B------:R-:W-:Y:S01]  /*24a0*/  ISETP.GE.AND P3, PT, R8, RZ, PT ;  /* 0x000000ff0800720c */ /* 0x000fe20003f66270 */
[----:B------:R-:W-:-:S02]  /*24b0*/  @!P6 IMAD.IADD R60, R60, 0x1, -R2 ;  /* 0x000000013c3ce824 */ /* 0x000fc400078e0a02 */
[----:B------:R-:W-:Y:S02]  /*24c0*/  IMAD.MOV R3, RZ, RZ, -R3 ;  /* 0x000000ffff037224 */ /* 0x000fe400078e0a03 */
[----:B------:R-:W-:Y:S01]  /*24d0*/  VIADD R8, R0, 0x27 ;  /* 0x0000002700087836 */ /* 0x000fe20000000000 */
[----:B------:R-:W-:Y:S01]  /*24e0*/  ISETP.GT.U32.AND P6, PT, R2, R60, PT ;  /* 0x0000003c0200720c */ /* 0x000fe20003fc4070 */
[----:B------:R-:W-:-:S03]  /*24f0*/  IMAD.HI.U32 R5, R4, R13, RZ ;  /* 0x0000000d04057227 */ /* 0x000fc600078e00ff */
[----:B------:R-:W-:Y:S01]  /*2500*/  IABS R7, R8 ;  /* 0x0000000800077213 */ /* 0x000fe20000000000 */
[----:B------:R-:W-:Y:S01]  /*2510*/  IMAD R100, R2, R3, R11 ;  /* 0x0000000302647224 */ /* 0x000fe200078e020b */
[----:B------:R-:W-:Y:S01]  /*2520*/  IABS R11, R12 ;  /* 0x0000000c000b7213 */ /* 0x000fe20000000000 */
[----:B------:R-:W-:Y:S02]  /*2530*/  IMAD.MOV R5, RZ, RZ, -R5 ;  /* 0x000000ffff057224 */ /* 0x000fe400078e0a05 */
[----:B------:R-:W-:Y:S01]  /*2540*/  @!P2 IMAD.IADD R58, R58, 0x1, -R2 ;  /* 0x000000013a3aa824 */ /* 0x000fe200078e0a02 */
[----:B------:R-:W-:Y:S01]  /*2550*/  ISETP.GT.U32.AND P2, PT, R2, R100, PT ;  /* 0x000000640200720c */ /* 0x000fe20003f44070 */
[----:B------:R-:W-:-:S04]  /*2560*/  IMAD.HI.U32 R3, R4, R7, RZ ;  /* 0x0000000704037227 */ /* 0x000fc800078e00ff */
[----:B------:R-:W-:Y:S01]  /*2570*/  IMAD R102, R2, R5, R13 ;  /* 0x0000000502667224 */ /* 0x000fe200078e020d */
[----:B------:R-:W-:Y:S01]  /*2580*/  IABS R13, R14 ;  /* 0x0000000e000d7213 */ /* 0x000fe20000000000 */
[----:B------:R-:W-:Y:S02]  /*2590*/  IMAD.MOV R104, RZ, RZ, -R3 ;  /* 0x000000ffff687224 */ /* 0x000fe400078e0a03 */
[----:B------:R-:W-:Y:S01]  /*25a0*/  @!P6 IMAD.IADD R60, R60, 0x1, -R2 ;  /* 0x000000013c3ce824 */ /* 0x000fe200078e0a02 */
[----:B------:R-:W-:Y:S01]  /*25b0*/  ISETP.GT.U32.AND P6, PT, R2, R102, PT ;  /* 0x000000660200720c */ /* 0x000fe20003fc4070 */
[----:B------:R-:W-:-:S04]  /*25c0*/  IMAD.HI.U32 R3, R4, R9, RZ ;  /* 0x0000000904037227 */ /* 0x000fc800078e00ff */
[----:B------:R-:W-:Y:S02]  /*25d0*/  IMAD R104, R2, R104, R7 ;  /* 0x0000006802687224 */ /* 0x000fe400078e0207 */
[----:B------:R-:W-:Y:S02]  /*25e0*/  IMAD.MOV R106, RZ, RZ, -R3 ;  /* 0x000000ffff6a7224 */ /* 0x000fe400078e0a03 */
[--C-:B------:R-:W-:Y:S01]  /*25f0*/  @!P2 IMAD.IADD R100, R100, 0x1, -R2.reuse ;  /* 0x000000016464a824 */ /* 0x100fe200078e0a02 */
[C---:B------:R-:W-:Y:S01]  /*2600*/  ISETP.GT.U32.AND P2, PT, R2.reuse, R104, PT ;  /* 0x000000680200720c */ /* 0x040fe20003f44070 */
[----:B------:R-:W-:Y:S02]  /*2610*/  IMAD R106, R2, R106, R9 ;  /* 0x0000006a026a7224 */ /* 0x000fe400078e0209 */
[----:B------:R-:W-:Y:S02]  /*2620*/  @!P6 IMAD.IADD R102, R102, 0x1, -R2 ;  /* 0x000000016666e824 */ /* 0x000fe400078e0a02 */
[----:B------:R-:W-:Y:S01]  /*2630*/  IMAD.HI.U32 R5, R4, R11, RZ ;  /* 0x0000000b04057227 */ /* 0x000fe200078e00ff */
[----:B------:R-:W-:-:S03]  /*2640*/  ISETP.GT.U32.AND P6, PT, R2, R106, PT ;  /* 0x0000006a0200720c */ /* 0x000fc60003fc4070 */
[----:B------:R-:W-:Y:S02]  /*2650*/  @!P5 IMAD.MOV R58, RZ, RZ, -R58 ;  /* 0x000000ffff3ad224 */ /* 0x000fe400078e0a3a */
[----:B------:R-:W-:-:S04]  /*2660*/  IMAD.HI.U32 R3, R4, R15, RZ ;  /* 0x0000000f04037227 */ /* 0x000fc800078e00ff */
[--C-:B------:R-:W-:Y:S01]  /*2670*/  @!P2 IMAD.IADD R104, R104, 0x1, -R2.reuse ;  /* 0x000000016868a824 */ /* 0x100fe200078e0a02 */
[----:B------:R-:W-:Y:S01]  /*2680*/  ISETP.GT.U32.AND P2, PT, R2, R100, PT ;  /* 0x000000640200720c */ /* 0x000fe20003f44070 */
[----:B------:R-:W-:Y:S02]  /*2690*/  IMAD.MOV R5, RZ, RZ, -R5 ;  /* 0x000000ffff057224 */ /* 0x000fe400078e0a05 */
[----:B------:R-:W-:Y:S01]  /*26a0*/  @!P6 IMAD.IADD R106, R106, 0x1, -R2 ;  /* 0x000000016a6ae824 */ /* 0x000fe200078e0a02 */
[----:B------:R-:W-:Y:S01]  /*26b0*/  ISETP.GT.U32.AND P5, PT, R2, R104, PT ;  /* 0x000000680200720c */ /* 0x000fe20003fa4070 */
[----:B------:R-:W-:-:S03]  /*26c0*/  IMAD.HI.U32 R6, R4, R13, RZ ;  /* 0x0000000d04067227 */ /* 0x000fc600078e00ff */
[C---:B------:R-:W-:Y:S01]  /*26d0*/  ISETP.GT.U32.AND P6, PT, R2.reuse, R106, PT ;  /* 0x0000006a0200720c */ /* 0x040fe20003fc4070 */
[----:B------:R-:W-:Y:S02]  /*26e0*/  IMAD.MOV R3, RZ, RZ, -R3 ;  /* 0x000000ffff037224 */ /* 0x000fe400078e0a03 */
[C---:B------:R-:W-:Y:S02]  /*26f0*/  IMAD R108, R2.reuse, R5, R11 ;  /* 0x00000005026c7224 */ /* 0x040fe400078e020b */
[----:B------:R-:W-:Y:S01]  /*2700*/  @!P1 IMAD.MOV R62, RZ, RZ, -R62 ;  /* 0x000000ffff3e9224 */ /* 0x000fe200078e0a3e */
[----:B------:R-:W-:Y:S01]  /*2710*/  ISETP.GT.U32.AND P1, PT, R2, R102, PT ;  /* 0x000000660200720c */ /* 0x000fe20003f24070 */
[----:B------:R-:W-:Y:S02]  /*2720*/  IMAD.MOV R6, RZ, RZ, -R6 ;  /* 0x000000ffff067224 */ /* 0x000fe400078e0a06 */
[----:B------:R-:W-:Y:S02]  /*2730*/  VIADD R11, R0, 0x2d ;  /* 0x0000002d000b7836 */ /* 0x000fe40000000000 */
[----:B------:R-:W-:-:S02]  /*2740*/  IMAD R112, R2, R3, R15 ;  /* 0x0000000302707224 */ /* 0x000fc400078e020f */
[----:B------:R-:W-:Y:S01]  /*2750*/  IMAD R110, R2, R6, R13 ;  /* 0x00000006026e7224 */ /* 0x000fe200078e020d */
[----:B------:R-:W-:Y:S01]  /*2760*/  IABS R9, R11 ;  /* 0x0000000b00097213 */ /* 0x000fe20000000000 */
[----:B------:R-:W-:Y:S02]  /*2770*/  VIADD R6, R0, 0x2c ;  /* 0x0000002c00067836 */ /* 0x000fe40000000000 */
[----:B------:R-:W-:Y:S01]  /*2780*/  @!P0 IMAD.MOV R60, RZ, RZ, -R60 ;  /* 0x000000ffff3c8224 */ /* 0x000fe200078e0a3c */
[----:B------:R-:W-:Y:S01]  /*2790*/  ISETP.GT.U32.AND P0, PT, R2, R108, PT ;  /* 0x0000006c0200720c */ /* 0x000fe20003f04070 */
[----:B------:R-:W-:Y:S01]  /*27a0*/  @!P5 IMAD.IADD R104, R104, 0x1, -R2 ;  /* 0x000000016868d824 */ /* 0x000fe200078e0a02 */
[----:B------:R-:W-:Y:S01]  /*27b0*/  ISETP.GT.U32.AND P5, PT, R2, R112, PT ;  /* 0x000000700200720c */ /* 0x000fe20003fa4070 */
[----:B------:R-:W-:Y:S01]  /*27c0*/  IMAD.HI.U32 R5, R4, R9, RZ ;  /* 0x0000000904057227 */ /* 0x000fe200078e00ff */
[----:B------:R-:W-:-:S03]  /*27d0*/  IABS R7, R6 ;  /* 0x0000000600077213 */ /* 0x000fc60000000000 */
[--C-:B------:R-:W-:Y:S01]  /*27e0*/  @!P1 IMAD.IADD R102, R102, 0x1, -R2.reuse ;  /* 0x0000000166669824 */ /* 0x100fe200078e0a02 */
[----:B------:R-:W-:Y:S01]  /*27f0*/  ISETP.GE.AND P1, PT, R8, RZ, PT ;  /* 0x000000ff0800720c */ /* 0x000fe20003f26270 */
[----:B------:R-:W-:Y:S01]  /*2800*/  @!P6 IMAD.IADD R106, R106, 0x1, -R2 ;  /* 0x000000016a6ae824 */ /* 0x000fe200078e0a02 */
[----:B------:R-:W-:Y:S01]  /*2810*/  ISETP.GE.AND P6, PT, R10, RZ, PT ;  /* 0x000000ff0a00720c */ /* 0x000fe20003fc6270 */
[----:B------:R-:W-:Y:S02]  /*2820*/  IMAD.MOV R5, RZ, RZ, -R5 ;  /* 0x000000ffff057224 */ /* 0x000fe400078e0a05 */
[----:B------:R-:W-:-:S04]  /*2830*/  IMAD.HI.U32 R3, R4, R7, RZ ;  /* 0x0000000704037227 */ /* 0x000fc800078e00ff */
[----:B------:R-:W-:Y:S02]  /*2840*/  IMAD R116, R2, R5, R9 ;  /* 0x0000000502747224 */ /* 0x000fe400078e0209 */
[--C-:B------:R-:W-:Y:S01]  /*2850*/  @!P2 IMAD.IADD R100, R100, 0x1, -R2.reuse ;  /* 0x000000016464a824 */ /* 0x100fe200078e0a02 */
[----:B------:R-:W-:Y:S01]  /*2860*/  ISETP.GT.U32.AND P2, PT, R2, R110, PT ;  /* 0x0000006e0200720c */ /* 0x000fe20003f44070 */
[----:B------:R-:W-:Y:S02]  /*2870*/  IMAD.MOV R3, RZ, RZ, -R3 ;  /* 0x000000ffff037224 */ /* 0x000fe400078e0a03 */
[--C-:B------:R-:W-:Y:S01]  /*2880*/  @!P0 IMAD.IADD R108, R108, 0x1, -R2.reuse ;  /* 0x000000016c6c8824 */ /* 0x100fe200078e0a02 */
[----:B------:R-:W-:Y:S01]  /*2890*/  ISETP.GE.AND P0, PT, R12, RZ, PT ;  /* 0x000000ff0c00720c */ /* 0x000fe20003f06270 */
[----:B------:R-:W-:Y:S02]  /*28a0*/  VIADD R5, R0, 0x2e ;  /* 0x0000002e00057836 */ /* 0x000fe40000000000 */
[----:B------:R-:W-:-:S02]  /*28b0*/  @!P5 IMAD.IADD R112, R112, 0x1, -R2 ;  /* 0x000000017070d824 */ /* 0x000fc400078e0a02 */
[C---:B------:R-:W-:Y:S01]  /*28c0*/  IMAD R114, R2.reuse, R3, R7 ;  /* 0x0000000302727224 */ /* 0x040fe200078e0207 */
[----:B------:R-:W-:Y:S01]  /*28d0*/  IABS R7, R5 ;  /* 0x0000000500077213 */ /* 0x000fe20000000000 */
[----:B------:R-:W-:Y:S01]  /*28e0*/  @!P4 IMAD.MOV R100, RZ, RZ, -R100 ;  /* 0x000000ffff64c224 */ /* 0x000fe200078e0a64 */
[C---:B------:R-:W-:Y:S01]  /*28f0*/  ISETP.GT.U32.AND P4, PT, R2.reuse, R108, PT ;  /* 0x0000006c0200720c */ /* 0x040fe20003f84070 */
[----:B------:R-:W-:Y:S01]  /*2900*/  @!P1 IMAD.MOV R104, RZ, RZ, -R104 ;  /* 0x000000ffff689224 */ /* 0x000fe200078e0a68 */
[C---:B------:R-:W-:Y:S01]  /*2910*/  ISETP.GT.U32.AND P5, PT, R2.reuse, R112, PT ;  /* 0x000000700200720c */ /* 0x040fe20003fa4070 */
[----:B------:R-:W-:Y:S01]  /*2920*/  @!P6 IMAD.MOV R106, RZ, RZ, -R106 ;  /* 0x000000ffff6ae224 */ /* 0x000fe200078e0a6a */
[----:B------:R-:W-:Y:S01]  /*2930*/  ISETP.GT.U32.AND P1, PT, R2, R114, PT ;  /* 0x000000720200720c */ /* 0x000fe20003f24070 */
[----:B------:R-:W-:Y:S01]  /*2940*/  IMAD.HI.U32 R3, R4, R7, RZ ;  /* 0x0000000704037227 */ /* 0x000fe200078e00ff */
[----:B------:R-:W-:-:S03]  /*2950*/  ISETP.GE.AND P6, PT, R16, RZ, PT ;  /* 0x000000ff1000720c */ /* 0x000fc60003fc6270 */
[----:B------:R-:W-:Y:S01]  /*2960*/  @!P2 IMAD.IADD R110, R110, 0x1, -R2 ;  /* 0x000000016e6ea824 */ /* 0x000fe200078e0a02 */
[----:B------:R-:W-:Y:S01]  /*2970*/  ISETP.GE.AND P2, PT, R14, RZ, PT ;  /* 0x000000ff0e00720c */ /* 0x000fe20003f46270 */
[----:B------:R-:W-:Y:S02]  /*2980*/  IMAD.MOV R3, RZ, RZ, -R3 ;  /* 0x000000ffff037224 */ /* 0x000fe400078e0a03 */
[----:B------:R-:W-:Y:S01]  /*2990*/  @!P3 IMAD.MOV R102, RZ, RZ, -R102 ;  /* 0x000000ffff66b224 */ /* 0x000fe200078e0a66 */
[----:B------:R-:W-:Y:S01]  /*29a0*/  ISETP.GT.U32.AND P3, PT, R2, R110, PT ;  /* 0x0000006e0200720c */ /* 0x000fe20003f64070 */
[--C-:B------:R-:W-:Y:S01]  /*29b0*/  @!P4 IMAD.IADD R108, R108, 0x1, -R2.reuse ;  /* 0x000000016c6cc824 */ /* 0x100fe200078e0a02 */
[----:B------:R-:W-:Y:S01]  /*29c0*/  ISETP.GT.U32.AND P4, PT, R2, R116, PT ;  /* 0x000000740200720c */ /* 0x000fe20003f84070 */
[----:B------:R-:W-:Y:S01]  /*29d0*/  @!P5 IMAD.IADD R112, R112, 0x1, -R2 ;  /* 0x000000017070d824 */ /* 0x000fe200078e0a02 */
[----:B------:R-:W-:Y:S01]  /*29e0*/  ISETP.GE.AND P5, PT, R11, RZ, PT ;  /* 0x000000ff0b00720c */ /* 0x000fe20003fa6270 */
[----:B------:R-:W-:-:S02]  /*29f0*/  IMAD R118, R2, R3, R7 ;  /* 0x0000000302767224 */ /* 0x000fc400078e0207 */
[----:B------:R-:W-:Y:S01]  /*2a00*/  @!P1 IMAD.IADD R114, R114, 0x1, -R2 ;  /* 0x0000000172729824 */ /* 0x000fe200078e0a02 */
[----:B------:R-:W-:Y:S01]  /*2a10*/  ISETP.GE.AND P1, PT, R5, RZ, PT ;  /* 0x000000ff0500720c */ /* 0x000fe20003f26270 */
[----:B------:R-:W-:Y:S01]  /*2a20*/  @!P6 IMAD.MOV R112, RZ, RZ, -R112 ;  /* 0x000000ffff70e224 */ /* 0x000fe200078e0a70 */
[C---:B------:R-:W-:Y:S01]  /*2a30*/  ISETP.GT.U32.AND P6, PT, R2.reuse, R118, PT ;  /* 0x000000760200720c */ /* 0x040fe20003fc4070 */
[----:B------:R-:W-:Y:S01]  /*2a40*/  @!P0 IMAD.MOV R108, RZ, RZ, -R108 ;  /* 0x000000ffff6c8224 */ /* 0x000fe200078e0a6c */
[----:B------:R-:W-:Y:S01]  /*2a50*/  ISETP.GT.U32.AND P0, PT, R2, R114, PT ;  /* 0x000000720200720c */ /* 0x000fe20003f04070 */
[----:B------:R-:W-:Y:S02]  /*2a60*/  VIADD R8, R0, 0x2f ;  /* 0x0000002f00087836 */ /* 0x000fe40000000000 */
[--C-:B------:R-:W-:Y:S01]  /*2a70*/  @!P3 IMAD.IADD R110, R110, 0x1, -R2.reuse ;  /* 0x000000016e6eb824 */ /* 0x100fe200078e0a02 */
[----:B------:R-:W-:Y:S01]  /*2a80*/  ISETP.GE.AND P3, PT, R6, RZ, PT ;  /* 0x000000ff0600720c */ /* 0x000fe20003f66270 */
[----:B------:R-:W-:Y:S01]  /*2a90*/  @!P4 IMAD.IADD R116, R116, 0x1, -R2 ;  /* 0x000000017474c824 */ /* 0x000fe200078e0a02 */
[----:B------:R-:W-:Y:S01]  /*2aa0*/  IABS R9, R8 ;  /* 0x0000000800097213 */ /* 0x000fe20000000000 */
[----:B------:R-:W-:Y:S01]  /*2ab0*/  VIADD R3, R0, 0x30 ;  /* 0x0000003000037836 */ /* 0x000fe20000000000 */
[----:B------:R-:W-:Y:S01]  /*2ac0*/  ISETP.GE.AND P4, PT, R8, RZ, PT ;  /* 0x000000ff0800720c */ /* 0x000fe20003f86270 */
[----:B------:R-:W-:Y:S01]  /*2ad0*/  @!P2 IMAD.MOV R110, RZ, RZ, -R110 ;  /* 0x000000ffff6ea224 */ /* 0x000fe200078e0a6e */
[----:B------:R-:W-:Y:S01]  /*2ae0*/  ISETP.GT.U32.AND P2, PT, R2, R116, PT ;  /* 0x000000740200720c */ /* 0x000fe20003f44070 */
[----:B------:R-:W-:Y:S01]  /*2af0*/  @!P6 IMAD.IADD R118, R118, 0x1, -R2 ;  /* 0x000000017676e824 */ /* 0x000fe200078e0a02 */
[----:B------:R-:W-:Y:S01]  /*2b00*/  IABS R7, R3 ;  /* 0x0000000300077213 */ /* 0x000fe20000000000 */
[----:B------:R-:W-:-:S03]  /*2b10*/  IMAD.HI.U32 R5, R4, R9, RZ ;  /* 0x0000000904057227 */ /* 0x000fc600078e00ff */
[----:B------:R-:W-:Y:S01]  /*2b20*/  ISETP.GT.U32.AND P6, PT, R2, R118, PT ;  /* 0x000000760200720c */ /* 0x000fe20003fc4070 */
[----:B------:R-:W-:Y:S01]  /*2b30*/  @!P0 IMAD.IADD R114, R114, 0x1, -R2 ;  /* 0x0000000172728824 */ /* 0x000fe200078e0a02 */
[----:B------:R-:W-:Y:S01]  /*2b40*/  ISETP.GE.AND P0, PT, R3, RZ, PT ;  /* 0x000000ff0300720c */ /* 0x000fe20003f06270 */
[----:B------:R-:W-:Y:S02]  /*2b50*/  IMAD.MOV R5, RZ, RZ, -R5 ;  /* 0x000000ffff057224 */ /* 0x000fe400078e0a05 */
[----:B------:R-:W-:-:S04]  /*2b60*/  IMAD.HI.U32 R3, R4, R7, RZ ;  /* 0x0000000704037227 */ /* 0x000fc800078e00ff */
[----:B------:R-:W-:Y:S02]  /*2b70*/  IMAD R120, R2, R5, R9 ;  /* 0x0000000502787224 */ /* 0x000fe400078e0209 */
[----:B------:R-:W-:Y:S02]  /*2b80*/  VIADD R8, R0, 0x32 ;  /* 0x0000003200087836 */ /* 0x000fe40000000000 */
[----:B------:R-:W-:Y:S02]  /*2b90*/  IMAD.MOV R3, RZ, RZ, -R3 ;  /* 0x000000ffff037224 */ /* 0x000fe400078e0a03 */
[----:B------:R-:W-:Y:S01]  /*2ba0*/  @!P2 IMAD.IADD R116, R116, 0x1, -R2 ;  /* 0x000000017474a824 */ /* 0x000fe200078e0a02 */
[C---:B------:R-:W-:Y:S01]  /*2bb0*/  ISETP.GT.U32.AND P2, PT, R2.reuse, R120, PT ;  /* 0x000000780200720c */ /* 0x040fe20003f44070 */
[----:B------:R-:W-:Y:S01]  /*2bc0*/  IMAD R122, R2, R3, R7 ;  /* 0x00000003027a7224 */ /* 0x000fe200078e0207 */
[----:B------:R-:W-:Y:S01]  /*2bd0*/  IABS R9, R8 ;  /* 0x0000000800097213 */ /* 0x000fe20000000000 */
[----:B------:R-:W-:-:S02]  /*2be0*/  VIADD R5, R0, 0x31 ;  /* 0x0000003100057836 */ /* 0x000fc40000000000 */
[----:B------:R-:W-:Y:S01]  /*2bf0*/  @!P6 IMAD.IADD R118, R118, 0x1, -R2 ;  /* 0x000000017676e824 */ /* 0x000fe200078e0a02 */
[----:B------:R-:W-:Y:S01]  /*2c00*/  ISETP.GT.U32.AND P6, PT, R2, R122, PT ;  /* 0x0000007a0200720c */ /* 0x000fe20003fc4070 */
[----:B------:R-:W-:Y:S01]  /*2c10*/  IMAD.HI.U32 R6, R4, R9, RZ ;  /* 0x0000000904067227 */ /* 0x000fe200078e00ff */
[----:B------:R-:W-:-:S03]  /*2c20*/  IABS R47, R5 ;  /* 0x00000005002f7213 */ /* 0x000fc60000000000 */
[----:B------:R-:W-:Y:S02]  /*2c30*/  IMAD.MOV R6, RZ, RZ, -R6 ;  /* 0x000000ffff067224 */ /* 0x000fe400078e0a06 */
[----:B------:R-:W-:Y:S01]  /*2c40*/  @!P3 IMAD.MOV R114, RZ, RZ, -R114 ;  /* 0x000000ffff72b224 */ /* 0x000fe200078e0a72 */
[----:B------:R-:W-:Y:S01]  /*2c50*/  ISETP.GE.AND P3, PT, R5, RZ, PT ;  /* 0x000000ff0500720c */ /* 0x000fe20003f66270 */
[----:B------:R-:W-:-:S04]  /*2c60*/  IMAD.HI.U32 R5, R4, R47, RZ ;  /* 0x0000002f04057227 */ /* 0x000fc800078e00ff */
[--C-:B------:R-:W-:Y:S02]  /*2c70*/  @!P2 IMAD.IADD R120, R120, 0x1, -R2.reuse ;  /* 0x000000017878a824 */ /* 0x100fe400078e0a02 */
[C---:B------:R-:W-:Y:S02]  /*2c80*/  IMAD R46, R2.reuse, R6, R9 ;  /* 0x00000006022e7224 */ /* 0x040fe400078e0209 */
[----:B------:R-:W-:Y:S01]  /*2c90*/  IMAD.MOV R5, RZ, RZ, -R5 ;  /* 0x000000ffff057224 */ /* 0x000fe200078e0a05 */
[----:B------:R-:W-:Y:S01]  /*2ca0*/  ISETP.GT.U32.AND P2, PT, R2, R120, PT ;  /* 0x000000780200720c */ /* 0x000fe20003f44070 */
[----:B------:R-:W-:Y:S01]  /*2cb0*/  @!P6 IMAD.IADD R122, R122, 0x1, -R2 ;  /* 0x000000017a7ae824 */ /* 0x000fe200078e0a02 */
[C---:B------:R-:W-:Y:S01]  /*2cc0*/  ISETP.GT.U32.AND P6, PT, R2.reuse, R46, PT ;  /* 0x0000002e0200720c */ /* 0x040fe20003fc4070 */
[----:B------:R-:W-:Y:S02]  /*2cd0*/  IMAD R47, R2, R5, R47 ;  /* 0x00000005022f7224 */ /* 0x000fe400078e022f */
[----:B------:R-:W-:-:S02]  /*2ce0*/  VIADD R5, R0, 0x33 ;  /* 0x0000003300057836 */ /* 0x000fc40000000000 */
[C---:B------:R-:W-:Y:S02]  /*2cf0*/  VIADD R10, R0.reuse, 0x35 ;  /* 0x00000035000a7836 */ /* 0x040fe40000000000 */
[----:B------:R-:W-:Y:S01]  /*2d00*/  @!P5 IMAD.MOV R116, RZ, RZ, -R116 ;  /* 0x000000ffff74d224 */ /* 0x000fe200078e0a74 */
[----:B------:R-:W-:Y:S01]  /*2d10*/  IABS R45, R5 ;  /* 0x00000005002d7213 */ /* 0x000fe20000000000 */
[----:B------:R-:W-:Y:S01]  /*2d20*/  VIADD R11, R0, 0x36 ;  /* 0x00000036000b7836 */ /* 0x000fe20000000000 */
[----:B------:R-:W-:Y:S01]  /*2d30*/  ISETP.GE.AND P5, PT, R8, RZ, PT ;  /* 0x000000ff0800720c */ /* 0x000fe20003fa6270 */
[----:B------:R-:W-:Y:S01]  /*2d40*/  VIADD R8, R0, 0x34 ;  /* 0x0000003400087836 */ /* 0x000fe20000000000 */
[----:B------:R-:W-:Y:S01]  /*2d50*/  IABS R43, R10 ;  /* 0x0000000a002b7213 */ /* 0x000fe20000000000 */
[--C-:B------:R-:W-:Y:S01]  /*2d60*/  @!P2 IMAD.IADD R120, R120, 0x1, -R2.reuse ;  /* 0x000000017878a824 */ /* 0x100fe200078e0a02 */
[----:B------:R-:W-:Y:S01]  /*2d70*/  IABS R9, R11 ;  /* 0x0000000b00097213 */ /* 0x000fe20000000000 */
[----:B------:R-:W-:Y:S01]  /*2d80*/  @!P6 IMAD.IADD R46, R46, 0x1, -R2 ;  /* 0x000000012e2ee824 */ /* 0x000fe200078e0a02 */
[----:B------:R-:W-:Y:S01]  /*2d90*/  IABS R7, R8 ;  /* 0x0000000800077213 */ /* 0x000fe20000000000 */
[----:B------:R-:W-:Y:S01]  /*2da0*/  IMAD.HI.U32 R3, R4, R45, RZ ;  /* 0x0000002d04037227 */ /* 0x000fe200078e00ff */
[----:B------:R-:W-:-:S02]  /*2db0*/  ISETP.GT.U32.AND P2, PT, R2, R47, PT ;  /* 0x0000002f0200720c */ /* 0x000fc40003f44070 */
[C---:B------:R-:W-:Y:S01]  /*2dc0*/  ISETP.GT.U32.AND P6, PT, R2.reuse, R46, PT ;  /* 0x0000002e0200720c */ /* 0x040fe20003fc4070 */
[----:B------:R-:W-:Y:S01]  /*2dd0*/  @!P1 IMAD.MOV R118, RZ, RZ, -R118 ;  /* 0x000000ffff769224 */ /* 0x000fe200078e0a76 */
[----:B------:R-:W-:Y:S01]  /*2de0*/  ISETP.GT.U32.AND P1, PT, R2, R122, PT ;  /* 0x0000007a0200720c */ /* 0x000fe20003f24070 */
[----:B------:R-:W-:Y:S01]  /*2df0*/  @!P4 IMAD.MOV R120, RZ, RZ, -R120 ;  /* 0x000000ffff78c224 */ /* 0x000fe200078e0a78 */
[----:B------:R-:W-:Y:S01]  /*2e00*/  ISETP.GE.AND P4, PT, R5, RZ, PT ;  /* 0x000000ff0500720c */ /* 0x000fe20003f86270 */
[----:B------:R-:W-:Y:S02]  /*2e10*/  IMAD.MOV R3, RZ, RZ, -R3 ;  /* 0x000000ffff037224 */ /* 0x000fe400078e0a03 */
[----:B------:R-:W-:-:S04]  /*2e20*/  IMAD.HI.U32 R5, R4, R43, RZ ;  /* 0x0000002b04057227 */ /* 0x000fc800078e00ff */
[----:B------:R-:W-:Y:S02]  /*2e30*/  IMAD R45, R2, R3, R45 ;  /* 0x00000003022d7224 */ /* 0x000fe400078e022d */
[----:B------:R-:W-:-:S04]  /*2e40*/  IMAD.HI.U32 R3, R4, R7, RZ ;  /* 0x0000000704037227 */ /* 0x000fc800078e00ff */
[----:B------:R-:W-:-:S04]  /*2e50*/  IMAD.HI.U32 R6, R4, R9, RZ ;  /* 0x0000000904067227 */ /* 0x000fc800078e00ff */
[----:B------:R-:W-:Y:S02]  /*2e60*/  IMAD.MOV R5, RZ, RZ, -R5 ;  /* 0x000000ffff057224 */ /* 0x000fe400078e0a05 */
[----:B------:R-:W-:Y:S02]  /*2e70*/  IMAD.MOV R3, RZ, RZ, -R3 ;  /* 0x000000ffff037224 */ /* 0x000fe400078e0a03 */
[----:B------:R-:W-:Y:S02]  /*2e80*/  IMAD.MOV R6, RZ, RZ, -R6 ;  /* 0x000000ffff067224 */ /* 0x000fe400078e0a06 */
[----:B------:R-:W-:Y:S02]  /*2e90*/  IMAD R43, R2, R5, R43 ;  /* 0x00000005022b7224 */ /* 0x000fe400078e022b */
[----:B------:R-:W-:Y:S01]  /*2ea0*/  @!P1 IMAD.IADD R122, R122, 0x1, -R2 ;  /* 0x000000017a7a9824 */ /* 0x000fe200078e0a02 */
[C---:B------:R-:W-:Y:S01]  /*2eb0*/  ISETP.GT.U32.AND P1, PT, R2.reuse, R45, PT ;  /* 0x0000002d0200720c */ /* 0x040fe20003f24070 */
[----:B------:R-:W-:-:S02]  /*2ec0*/  IMAD R44, R2, R3, R7 ;  /* 0x00000003022c7224 */ /* 0x000fc400078e0207 */
[----:B------:R-:W-:Y:S02]  /*2ed0*/  IMAD R42, R2, R6, R9 ;  /* 0x00000006022a7224 */ /* 0x000fe400078e0209 */
[----:B------:R-:W-:Y:S01]  /*2ee0*/  @!P6 IMAD.IADD R46, R46, 0x1, -R2 ;  /* 0x000000012e2ee824 */ /* 0x000fe200078e0a02 */
[----:B------:R-:W-:Y:S01]  /*2ef0*/  ISETP.GT.U32.AND P6, PT, R2, R43, PT ;  /* 0x0000002b0200720c */ /* 0x000fe20003fc4070 */
[----:B------:R-:W-:Y:S02]  /*2f00*/  VIADD R7, R0, 0x37 ;  /* 0x0000003700077836 */ /* 0x000fe40000000000 */
[----:B------:R-:W-:Y:S01]  /*2f10*/  @!P5 IMAD.MOV R46, RZ, RZ, -R46 ;  /* 0x000000ffff2ed224 */ /* 0x000fe200078e0a2e */
[----:B------:R-:W-:Y:S01]  /*2f20*/  ISETP.GT.U32.AND P5, PT, R2, R42, PT ;  /* 0x0000002a0200720c */ /* 0x000fe20003fa4070 */
[----:B------:R-:W-:Y:S01]  /*2f30*/  VIADD R6, R0, 0x38 ;  /* 0x0000003800067836 */ /* 0x000fe20000000000 */
[----:B------:R-:W-:Y:S01]  /*2f40*/  IABS R41, R7 ;  /* 0x0000000700297213 */ /* 0x000fe20000000000 */
[----:B------:R-:W-:-:S02]  /*2f50*/  @!P1 IMAD.IADD R45, R45, 0x1, -R2 ;  /* 0x000000012d2d9824 */ /* 0x000fc400078e0a02 */
[--C-:B------:R-:W-:Y:S01]  /*2f60*/  @!P2 IMAD.IADD R47, R47, 0x1, -R2.reuse ;  /* 0x000000012f2fa824 */ /* 0x100fe200078e0a02 */
[----:B------:R-:W-:Y:S01]  /*2f70*/  IABS R5, R6 ;  /* 0x0000000600057213 */ /* 0x000fe20000000000 */
[----:B------:R-:W-:Y:S01]  /*2f80*/  IMAD.HI.U32 R3, R4, R41, RZ ;  /* 0x0000002904037227 */ /* 0x000fe200078e00ff */
[C---:B------:R-:W-:Y:S02]  /*2f90*/  ISETP.GT.U32.AND P1, PT, R2.reuse, R45, PT ;  /* 0x0000002d0200720c */ /* 0x040fe40003f24070 */
[----:B------:R-:W-:Y:S01]  /*2fa0*/  ISETP.GT.U32.AND P2, PT, R2, R47, PT ;  /* 0x0000002f0200720c */ /* 0x000fe20003f44070 */
[--C-:B------:R-:W-:Y:S02]  /*2fb0*/  @!P6 IMAD.IADD R43, R43, 0x1, -R2.reuse ;  /* 0x000000012b2be824 */ /* 0x100fe400078e0a02 */
[----:B------:R-:W-:Y:S02]  /*2fc0*/  IMAD.MOV R3, RZ, RZ, -R3 ;  /* 0x000000ffff037224 */ /* 0x000fe400078e0a03 */
[----:B------:R-:W-:Y:S01]  /*2fd0*/  @!P5 IMAD.IADD R42, R42, 0x1, -R2 ;  /* 0x000000012a2ad824 */ /* 0x000fe200078e0a02 */
[C---:B------:R-:W-:Y:S01]  /*2fe0*/  ISETP.GT.U32.AND P5, PT, R2.reuse, R43, PT ;  /* 0x0000002b0200720c */ /* 0x040fe20003fa4070 */
[----:B------:R-:W-:-:S02]  /*2ff0*/  IMAD R41, R2, R3, R41 ;  /* 0x0000000302297224 */ /* 0x000fc400078e0229 */
[----:B------:R-:W-:-:S04]  /*3000*/  IMAD.HI.U32 R3, R4, R5, RZ ;  /* 0x0000000504037227 */ /* 0x000fc800078e00ff */
[----:B------:R-:W-:Y:S01]  /*3010*/  @!P0 IMAD.MOV R122, RZ, RZ, -R122 ;  /* 0x000000ffff7a8224 */ /* 0x000fe200078e0a7a */
[C---:B------:R-:W-:Y:S01]  /*3020*/  ISETP.GT.U32.AND P0, PT, R2.reuse, R44, PT ;  /* 0x0000002c0200720c */ /* 0x040fe20003f04070 */
[----:B------:R-:W-:Y:S02]  /*3030*/  IMAD.MOV R3, RZ, RZ, -R3 ;  /* 0x000000ffff037224 */ /* 0x000fe400078e0a03 */
[--C-:B------:R-:W-:Y:S01]  /*3040*/  @!P1 IMAD.IADD R45, R45, 0x1, -R2.reuse ;  /* 0x000000012d2d9824 */ /* 0x100fe200078e0a02 */
[----:B------:R-:W-:Y:S01]  /*3050*/  ISETP.GE.AND P1, PT, R11, RZ, PT ;  /* 0x000000ff0b00720c */ /* 0x000fe20003f26270 */
[C---:B------:R-:W-:Y:S02]  /*3060*/  IMAD R40, R2.reuse, R3, R5 ;  /* 0x0000000302287224 */ /* 0x040fe400078e0205 */
[--C-:B------:R-:W-:Y:S02]  /*3070*/  @!P5 IMAD.IADD R43, R43, 0x1, -R2.reuse ;  /* 0x000000012b2bd824 */ /* 0x100fe400078e0a02 */
[--C-:B------:R-:W-:Y:S01]  /*3080*/  @!P2 IMAD.IADD R47, R47, 0x1, -R2.reuse ;  /* 0x000000012f2fa824 */ /* 0x100fe200078e0a02 */
[C---:B------:R-:W-:Y:S01]  /*3090*/  ISETP.GT.U32.AND P5, PT, R2.reuse, R40, PT ;  /* 0x000000280200720c */ /* 0x040fe20003fa4070 */
[----:B------:R-:W-:Y:S01]  /*30a0*/  @!P4 IMAD.MOV R45, RZ, RZ, -R45 ;  /* 0x000000ffff2dc224 */ /* 0x000fe200078e0a2d */
[----:B------:R-:W-:Y:S01]  /*30b0*/  ISETP.GT.U32.AND P4, PT, R2, R42, PT ;  /* 0x0000002a0200720c */ /* 0x000fe20003f84070 */
[--C-:B------:R-:W-:Y:S01]  /*30c0*/  @!P0 IMAD.IADD R44, R44, 0x1, -R2.reuse ;  /* 0x000000012c2c8824 */ /* 0x100fe200078e0a02 */
[----:B------:R-:W-:Y:S01]  /*30d0*/  ISETP.GE.AND P0, PT, R7, RZ, PT ;  /* 0x000000ff0700720c */ /* 0x000fe20003f06270 */
[----:B------:R-:W-:Y:S01]  /*30e0*/  VIADD R9, R0, 0x3a ;  /* 0x0000003a00097836 */ /* 0x000fe20000000000 */
[----:B------:R-:W-:Y:S01]  /*30f0*/  ISETP.GE.AND P2, PT, R8, RZ, PT ;  /* 0x000000ff0800720c */ /* 0x000fe20003f46270 */
[----:B------:R-:W-:Y:S01]  /*3100*/  @!P3 IMAD.MOV R47, RZ, RZ, -R47 ;  /* 0x000000ffff2fb224 */ /* 0x000fe200078e0a2f */
[----:B------:R-:W-:Y:S01]  /*3110*/  ISETP.GE.AND P3, PT, R10, RZ, PT ;  /* 0x000000ff0a00720c */ /* 0x000fe20003f66270 */
[----:B------:R-:W-:Y:S01]  /*3120*/  VIADD R10, R0, 0x3b ;  /* 0x0000003b000a7836 */ /* 0x000fe20000000000 */
[----:B------:R-:W-:Y:S01]  /*3130*/  ISETP.GT.U32.AND P6, PT, R2, R44, PT ;  /* 0x0000002c0200720c */ /* 0x000fe20003fc4070 */
[----:B------:R-:W-:Y:S01]  /*3140*/  VIADD R8, R0, 0x39 ;  /* 0x0000003900087836 */ /* 0x000fe20000000000 */
[----:B------:R-:W-:Y:S01]  /*3150*/  IABS R7, R9 ;  /* 0x0000000900077213 */ /* 0x000fe20000000000 */
[--C-:B------:R-:W-:Y:S01]  /*3160*/  @!P5 IMAD.IADD R40, R40, 0x1, -R2.reuse ;  /* 0x000000012828d824 */ /* 0x100fe200078e0a02 */
[----:B------:R-:W-:Y:S01]  /*3170*/  IABS R37, R10 ;  /* 0x0000000a00257213 */ /* 0x000fe20000000000 */
[----:B------:R-:W-:Y:S01]  /*3180*/  @!P4 IMAD.IADD R42, R42, 0x1, -R2 ;  /* 0x000000012a2ac824 */ /* 0x000fe200078e0a02 */
[----:B------:R-:W-:Y:S01]  /*3190*/  IABS R39, R8 ;  /* 0x0000000800277213 */ /* 0x000fe20000000000 */
[----:B------:R-:W-:Y:S01]  /*31a0*/  IMAD.HI.U32 R5, R4, R7, RZ ;  /* 0x0000000704057227 */ /* 0x000fe200078e00ff */
[----:B------:R-:W-:-:S02]  /*31b0*/  ISETP.GE.AND P4, PT, R6, RZ, PT ;  /* 0x000000ff0600720c */ /* 0x000fc40003f86270 */
[----:B------:R-:W-:Y:S01]  /*31c0*/  ISETP.GT.U32.AND P5, PT, R2, R40, PT ;  /* 0x000000280200720c */ /* 0x000fe20003fa4070 */
[----:B------:R-:W-:-:S04]  /*31d0*/  IMAD.HI.U32 R6, R4, R37, RZ ;  /* 0x0000002504067227 */ /* 0x000fc800078e00ff */
[----:B------:R-:W-:Y:S02]  /*31e0*/  IMAD.MOV R5, RZ, RZ, -R5 ;  /* 0x000000ffff057224 */ /* 0x000fe400078e0a05 */
[----:B------:R-:W-:Y:S01]  /*31f0*/  @!P6 IMAD.IADD R44, R44, 0x1, -R2 ;  /* 0x000000012c2ce824 */ /* 0x000fe200078e0a02 */
[----:B------:R-:W-:Y:S01]  /*3200*/  ISETP.GT.U32.AND P6, PT, R2, R41, PT ;  /* 0x000000290200720c */ /* 0x000fe20003fc4070 */
[----:B------:R-:W-:-:S04]  /*3210*/  IMAD.HI.U32 R3, R4, R39, RZ ;  /* 0x0000002704037227 */ /* 0x000fc800078e00ff */
[----:B------:R-:W-:Y:S02]  /*3220*/  IMAD.MOV R6, RZ, RZ, -R6 ;  /* 0x000000ffff067224 */ /* 0x000fe400078e0a06 */
[C---:B------:R-:W-:Y:S02]  /*3230*/  IMAD R38, R2.reuse, R5, R7 ;  /* 0x0000000502267224 */ /* 0x040fe400078e0207 */
[----:B------:R-:W-:Y:S02]  /*3240*/  IMAD.MOV R3, RZ, RZ, -R3 ;  /* 0x000000ffff037224 */ /* 0x000fe400078e0a03 */
[C---:B------:R-:W-:Y:S02]  /*3250*/  IMAD R37, R2.reuse, R6, R37 ;  /* 0x0000000602257224 */ /* 0x040fe400078e0225 */
[----:B------:R-:W-:Y:S01]  /*3260*/  @!P1 IMAD.MOV R42, RZ, RZ, -R42 ;  /* 0x000000ffff2a9224 */ /* 0x000fe200078e0a2a */
[C---:B------:R-:W-:Y:S01]  /*3270*/  ISETP.GT.U32.AND P1, PT, R2.reuse, R38, PT ;  /* 0x000000260200720c */ /* 0x040fe20003f24070 */
[----:B------:R-:W-:-:S02]  /*3280*/  IMAD R39, R2, R3, R39 ;  /* 0x0000000302277224 */ /* 0x000fc400078e0227 */
[--C-:B------:R-:W-:Y:S01]  /*3290*/  @!P5 IMAD.IADD R40, R40, 0x1, -R2.reuse ;  /* 0x000000012828d824 */ /* 0x100fe200078e0a02 */
[----:B------:R-:W-:Y:S01]  /*32a0*/  ISETP.GT.U32.AND P5, PT, R2, R37, PT ;  /* 0x000000250200720c */ /* 0x000fe20003fa4070 */
[----:B------:R-:W-:Y:S02]  /*32b0*/  VIADD R6, R0, 0x3c ;  /* 0x0000003c00067836 */ /* 0x000fe40000000000 */
[--C-:B------:R-:W-:Y:S01]  /*32c0*/  @!P6 IMAD.IADD R41, R41, 0x1, -R2.reuse ;  /* 0x000000012929e824 */ /* 0x100fe200078e0a02 */
[----:B------:R-:W-:Y:S01]  /*32d0*/  ISETP.GE.AND P6, PT, R8, RZ, PT ;  /* 0x000000ff0800720c */ /* 0x000fe20003fc6270 */
[----:B------:R-:W-:Y:S01]  /*32e0*/  @!P3 IMAD.MOV R43, RZ, RZ, -R43 ;  /* 0x000000ffff2bb224 */ /* 0x000fe200078e0a2b */
[----:B------:R-:W-:Y:S01]  /*32f0*/  ISETP.GT.U32.AND P3, PT, R2, R39, PT ;  /* 0x000000270200720c */ /* 0x000fe20003f64070 */
[----:B------:R-:W-:Y:S01]  /*3300*/  VIADD R8, R0, 0x3d ;  /* 0x0000003d00087836 */ /* 0x000fe20000000000 */
[----:B------:R-:W-:Y:S01]  /*3310*/  IABS R5, R6 ;  /* 0x0000000600057213 */ /* 0x000fe20000000000 */
[----:B------:R-:W-:-:S02]  /*3320*/  @!P1 IMAD.IADD R38, R38, 0x1, -R2 ;  /* 0x0000000126269824 */ /* 0x000fc400078e0a02 */
[----:B------:R-:W-:Y:S01]  /*3330*/  @!P2 IMAD.MOV R44, RZ, RZ, -R44 ;  /* 0x000000ffff2ca224 */ /* 0x000fe200078e0a2c */
[----:B------:R-:W-:Y:S01]  /*3340*/  IABS R35, R8 ;  /* 0x0000000800237213 */ /* 0x000fe20000000000 */
[----:B------:R-:W-:Y:S01]  /*3350*/  IMAD.HI.U32 R3, R4, R5, RZ ;  /* 0x0000000504037227 */ /* 0x000fe200078e00ff */
[----:B------:R-:W-:-:S03]  /*3360*/  ISETP.GT.U32.AND P2, PT, R2, R41, PT ;  /* 0x000000290200720c */ /* 0x000fc60003f44070 */
[----:B------:R-:W-:Y:S01]  /*3370*/  @!P5 IMAD.IADD R37, R37, 0x1, -R2 ;  /* 0x000000012525d824 */ /* 0x000fe200078e0a02 */
[----:B------:R-:W-:Y:S01]  /*3380*/  ISETP.GT.U32.AND P5, PT, R2, R38, PT ;  /* 0x000000260200720c */ /* 0x000fe20003fa4070 */
[----:B------:R-:W-:Y:S02]  /*3390*/  IMAD.MOV R36, RZ, RZ, -R3 ;  /* 0x000000ffff247224 */ /* 0x000fe400078e0a03 */
[----:B------:R-:W-:-:S04]  /*33a0*/  IMAD.HI.U32 R3, R4, R35, RZ ;  /* 0x0000002304037227 */ /* 0x000fc800078e00ff */
[--C-:B------:R-:W-:Y:S01]  /*33b0*/  @!P3 IMAD.IADD R39, R39, 0x1, -R2.reuse ;  /* 0x000000012727b824 */ /* 0x100fe200078e0a02 */
[----:B------:R-:W-:Y:S01]  /*33c0*/  ISETP.GE.AND P3, PT, R10, RZ, PT ;  /* 0x000000ff0a00720c */ /* 0x000fe20003f66270 */
[----:B------:R-:W-:Y:S02]  /*33d0*/  IMAD.MOV R3, RZ, RZ, -R3 ;  /* 0x000000ffff037224 */ /* 0x000fe400078e0a03 */
[--C-:B------:R-:W-:Y:S01]  /*33e0*/  @!P2 IMAD.IADD R41, R41, 0x1, -R2.reuse ;  /* 0x000000012929a824 */ /* 0x100fe200078e0a02 */
[C---:B------:R-:W-:Y:S01]  /*33f0*/  ISETP.GT.U32.AND P1, PT, R2.reuse, R39, PT ;  /* 0x000000270200720c */ /* 0x040fe20003f24070 */
[----:B------:R-:W-:Y:S01]  /*3400*/  IMAD R35, R2, R3, R35 ;  /* 0x0000000302237224 */ /* 0x000fe200078e0223 */
[----:B------:R-:W-:Y:S01]  /*3410*/  ISETP.GE.AND P2, PT, R9, RZ, PT ;  /* 0x000000ff0900720c */ /* 0x000fe20003f46270 */
[----:B------:R-:W-:Y:S02]  /*3420*/  @!P5 IMAD.IADD R38, R38, 0x1, -R2 ;  /* 0x000000012626d824 */ /* 0x000fe400078e0a02 */
[C---:B------:R-:W-:Y:S01]  /*3430*/  IMAD R36, R2.reuse, R36, R5 ;  /* 0x0000002402247224 */ /* 0x040fe200078e0205 */
[----:B------:R-:W-:Y:S01]  /*3440*/  ISETP.GT.U32.AND P5, PT, R2, R35, PT ;  /* 0x000000230200720c */ /* 0x000fe20003fa4070 */
[----:B------:R-:W-:-:S02]  /*3450*/  VIADD R9, R0, 0x3e ;  /* 0x0000003e00097836 */ /* 0x000fc40000000000 */
[----:B------:R-:W-:Y:S02]  /*3460*/  VIADD R10, R0, 0x3f ;  /* 0x0000003f000a7836 */ /* 0x000fe40000000000 */
[----:B------:R-:W-:Y:S01]  /*3470*/  @!P0 IMAD.MOV R41, RZ, RZ, -R41 ;  /* 0x000000ffff298224 */ /* 0x000fe200078e0a29 */
[----:B------:R-:W-:Y:S01]  /*3480*/  IABS R5, R9 ;  /* 0x0000000900057213 */ /* 0x000fe20000000000 */
[----:B------:R-:W-:Y:S01]  /*3490*/  @!P1 IMAD.IADD R39, R39, 0x1, -R2 ;  /* 0x0000000127279824 */ /* 0x000fe200078e0a02 */
[----:B------:R-:W-:Y:S01]  /*34a0*/  ISETP.GT.U32.AND P1, PT, R2, R36, PT ;  /* 0x000000240200720c */ /* 0x000fe20003f24070 */
[----:B------:R-:W-:Y:S01]  /*34b0*/  @!P4 IMAD.MOV R40, RZ, RZ, -R40 ;  /* 0x000000ffff28c224 */ /* 0x000fe200078e0a28 */
[----:B------:R-:W-:Y:S01]  /*34c0*/  IABS R33, R10 ;  /* 0x0000000a00217213 */ /* 0x000fe20000000000 */
[----:B------:R-:W-:Y:S01]  /*34d0*/  IMAD.HI.U32 R3, R4, R5, RZ ;  /* 0x0000000504037227 */ /* 0x000fe200078e00ff */
[----:B------:R-:W-:-:S03]  /*34e0*/  ISETP.GT.U32.AND P0, PT, R2, R37, PT ;  /* 0x000000250200720c */ /* 0x000fc60003f04070 */
[----:B------:R-:W-:Y:S02]  /*34f0*/  @!P5 IMAD.IADD R35, R35, 0x1, -R2 ;  /* 0x000000012323d824 */ /* 0x000fe400078e0a02 */
[----:B------:R-:W-:Y:S02]  /*3500*/  IMAD.MOV R34, RZ, RZ, -R3 ;  /* 0x000000ffff227224 */ /* 0x000fe400078e0a03 */
[----:B------:R-:W-:Y:S01]  /*3510*/  IMAD.HI.U32 R3, R4, R33, RZ ;  /* 0x0000002104037227 */ /* 0x000fe200078e00ff */
[----:B------:R-:W-:-:S03]  /*3520*/  ISETP.GT.U32.AND P5, PT, R2, R35, PT ;  /* 0x000000230200720c */ /* 0x000fc60003fa4070 */
[--C-:B------:R-:W-:Y:S01]  /*3530*/  @!P1 IMAD.IADD R36, R36, 0x1, -R2.reuse ;  /* 0x0000000124249824 */ /* 0x100fe200078e0a02 */
[----:B------:R-:W-:Y:S01]  /*3540*/  ISETP.GE.AND P1, PT, R8, RZ, PT ;  /* 0x000000ff0800720c */ /* 0x000fe20003f26270 */
[C---:B------:R-:W-:Y:S02]  /*3550*/  IMAD R34, R2.reuse, R34, R5 ;  /* 0x0000002202227224 */ /* 0x040fe400078e0205 */
[----:B------:R-:W-:Y:S01]  /*3560*/  IMAD.MOV R5, RZ, RZ, -R3 ;  /* 0x000000ffff057224 */ /* 0x000fe200078e0a03 */
[----:B------:R-:W-:Y:S01]  /*3570*/  ISETP.GT.U32.AND P4, PT, R2, R36, PT ;  /* 0x000000240200720c */ /* 0x000fe20003f84070 */
[----:B------:R-:W-:Y:S02]  /*3580*/  VIADD R11, R0, 0x40 ;  /* 0x00000040000b7836 */ /* 0x000fe40000000000 */
[----:B------:R-:W-:Y:S02]  /*3590*/  IMAD R33, R2, R5, R33 ;  /* 0x0000000502217224 */ /* 0x000fe400078e0221 */
[--C-:B------:R-:W-:Y:S01]  /*35a0*/  @!P0 IMAD.IADD R37, R37, 0x1, -R2.reuse ;  /* 0x0000000125258824 */ /* 0x100fe200078e0a02 */
[----:B------:R-:W-:Y:S01]  /*35b0*/  ISETP.GE.AND P0, PT, R6, RZ, PT ;  /* 0x000000ff0600720c */ /* 0x000fe20003f06270 */
[----:B------:R-:W-:Y:S01]  /*35c0*/  @!P5 IMAD.IADD R35, R35, 0x1, -R2 ;  /* 0x000000012323d824 */ /* 0x000fe200078e0a02 */
[----:B------:R-:W-:Y:S01]  /*35d0*/  IABS R7, R11 ;  /* 0x0000000b00077213 */ /* 0x000fe20000000000 */
[----:B------:R-:W-:Y:S01]  /*35e0*/  VIADD R6, R0, 0x41 ;  /* 0x0000004100067836 */ /* 0x000fe20000000000 */
[C---:B------:R-:W-:Y:S01]  /*35f0*/  ISETP.GT.U32.AND P5, PT, R2.reuse, R33, PT ;  /* 0x000000210200720c */ /* 0x040fe20003fa4070 */
[----:B------:R-:W-:Y:S01]  /*3600*/  @!P6 IMAD.MOV R39, RZ, RZ, -R39 ;  /* 0x000000ffff27e224 */ /* 0x000fe200078e0a27 */
[----:B------:R-:W-:Y:S01]  /*3610*/  ISETP.GT.U32.AND P6, PT, R2, R34, PT ;  /* 0x000000220200720c */ /* 0x000fe20003fc4070 */
[----:B------:R-:W-:Y:S01]  /*3620*/  IMAD.HI.U32 R3, R4, R7, RZ ;  /* 0x0000000704037227 */ /* 0x000fe200078e00ff */
[----:B------:R-:W-:-:S03]  /*3630*/  IABS R5, R6 ;  /* 0x0000000600057213 */ /* 0x000fc60000000000 */
[----:B------:R-:W-:Y:S01]  /*3640*/  @!P4 IMAD.IADD R36, R36, 0x1, -R2 ;  /* 0x000000012424c824 */ /* 0x000fe200078e0a02 */
[----:B------:R-:W-:Y:S01]  /*3650*/  ISETP.GE.AND P4, PT, R11, RZ, PT ;  /* 0x000000ff0b00720c */ /* 0x000fe20003f86270 */
[----:B------:R-:W-:Y:S02]  /*3660*/  IMAD.MOV R3, RZ, RZ, -R3 ;  /* 0x000000ffff037224 */ /* 0x000fe400078e0a03 */
[----:B------:R-:W-:Y:S01]  /*3670*/  @!P0 IMAD.MOV R36, RZ, RZ, -R36 ;  /* 0x000000ffff248224 */ /* 0x000fe200078e0a24 */
[----:B------:R-:W-:Y:S01]  /*3680*/  ISETP.GE.AND P0, PT, R6, RZ, PT ;  /* 0x000000ff0600720c */ /* 0x000fe20003f06270 */
[----:B------:R-:W-:Y:S02]  /*3690*/  IMAD R32, R2, R3, R7 ;  /* 0x0000000302207224 */ /* 0x000fe400078e0207 */
[----:B------:R-:W-:Y:S02]  /*36a0*/  VIADD R6, R0, 0x42 ;  /* 0x0000004200067836 */ /* 0x000fe40000000000 */
[----:B------:R-:W-:-:S02]  /*36b0*/  @!P5 IMAD.IADD R33, R33, 0x1, -R2 ;  /* 0x000000012121d824 */ /* 0x000fc400078e0a02 */
[----:B------:R-:W-:Y:S01]  /*36c0*/  IMAD.HI.U32 R3, R4, R5, RZ ;  /* 0x0000000504037227 */ /* 0x000fe200078e00ff */
[----:B------:R-:W-:Y:S02]  /*36d0*/  IABS R7, R6 ;  /* 0x0000000600077213 */ /* 0x000fe40000000000 */
[----:B------:R-:W-:Y:S01]  /*36e0*/  ISETP.GT.U32.AND P5, PT, R2, R33, PT ;  /* 0x000000210200720c */ /* 0x000fe20003fa4070 */
[----:B------:R-:W-:Y:S02]  /*36f0*/  IMAD.MOV R3, RZ, RZ, -R3 ;  /* 0x000000ffff037224 */ /* 0x000fe400078e0a03 */
[----:B------:R-:W-:Y:S01]  /*3700*/  @!P3 IMAD.MOV R37, RZ, RZ, -R37 ;  /* 0x000000ffff25b224 */ /* 0x000fe200078e0a25 */
[----:B------:R-:W-:Y:S01]  /*3710*/  ISETP.GE.AND P3, PT, R10, RZ, PT ;  /* 0x000000ff0a00720c */ /* 0x000fe20003f66270 */
[----:B------:R-:W-:Y:S02]  /*3720*/  @!P6 IMAD.IADD R34, R34, 0x1, -R2 ;  /* 0x000000012222e824 */ /* 0x000fe400078e0a02 */
[----:B------:R-:W-:-:S02]  /*3730*/  IMAD R30, R2, R3, R5 ;  /* 0x00000003021e7224 */ /* 0x000fc400078e0205 */
[----:B------:R-:W-:Y:S01]  /*3740*/  IMAD.HI.U32 R3, R4, R7, RZ ;  /* 0x0000000704037227 */ /* 0x000fe200078e00ff */
[----:B------:R-:W-:-:S03]  /*3750*/  ISETP.GT.U32.AND P6, PT, R2, R34, PT ;  /* 0x000000220200720c */ /* 0x000fc60003fc4070 */
[----:B------:R-:W-:Y:S02]  /*3760*/  IMAD.MOV R28, RZ, RZ, -R3 ;  /* 0x000000ffff1c7224 */ /* 0x000fe400078e0a03 */
[----:B------:R-:W-:Y:S02]  /*3770*/  VIADD R8, R0, 0x43 ;  /* 0x0000004300087836 */ /* 0x000fe40000000000 */
[----:B------:R-:W-:Y:S02]  /*3780*/  @!P5 IMAD.IADD R33, R33, 0x1, -R2 ;  /* 0x000000012121d824 */ /* 0x000fe400078e0a02 */
[C---:B------:R-:W-:Y:S01]  /*3790*/  IMAD R28, R2.reuse, R28, R7 ;  /* 0x0000001c021c7224 */ /* 0x040fe200078e0207 */
[----:B------:R-:W-:Y:S01]  /*37a0*/  IABS R5, R8 ;  /* 0x0000000800057213 */ /* 0x000fe20000000000 */
[----:B------:R-:W-:Y:S01]  /*37b0*/  @!P2 IMAD.MOV R38, RZ, RZ, -R38 ;  /* 0x000000ffff26a224 */ /* 0x000fe200078e0a26 */
[----:B------:R-:W-:Y:S01]  /*37c0*/  ISETP.GE.AND P2, PT, R9, RZ, PT ;  /* 0x000000ff0900720c */ /* 0x000fe20003f46270 */
[----:B------:R-:W-:Y:S01]  /*37d0*/  @!P3 IMAD.MOV R33, RZ, RZ, -R33 ;  /* 0x000000ffff21b224 */ /* 0x000fe200078e0a21 */
[----:B------:R-:W-:Y:S01]  /*37e0*/  ISETP.GT.U32.AND P3, PT, R2, R28, PT ;  /* 0x0000001c0200720c */ /* 0x000fe20003f64070 */
[----:B------:R-:W-:Y:S01]  /*37f0*/  VIADD R9, R0, 0x44 ;  /* 0x0000004400097836 */ /* 0x000fe20000000000 */
[----:B------:R-:W-:Y:S01]  /*3800*/  ISETP.GE.AND P5, PT, R8, RZ, PT ;  /* 0x000000ff0800720c */ /* 0x000fe20003fa6270 */
[----:B------:R-:W-:Y:S01]  /*3810*/  @!P1 IMAD.MOV R35, RZ, RZ, -R35 ;  /* 0x000000ffff239224 */ /* 0x000fe200078e0a23 */
[----:B------:R-:W-:Y:S01]  /*3820*/  ISETP.GT.U32.AND P1, PT, R2, R32, PT ;  /* 0x000000200200720c */ /* 0x000fe20003f24070 */
[----:B------:R-:W-:Y:S01]  /*3830*/  @!P6 IMAD.IADD R34, R34, 0x1, -R2 ;  /* 0x000000012222e824 */ /* 0x000fe200078e0a02 */
[----:B------:R-:W-:Y:S01]  /*3840*/  ISETP.GE.AND P6, PT, R6, RZ, PT ;  /* 0x000000ff0600720c */ /* 0x000fe20003fc6270 */
[----:B------:R-:W-:Y:S01]  /*3850*/  IMAD.HI.U32 R3, R4, R5, RZ ;  /* 0x0000000504037227 */ /* 0x000fe200078e00ff */
[----:B------:R-:W-:-:S03]  /*3860*/  IABS R6, R9 ;  /* 0x0000000900067213 */ /* 0x000fc60000000000 */
[----:B------:R-:W-:Y:S02]  /*3870*/  VIADD R8, R0, 0x45 ;  /* 0x0000004500087836 */ /* 0x000fe40000000000 */
[----:B------:R-:W-:Y:S02]  /*3880*/  IMAD.MOV R3, RZ, RZ, -R3 ;  /* 0x000000ffff037224 */ /* 0x000fe400078e0a03 */
[----:B------:R-:W-:Y:S01]  /*3890*/  IMAD.MOV.U32 R7, RZ, RZ, R6 ;  /* 0x000000ffff077224 */ /* 0x000fe200078e0006 */
[----:B------:R-:W-:Y:S01]  /*38a0*/  IABS R119, R8 ;  /* 0x0000000800777213 */ /* 0x000fe20000000000 */
[----:B------:R-:W-:Y:S02]  /*38b0*/  IMAD R26, R2, R3, R5 ;  /* 0x00000003021a7224 */ /* 0x000fe400078e0205 */
[----:B------:R-:W-:Y:S02]  /*38c0*/  @!P3 IMAD.IADD R28, R28, 0x1, -R2 ;  /* 0x000000011c1cb824 */ /* 0x000fe400078e0a02 */
[----:B------:R-:W-:-:S03]  /*38d0*/  IMAD.HI.U32 R3, R4, R7, RZ ;  /* 0x0000000704037227 */ /* 0x000fc600078e00ff */
[----:B------:R-:W-:Y:S01]  /*38e0*/  ISETP.GT.U32.AND P3, PT, R2, R28, PT ;  /* 0x0000001c0200720c */ /* 0x000fe20003f64070 */
[----:B------:R-:W-:Y:S02]  /*38f0*/  @!P1 IMAD.IADD R32, R32, 0x1, -R2 ;  /* 0x0000000120209824 */ /* 0x000fe400078e0a02 */
[----:B------:R-:W-:Y:S02]  /*3900*/  IMAD.MOV R24, RZ, RZ, -R3 ;  /* 0x000000ffff187224 */ /* 0x000fe400078e0a03 */
[----:B------:R-:W-:Y:S01]  /*3910*/  IMAD.HI.U32 R3, R4, R119, RZ ;  /* 0x0000007704037227 */ /* 0x000fe200078e00ff */
[----:B------:R-:W-:-:S03]  /*3920*/  ISETP.GT.U32.AND P1, PT, R2, R32, PT ;  /* 0x000000200200720c */ /* 0x000fc60003f24070 */
[----:B------:R-:W-:Y:S02]  /*3930*/  IMAD.MOV R3, RZ, RZ, -R3 ;  /* 0x000000ffff037224 */ /* 0x000fe400078e0a03 */
[----:B------:R-:W-:Y:S02]  /*3940*/  VIADD R6, R0, 0x46 ;  /* 0x0000004600067836 */ /* 0x000fe40000000000 */
[----:B------:R-:W-:Y:S02]  /*3950*/  IMAD R119, R2, R3, R119 ;  /* 0x0000000302777224 */ /* 0x000fe400078e0277 */
[----:B------:R-:W-:Y:S01]  /*3960*/  @!P3 IMAD.IADD R28, R28, 0x1, -R2 ;  /* 0x000000011c1cb824 */ /* 0x000fe200078e0a02 */
[----:B------:R-:W-:Y:S01]  /*3970*/  IABS R5, R6 ;  /* 0x0000000600057213 */ /* 0x000fe20000000000 */
[----:B------:R-:W-:Y:S01]  /*3980*/  @!P2 IMAD.MOV R34, RZ, RZ, -R34 ;  /* 0x000000ffff22a224 */ /* 0x000fe200078e0a22 */
[----:B------:R-:W-:Y:S01]  /*3990*/  ISETP.GT.U32.AND P3, PT, R2, R119, PT ;  /* 0x000000770200720c */ /* 0x000fe20003f64070 */
[----:B------:R-:W-:Y:S01]  /*39a0*/  @!P1 IMAD.IADD R32, R32, 0x1, -R2 ;  /* 0x0000000120209824 */ /* 0x000fe200078e0a02 */
[----:B------:R-:W-:Y:S01]  /*39b0*/  ISETP.GT.U32.AND P2, PT, R2, R30, PT ;  /* 0x0000001e0200720c */ /* 0x000fe20003f44070 */
[----:B------:R-:W-:Y:S01]  /*39c0*/  IMAD.HI.U32 R3, R4, R5, RZ ;  /* 0x0000000504037227 */ /* 0x000fe200078e00ff */
[----:B------:R-:W-:-:S03]  /*39d0*/  ISETP.GE.AND P1, PT, R9, RZ, PT ;  /* 0x000000ff0900720c */ /* 0x000fc60003f26270 */
[----:B------:R-:W-:Y:S01]  /*39e0*/  @!P4 IMAD.MOV R32, RZ, RZ, -R32 ;  /* 0x000000ffff20c224 */ /* 0x000fe200078e0a20 */
[----:B------:R-:W-:Y:S01]  /*39f0*/  ISETP.GT.U32.AND P4, PT, R2, R26, PT ;  /* 0x0000001a0200720c */ /* 0x000fe20003f84070 */
[----:B------:R-:W-:Y:S02]  /*3a00*/  VIADD R9, R0, 0x47 ;  /* 0x0000004700097836 */ /* 0x000fe40000000000 */
[----:B------:R-:W-:Y:S02]  /*3a10*/  IMAD R24, R2, R24, R7 ;  /* 0x0000001802187224 */ /* 0x000fe400078e0207 */
[--C-:B------:R-:W-:Y:S01]  /*3a20*/  @!P3 IMAD.IADD R119, R119, 0x1, -R2.reuse ;  /* 0x000000017777b824 */ /* 0x100fe200078e0a02 */
[----:B------:R-:W-:Y:S01]  /*3a30*/  IABS R7, R9 ;  /* 0x0000000900077213 */ /* 0x000fe20000000000 */
[----:B------:R-:W-:Y:S02]  /*3a40*/  IMAD.MOV R3, RZ, RZ, -R3 ;  /* 0x000000ffff037224 */ /* 0x000fe400078e0a03 */
[----:B------:R-:W-:Y:S01]  /*3a50*/  @!P2 IMAD.IADD R30, R30, 0x1, -R2 ;  /* 0x000000011e1ea824 */ /* 0x000fe200078e0a02 */
[C---:B------:R-:W-:Y:S01]  /*3a60*/  ISETP.GT.U32.AND P3, PT, R2.reuse, R119, PT ;  /* 0x000000770200720c */ /* 0x040fe20003f64070 */
[----:B------:R-:W-:-:S02]  /*3a70*/  IMAD R20, R2, R3, R5 ;  /* 0x0000000302147224 */ /* 0x000fc400078e0205 */
[----:B------:R-:W-:Y:S01]  /*3a80*/  VIADD R10, R0, 0x48 ;  /* 0x00000048000a7836 */ /* 0x000fe20000000000 */
[----:B------:R-:W-:Y:S01]  /*3a90*/  ISETP.GT.U32.AND P2, PT, R2, R30, PT ;  /* 0x0000001e0200720c */ /* 0x000fe20003f44070 */
[----:B------:R-:W-:Y:S02]  /*3aa0*/  @!P4 IMAD.IADD R26, R26, 0x1, -R2 ;  /* 0x000000011a1ac824 */ /* 0x000fe400078e0a02 */
[----:B------:R-:W-:Y:S01]  /*3ab0*/  IMAD.HI.U32 R3, R4, R7, RZ ;  /* 0x0000000704037227 */ /* 0x000fe200078e00ff */
[----:B------:R-:W-:Y:S02]  /*3ac0*/  IABS R31, R10 ;  /* 0x0000000a001f7213 */ /* 0x000fe40000000000 */
[----:B------:R-:W-:Y:S01]  /*3ad0*/  ISETP.GT.U32.AND P4, PT, R2, R26, PT ;  /* 0x0000001a0200720c */ /* 0x000fe20003f84070 */
[----:B------:R-:W-:Y:S02]  /*3ae0*/  IMAD.MOV R3, RZ, RZ, -R3 ;  /* 0x000000ffff037224 */ /* 0x000fe400078e0a03 */
[----:B------:R-:W-:-:S04]  /*3af0*/  IMAD.HI.U32 R5, R4, R31, RZ ;  /* 0x0000001f04057227 */ /* 0x000fc800078e00ff */
[C---:B------:R-:W-:Y:S02]  /*3b00*/  IMAD R18, R2.reuse, R3, R7 ;  /* 0x0000000302127224 */ /* 0x040fe400078e0207 */
[--C-:B------:R-:W-:Y:S02]  /*3b10*/  @!P3 IMAD.IADD R119, R119, 0x1, -R2.reuse ;  /* 0x000000017777b824 */ /* 0x100fe400078e0a02 */
[----:B------:R-:W-:Y:S01]  /*3b20*/  IMAD.MOV R5, RZ, RZ, -R5 ;  /* 0x000000ffff057224 */ /* 0x000fe200078e0a05 */
[----:B------:R-:W-:Y:S01]  /*3b30*/  ISETP.GT.U32.AND P3, PT, R2, R18, PT ;  /* 0x000000120200720c */ /* 0x000fe20003f64070 */
[--C-:B------:R-:W-:Y:S01]  /*3b40*/  @!P2 IMAD.IADD R30, R30, 0x1, -R2.reuse ;  /* 0x000000011e1ea824 */ /* 0x100fe200078e0a02 */
[----:B------:R-:W-:Y:S01]  /*3b50*/  ISETP.GT.U32.AND P2, PT, R2, R24, PT ;  /* 0x000000180200720c */ /* 0x000fe20003f44070 */
[----:B------:R-:W-:Y:S01]  /*3b60*/  @!P4 IMAD.IADD R26, R26, 0x1, -R2 ;  /* 0x000000011a1ac824 */ /* 0x000fe200078e0a02 */
[C---:B------:R-:W-:Y:S01]  /*3b70*/  ISETP.GT.U32.AND P4, PT, R2.reuse, R20, PT ;  /* 0x000000140200720c */ /* 0x040fe20003f84070 */
[----:B------:R-:W-:-:S02]  /*3b80*/  IMAD R31, R2, R5, R31 ;  /* 0x00000005021f7224 */ /* 0x000fc400078e021f */
[----:B------:R-:W-:Y:S01]  /*3b90*/  @!P0 IMAD.MOV R30, RZ, RZ, -R30 ;  /* 0x000000ffff1e8224 */ /* 0x000fe200078e0a1e */
[----:B------:R-:W-:Y:S01]  /*3ba0*/  ISETP.GE.AND P0, PT, R8, RZ, PT ;  /* 0x000000ff0800720c */ /* 0x000fe20003f06270 */
[----:B------:R-:W-:Y:S01]  /*3bb0*/  @!P6 IMAD.MOV R28, RZ, RZ, -R28 ;  /* 0x000000ffff1ce224 */ /* 0x000fe200078e0a1c */
[----:B------:R-:W-:Y:S01]  /*3bc0*/  ISETP.GE.AND P6, PT, R6, RZ, PT ;  /* 0x000000ff0600720c */ /* 0x000fe20003fc6270 */
[----:B------:R-:W-:Y:S02]  /*3bd0*/  VIADD R6, R0, 0x49 ;  /* 0x0000004900067836 */ /* 0x000fe40000000000 */
[----:B------:R-:W-:Y:S01]  /*3be0*/  @!P5 IMAD.MOV R26, RZ, RZ, -R26 ;  /* 0x000000ffff1ad224 */ /* 0x000fe200078e0a1a */
[----:B------:R-:W-:Y:S01]  /*3bf0*/  ISETP.GT.U32.AND P5, PT, R2, R31, PT ;  /* 0x0000001f0200720c */ /* 0x000fe20003fa4070 */
[----:B------:R-:W-:Y:S01]  /*3c00*/  @!P3 IMAD.IADD R18, R18, 0x1, -R2 ;  /* 0x000000011212b824 */ /* 0x000fe200078e0a02 */
[----:B------:R-:W-:Y:S01]  /*3c10*/  IABS R29, R6 ;  /* 0x00000006001d7213 */ /* 0x000fe20000000000 */
[----:B------:R-:W-:-:S02]  /*3c20*/  VIADD R7, R0, 0x4a ;  /* 0x0000004a00077836 */ /* 0x000fc40000000000 */
[----:B------:R-:W-:Y:S01]  /*3c30*/  @!P4 IMAD.IADD R20, R20, 0x1, -R2 ;  /* 0x000000011414c824 */ /* 0x000fe200078e0a02 */
[----:B------:R-:W-:Y:S01]  /*3c40*/  ISETP.GT.U32.AND P3, PT, R2, R18, PT ;  /* 0x000000120200720c */ /* 0x000fe20003f64070 */
[----:B------:R-:W-:Y:S01]  /*3c50*/  IMAD.HI.U32 R3, R4, R29, RZ ;  /* 0x0000001d04037227 */ /* 0x000fe200078e00ff */
[----:B------:R-:W-:Y:S02]  /*3c60*/  IABS R27, R7 ;  /* 0x00000007001b7213 */ /* 0x000fe40000000000 */
[----:B------:R-:W-:Y:S01]  /*3c70*/  ISETP.GT.U32.AND P4, PT, R2, R20, PT ;  /* 0x000000140200720c */ /* 0x000fe20003f84070 */
[----:B------:R-:W-:Y:S01]  /*3c80*/  @!P0 IMAD.MOV R119, RZ, RZ, -R119 ;  /* 0x000000ffff778224 */ /* 0x000fe200078e0a77 */
[----:B------:R-:W-:Y:S01]  /*3c90*/  ISETP.GE.AND P0, PT, R6, RZ, PT ;  /* 0x000000ff0600720c */ /* 0x000fe20003f06270 */
[----:B------:R-:W-:Y:S02]  /*3ca0*/  VIADD R6, R0, 0x4b ;  /* 0x0000004b00067836 */ /* 0x000fe40000000000 */
[----:B------:R-:W-:-:S02]  /*3cb0*/  IMAD.MOV R3, RZ, RZ, -R3 ;  /* 0x000000ffff037224 */ /* 0x000fc400078e0a03 */
[----:B------:R-:W-:Y:S01]  /*3cc0*/  @!P5 IMAD.IADD R31, R31, 0x1, -R2 ;  /* 0x000000011f1fd824 */ /* 0x000fe200078e0a02 */
[----:B------:R-:W-:Y:S01]  /*3cd0*/  IABS R25, R6 ;  /* 0x0000000600197213 */ /* 0x000fe20000000000 */
[----:B------:R-:W-:Y:S02]  /*3ce0*/  IMAD R29, R2, R3, R29 ;  /* 0x00000003021d7224 */ /* 0x000fe400078e021d */
[----:B------:R-:W-:Y:S01]  /*3cf0*/  IMAD.HI.U32 R5, R4, R27, RZ ;  /* 0x0000001b04057227 */ /* 0x000fe200078e00ff */
[----:B------:R-:W-:-:S03]  /*3d00*/  ISETP.GT.U32.AND P5, PT, R2, R31, PT ;  /* 0x0000001f0200720c */ /* 0x000fc60003fa4070 */
[--C-:B------:R-:W-:Y:S02]  /*3d10*/  @!P2 IMAD.IADD R24, R24, 0x1, -R2.reuse ;  /* 0x000000011818a824 */ /* 0x100fe400078e0a02 */
[----:B------:R-:W-:Y:S01]  /*3d20*/  @!P3 IMAD.IADD R18, R18, 0x1, -R2 ;  /* 0x000000011212b824 */ /* 0x000fe200078e0a02 */
[C---:B------:R-:W-:Y:S01]  /*3d30*/  ISETP.GT.U32.AND P3, PT, R2.reuse, R29, PT ;  /* 0x0000001d0200720c */ /* 0x040fe20003f64070 */
[----:B------:R-:W-:Y:S01]  /*3d40*/  IMAD.MOV R5, RZ, RZ, -R5 ;  /* 0x000000ffff057224 */ /* 0x000fe200078e0a05 */
[----:B------:R-:W-:Y:S01]  /*3d50*/  ISETP.GT.U32.AND P2, PT, R2, R24, PT ;  /* 0x000000180200720c */ /* 0x000fe20003f44070 */
[----:B------:R-:W-:-:S04]  /*3d60*/  IMAD.HI.U32 R3, R4, R25, RZ ;  /* 0x0000001904037227 */ /* 0x000fc800078e00ff */
[----:B------:R-:W-:Y:S02]  /*3d70*/  IMAD R27, R2, R5, R27 ;  /* 0x00000005021b7224 */ /* 0x000fe400078e021b */
[----:B------:R-:W-:Y:S02]  /*3d80*/  IMAD.MOV R3, RZ, RZ, -R3 ;  /* 0x000000ffff037224 */ /* 0x000fe400078e0a03 */
[--C-:B------:R-:W-:Y:S01]  /*3d90*/  @!P4 IMAD.IADD R20, R20, 0x1, -R2.reuse ;  /* 0x000000011414c824 */ /* 0x100fe200078e0a02 */
[----:B------:R-:W-:Y:S01]  /*3da0*/  ISETP.GE.AND P4, PT, R7, RZ, PT ;  /* 0x000000ff0700720c */ /* 0x000fe20003f86270 */
[----:B------:R-:W-:Y:S01]  /*3db0*/  @!P5 IMAD.IADD R31, R31, 0x1, -R2 ;  /* 0x000000011f1fd824 */ /* 0x000fe200078e0a02 */
[C---:B------:R-:W-:Y:S01]  /*3dc0*/  ISETP.GT.U32.AND P5, PT, R2.reuse, R27, PT ;  /* 0x0000001b0200720c */ /* 0x040fe20003fa4070 */
[----:B------:R-:W-:Y:S02]  /*3dd0*/  IMAD R25, R2, R3, R25 ;  /* 0x0000000302197224 */ /* 0x000fe400078e0219 */
[----:B------:R-:W-:-:S02]  /*3de0*/  VIADD R7, R0, 0x4c ;  /* 0x0000004c00077836 */ /* 0x000fc40000000000 */
[--C-:B------:R-:W-:Y:S01]  /*3df0*/  @!P3 IMAD.IADD R29, R29, 0x1, -R2.reuse ;  /* 0x000000011d1db824 */ /* 0x100fe200078e0a02 */
[----:B------:R-:W-:Y:S01]  /*3e00*/  ISETP.GT.U32.AND P3, PT, R2, R25, PT ;  /* 0x000000190200720c */ /* 0x000fe20003f64070 */
[--C-:B------:R-:W-:Y:S01]  /*3e10*/  @!P2 IMAD.IADD R24, R24, 0x1, -R2.reuse ;  /* 0x000000011818a824 */ /* 0x100fe200078e0a02 */
[----:B------:R-:W-:Y:S01]  /*3e20*/  IABS R243, R7 ;  /* 0x0000000700f37213 */ /* 0x000fe20000000000 */
[C---:B------:R-:W-:Y:S01]  /*3e30*/  VIADD R8, R0.reuse, 0x4d ;  /* 0x0000004d00087836 */ /* 0x040fe20000000000 */
[----:B------:R-:W-:Y:S01]  /*3e40*/  ISETP.GE.AND P2, PT, R9, RZ, PT ;  /* 0x000000ff0900720c */ /* 0x000fe20003f46270 */
[----:B------:R-:W-:Y:S02]  /*3e50*/  VIADD R9, R0, 0x4e ;  /* 0x0000004e00097836 */ /* 0x000fe40000000000 */
[----:B------:R-:W-:Y:S01]  /*3e60*/  IMAD.HI.U32 R3, R4, R243, RZ ;  /* 0x000000f304037227 */ /* 0x000fe200078e00ff */
[----:B------:R-:W-:Y:S02]  /*3e70*/  IABS R21, R8 ;  /* 0x0000000800157213 */ /* 0x000fe40000000000 */
[----:B------:R-:W-:Y:S01]  /*3e80*/  IABS R19, R9 ;  /* 0x0000000900137213 */ /* 0x000fe20000000000 */
[----:B------:R-:W-:Y:S01]  /*3e90*/  @!P5 IMAD.IADD R27, R27, 0x1, -R2 ;  /* 0x000000011b1bd824 */ /* 0x000fe200078e0a02 */
[----:B------:R-:W-:Y:S01]  /*3ea0*/  ISETP.GE.AND P5, PT, R6, RZ, PT ;  /* 0x000000ff0600720c */ /* 0x000fe20003fa6270 */
[----:B------:R-:W-:-:S02]  /*3eb0*/  IMAD.MOV R3, RZ, RZ, -R3 ;  /* 0x000000ffff037224 */ /* 0x000fc400078e0a03 */
[----:B------:R-:W-:Y:S01]  /*3ec0*/  @!P3 IMAD.IADD R25, R25, 0x1, -R2 ;  /* 0x000000011919b824 */ /* 0x000fe200078e0a02 */
[C---:B------:R-:W-:Y:S01]  /*3ed0*/  ISETP.GT.U32.AND P3, PT, R2.reuse, R27, PT ;  /* 0x0000001b0200720c */ /* 0x040fe20003f64070 */
[----:B------:R-:W-:Y:S02]  /*3ee0*/  IMAD R243, R2, R3, R243 ;  /* 0x0000000302f37224 */ /* 0x000fe400078e02f3 */
[----:B------:R-:W-:-:S04]  /*3ef0*/  IMAD.HI.U32 R3, R4, R19, RZ ;  /* 0x0000001304037227 */ /* 0x000fc800078e00ff */
[----:B------:R-:W-:Y:S02]  /*3f00*/  IMAD.MOV R3, RZ, RZ, -R3 ;  /* 0x000000ffff037224 */ /* 0x000fe400078e0a03 */
[----:B------:R-:W-:Y:S01]  /*3f10*/  @!P1 IMAD.MOV R24, RZ, RZ, -R24 ;  /* 0x000000ffff189224 */ /* 0x000fe200078e0a18 */
[----:B------:R-:W-:Y:S01]  /*3f20*/  ISETP.GE.AND P1, PT, R10, RZ, PT ;  /* 0x000000ff0a00720c */ /* 0x000fe20003f26270 */
[----:B------:R-:W-:Y:S02]  /*3f30*/  IMAD R19, R2, R3, R19 ;  /* 0x0000000302137224 */ /* 0x000fe400078e0213 */
[----:B------:R-:W-:-:S04]  /*3f40*/  IMAD.HI.U32 R5, R4, R21, RZ ;  /* 0x0000001504057227 */ /* 0x000fc800078e00ff */
[----:B------:R-:W-:Y:S01]  /*3f50*/  @!P3 IMAD.IADD R27, R27, 0x1, -R2 ;  /* 0x000000011b1bb824 */ /* 0x000fe200078e0a02 */
[----:B------:R-:W-:Y:S01]  /*3f60*/  ISETP.GT.U32.AND P3, PT, R2, R19, PT ;  /* 0x000000130200720c */ /* 0x000fe20003f64070 */
[----:B------:R-:W-:Y:S02]  /*3f70*/  VIADD R10, R0, 0x4f ;  /* 0x0000004f000a7836 */ /* 0x000fe40000000000 */
[----:B------:R-:W-:Y:S02]  /*3f80*/  IMAD.MOV R5, RZ, RZ, -R5 ;  /* 0x000000ffff057224 */ /* 0x000fe400078e0a05 */
[----:B------:R-:W-:Y:S01]  /*3f90*/  @!P6 IMAD.MOV R20, RZ, RZ, -R20 ;  /* 0x000000ffff14e224 */ /* 0x000fe200078e0a14 */
[C---:B------:R-:W-:Y:S01]  /*3fa0*/  ISETP.GT.U32.AND P6, PT, R2.reuse, R29, PT ;  /* 0x0000001d0200720c */ /* 0x040fe20003fc4070 */
[C---:B------:R-:W-:Y:S01]  /*3fb0*/  IMAD R21, R2.reuse, R5, R21 ;  /* 0x0000000502157224 */ /* 0x040fe200078e0215 */
[----:B------:R-:W-:Y:S01]  /*3fc0*/  IABS R235, R10 ;  /* 0x0000000a00eb7213 */ /* 0x000fe20000000000 */
[----:B------:R-:W-:Y:S01]  /*3fd0*/  @!P2 IMAD.MOV R18, RZ, RZ, -R18 ;  /* 0x000000ffff12a224 */ /* 0x000fe200078e0a12 */
[C---:B------:R-:W-:Y:S01]  /*3fe0*/  ISETP.GT.U32.AND P2, PT, R2.reuse, R25, PT ;  /* 0x000000190200720c */ /* 0x040fe20003f44070 */
[----:B------:R-:W-:Y:S01]  /*3ff0*/  @!P1 IMAD.MOV R31, RZ, RZ, -R31 ;  /* 0x000000ffff1f9224 */ /* 0x000fe200078e0a1f */
[----:B------:R-:W-:Y:S01]  /*4000*/  ISETP.GT.U32.AND P1, PT, R2, R21, PT ;  /* 0x000000150200720c */ /* 0x000fe20003f24070 */
[----:B------:R-:W-:-:S02]  /*4010*/  VIADD R6, R0, 0x50 ;  /* 0x0000005000067836 */ /* 0x000fc40000000000 */
        /* <DEDUP_REMOVED lines=8> */
[----:B------:R-:W-:-:S04]  /*40a0*/  IMAD.HI.U32 R3, R4, R201, RZ ;  /* 0x000000c904037227 */ /* 0x000fc800078e00ff */
[----:B------:R-:W-:Y:S01]  /*40b0*/  @!P0 IMAD.MOV R29, RZ, RZ, -R29 ;  /* 0x000000ffff1d8224 */ /* 0x000fe200078e0a1d */
[----:B------:R-:W-:Y:S01]  /*40c0*/  ISETP.GE.AND P0, PT, R7, RZ, PT ;  /* 0x000000ff0700720c */ /* 0x000fe20003f06270 */
[--C-:B------:R-:W-:Y:S01]  /*40d0*/  @!P2 IMAD.IADD R25, R25, 0x1, -R2.reuse ;  /* 0x000000011919a824 */ /* 0x100fe200078e0a02 */
[----:B------:R-:W-:Y:S01]  /*40e0*/  ISETP.GE.AND P2, PT, R8, RZ, PT ;  /* 0x000000ff0800720c */ /* 0x000fe20003f46270 */
[----:B------:R-:W-:Y:S02]  /*40f0*/  VIADD R7, R0, 0x51 ;  /* 0x0000005100077836 */ /* 0x000fe40000000000 */
[----:B------:R-:W-:Y:S02]  /*4100*/  @!P1 IMAD.IADD R21, R21, 0x1, -R2 ;  /* 0x0000000115159824 */ /* 0x000fe400078e0a02 */
[----:B------:R-:W-:Y:S01]  /*4110*/  IMAD.MOV R5, RZ, RZ, -R3 ;  /* 0x000000ffff057224 */ /* 0x000fe200078e0a03 */
[----:B------:R-:W-:Y:S01]  /*4120*/  IABS R175, R7 ;  /* 0x0000000700af7213 */ /* 0x000fe20000000000 */
[----:B------:R-:W-:Y:S01]  /*4130*/  @!P4 IMAD.MOV R27, RZ, RZ, -R27 ;  /* 0x000000ffff1bc224 */ /* 0x000fe200078e0a1b */
[C---:B------:R-:W-:Y:S01]  /*4140*/  ISETP.GT.U32.AND P4, PT, R2.reuse, R21, PT ;  /* 0x000000150200720c */ /* 0x040fe20003f84070 */
[----:B------:R-:W-:Y:S01]  /*4150*/  @!P5 IMAD.MOV R25, RZ, RZ, -R25 ;  /* 0x000000ffff19d224 */ /* 0x000fe200078e0a19 */
[C---:B------:R-:W-:Y:S01]  /*4160*/  ISETP.GT.U32.AND P5, PT, R2.reuse, R235, PT ;  /* 0x000000eb0200720c */ /* 0x040fe20003fa4070 */
[----:B------:R-:W-:-:S02]  /*4170*/  IMAD R201, R2, R5, R201 ;  /* 0x0000000502c97224 */ /* 0x000fc400078e02c9 */
[----:B------:R-:W-:Y:S02]  /*4180*/  @!P3 IMAD.IADD R19, R19, 0x1, -R2 ;  /* 0x000000011313b824 */ /* 0x000fe400078e0a02 */
[----:B------:R-:W-:Y:S01]  /*4190*/  IMAD.HI.U32 R3, R4, R175, RZ ;  /* 0x000000af04037227 */ /* 0x000fe200078e00ff */
[----:B------:R-:W-:-:S03]  /*41a0*/  ISETP.GT.U32.AND P3, PT, R2, R201, PT ;  /* 0x000000c90200720c */ /* 0x000fc60003f64070 */
[----:B------:R-:W-:Y:S02]  /*41b0*/  VIADD R8, R0, 0x52 ;  /* 0x0000005200087836 */ /* 0x000fe40000000000 */
[----:B------:R-:W-:Y:S02]  /*41c0*/  IMAD.MOV R3, RZ, RZ, -R3 ;  /* 0x000000ffff037224 */ /* 0x000fe400078e0a03 */
[--C-:B------:R-:W-:Y:S01]  /*41d0*/  @!P6 IMAD.IADD R243, R243, 0x1, -R2.reuse ;  /* 0x00000001f3f3e824 */ /* 0x100fe200078e0a02 */
[----:B------:R-:W-:Y:S01]  /*41e0*/  IABS R173, R8 ;  /* 0x0000000800ad7213 */ /* 0x000fe20000000000 */
[--C-:B------:R-:W-:Y:S01]  /*41f0*/  @!P4 IMAD.IADD R21, R21, 0x1, -R2.reuse ;  /* 0x000000011515c824 */ /* 0x100fe200078e0a02 */
[----:B------:R-:W-:Y:S01]  /*4200*/  ISETP.GE.AND P4, PT, R6, RZ, PT ;  /* 0x000000ff0600720c */ /* 0x000fe20003f86270 */
[--C-:B------:R-:W-:Y:S01]  /*4210*/  @!P5 IMAD.IADD R235, R235, 0x1, -R2.reuse ;  /* 0x00000001ebebd824 */ /* 0x100fe200078e0a02 */
[C---:B------:R-:W-:Y:S01]  /*4220*/  ISETP.GT.U32.AND P1, PT, R2.reuse, R243, PT ;  /* 0x000000f30200720c */ /* 0x040fe20003f24070 */
[C---:B------:R-:W-:Y:S01]  /*4230*/  IMAD R175, R2.reuse, R3, R175 ;  /* 0x0000000302af7224 */ /* 0x040fe200078e02af */
[----:B------:R-:W-:Y:S01]  /*4240*/  ISETP.GE.AND P5, PT, R7, RZ, PT ;  /* 0x000000ff0700720c */ /* 0x000fe20003fa6270 */
[----:B------:R-:W-:Y:S01]  /*4250*/  @!P3 IMAD.IADD R201, R201, 0x1, -R2 ;  /* 0x00000001c9c9b824 */ /* 0x000fe200078e0a02 */
[C---:B------:R-:W-:Y:S01]  /*4260*/  ISETP.GT.U32.AND P3, PT, R2.reuse, R235, PT ;  /* 0x000000eb0200720c */ /* 0x040fe20003f64070 */
[----:B------:R-:W-:Y:S01]  /*4270*/  @!P2 IMAD.MOV R21, RZ, RZ, -R21 ;  /* 0x000000ffff15a224 */ /* 0x000fe200078e0a15 */
[----:B------:R-:W-:Y:S01]  /*4280*/  ISETP.GT.U32.AND P2, PT, R2, R175, PT ;  /* 0x000000af0200720c */ /* 0x000fe20003f44070 */
[----:B------:R-:W-:Y:S01]  /*4290*/  IMAD.HI.U32 R3, R4, R173, RZ ;  /* 0x000000ad04037227 */ /* 0x000fe200078e00ff */
[----:B------:R-:W-:-:S03]  /*42a0*/  ISETP.GE.AND P6, PT, R9, RZ, PT ;  /* 0x000000ff0900720c */ /* 0x000fc60003fc6270 */
[----:B------:R-:W-:Y:S02]  /*42b0*/  IMAD.MOV R3, RZ, RZ, -R3 ;  /* 0x000000ffff037224 */ /* 0x000fe400078e0a03 */
[----:B------:R-:W-:Y:S02]  /*42c0*/  VIADD R7, R0, 0x54 ;  /* 0x0000005400077836 */ /* 0x000fe40000000000 */
[C---:B------:R-:W-:Y:S02]  /*42d0*/  IMAD R173, R2.reuse, R3, R173 ;  /* 0x0000000302ad7224 */ /* 0x040fe400078e02ad */
[--C-:B------:R-:W-:Y:S01]  /*42e0*/  @!P1 IMAD.IADD R243, R243, 0x1, -R2.reuse ;  /* 0x00000001f3f39824 */ /* 0x100fe200078e0a02 */
[----:B------:R-:W-:Y:S01]  /*42f0*/  IABS R169, R7 ;  /* 0x0000000700a97213 */ /* 0x000fe20000000000 */
[--C-:B------:R-:W-:Y:S01]  /*4300*/  @!P3 IMAD.IADD R235, R235, 0x1, -R2.reuse ;  /* 0x00000001ebebb824 */ /* 0x100fe200078e0a02 */
[----:B------:R-:W-:Y:S01]  /*4310*/  ISETP.GT.U32.AND P3, PT, R2, R173, PT ;  /* 0x000000ad0200720c */ /* 0x000fe20003f64070 */
[----:B------:R-:W-:Y:S01]  /*4320*/  @!P2 IMAD.IADD R175, R175, 0x1, -R2 ;  /* 0x00000001afafa824 */ /* 0x000fe200078e0a02 */
[----:B------:R-:W-:Y:S01]  /*4330*/  ISETP.GE.AND P1, PT, R10, RZ, PT ;  /* 0x000000ff0a00720c */ /* 0x000fe20003f26270 */
[----:B------:R-:W-:Y:S01]  /*4340*/  @!P0 IMAD.MOV R243, RZ, RZ, -R243 ;  /* 0x000000fffff38224 */ /* 0x000fe200078e0af3 */
[----:B------:R-:W-:Y:S01]  /*4350*/  ISETP.GT.U32.AND P0, PT, R2, R201, PT ;  /* 0x000000c90200720c */ /* 0x000fe20003f04070 */
[----:B------:R-:W-:Y:S01]  /*4360*/  VIADD R6, R0, 0x53 ;  /* 0x0000005300067836 */ /* 0x000fe20000000000 */
[----:B------:R-:W-:Y:S01]  /*4370*/  ISETP.GT.U32.AND P2, PT, R2, R175, PT ;  /* 0x000000af0200720c */ /* 0x000fe20003f44070 */
[----:B------:R-:W-:-:S03]  /*4380*/  IMAD.HI.U32 R5, R4, R169, RZ ;  /* 0x000000a904057227 */ /* 0x000fc600078e00ff */
[----:B------:R-:W-:Y:S01]  /*4390*/  IABS R171, R6 ;  /* 0x0000000600ab7213 */ /* 0x000fe20000000000 */
[----:B------:R-:W-:Y:S02]  /*43a0*/  VIADD R9, R0, 0x55 ;  /* 0x0000005500097836 */ /* 0x000fe40000000000 */
[----:B------:R-:W-:Y:S02]  /*43b0*/  IMAD.MOV R5, RZ, RZ, -R5 ;  /* 0x000000ffff057224 */ /* 0x000fe400078e0a05 */
[----:B------:R-:W-:Y:S01]  /*43c0*/  IMAD.HI.U32 R3, R4, R171, RZ ;  /* 0x000000ab04037227 */ /* 0x000fe200078e00ff */
[----:B------:R-:W-:-:S03]  /*43d0*/  IABS R167, R9 ;  /* 0x0000000900a77213 */ /* 0x000fc60000000000 */
[----:B------:R-:W-:Y:S02]  /*43e0*/  IMAD R169, R2, R5, R169 ;  /* 0x0000000502a97224 */ /* 0x000fe400078e02a9 */
[--C-:B------:R-:W-:Y:S02]  /*43f0*/  @!P3 IMAD.IADD R173, R173, 0x1, -R2.reuse ;  /* 0x00000001adadb824 */ /* 0x100fe400078e0a02 */
[--C-:B------:R-:W-:Y:S01]  /*4400*/  @!P0 IMAD.IADD R201, R201, 0x1, -R2.reuse ;  /* 0x00000001c9c98824 */ /* 0x100fe200078e0a02 */
[----:B------:R-:W-:Y:S01]  /*4410*/  ISETP.GE.AND P0, PT, R6, RZ, PT ;  /* 0x000000ff0600720c */ /* 0x000fe20003f06270 */
[----:B------:R-:W-:Y:S01]  /*4420*/  @!P6 IMAD.MOV R19, RZ, RZ, -R19 ;  /* 0x000000ffff13e224 */ /* 0x000fe200078e0a13 */
[----:B------:R-:W-:Y:S01]  /*4430*/  ISETP.GE.AND P6, PT, R8, RZ, PT ;  /* 0x000000ff0800720c */ /* 0x000fe20003fc6270 */
[----:B------:R-:W-:Y:S01]  /*4440*/  IMAD.MOV R6, RZ, RZ, -R3 ;  /* 0x000000ffff067224 */ /* 0x000fe200078e0a03 */
[C---:B------:R-:W-:Y:S01]  /*4450*/  ISETP.GT.U32.AND P3, PT, R2.reuse, R173, PT ;  /* 0x000000ad0200720c */ /* 0x040fe20003f64070 */
[----:B------:R-:W-:Y:S01]  /*4460*/  @!P2 IMAD.IADD R175, R175, 0x1, -R2 ;  /* 0x00000001afafa824 */ /* 0x000fe200078e0a02 */
[----:B------:R-:W-:Y:S01]  /*4470*/  ISETP.GT.U32.AND P2, PT, R2, R169, PT ;  /* 0x000000a90200720c */ /* 0x000fe20003f44070 */
[----:B------:R-:W-:-:S04]  /*4480*/  IMAD.HI.U32 R3, R4, R167, RZ ;  /* 0x000000a704037227 */ /* 0x000fc800078e00ff */
[C---:B------:R-:W-:Y:S02]  /*4490*/  VIADD R8, R0.reuse, 0x56 ;  /* 0x0000005600087836 */ /* 0x040fe40000000000 */
[----:B------:R-:W-:Y:S02]  /*44a0*/  IMAD.MOV R3, RZ, RZ, -R3 ;  /* 0x000000ffff037224 */ /* 0x000fe400078e0a03 */
[----:B------:R-:W-:Y:S01]  /*44b0*/  VIADD R5, R0, 0x57 ;  /* 0x0000005700057836 */ /* 0x000fe20000000000 */
[----:B------:R-:W-:Y:S01]  /*44c0*/  IABS R165, R8 ;  /* 0x0000000800a57213 */ /* 0x000fe20000000000 */
[----:B------:R-:W-:Y:S02]  /*44d0*/  IMAD R167, R2, R3, R167 ;  /* 0x0000000302a77224 */ /* 0x000fe400078e02a7 */
[----:B------:R-:W-:Y:S01]  /*44e0*/  @!P5 IMAD.MOV R175, RZ, RZ, -R175 ;  /* 0x000000ffffafd224 */ /* 0x000fe200078e0aaf */
[----:B------:R-:W-:Y:S01]  /*44f0*/  IABS R163, R5 ;  /* 0x0000000500a37213 */ /* 0x000fe20000000000 */
[----:B------:R-:W-:Y:S01]  /*4500*/  IMAD.HI.U32 R3, R4, R165, RZ ;  /* 0x000000a504037227 */ /* 0x000fe200078e00ff */
[----:B------:R-:W-:-:S03]  /*4510*/  ISETP.GT.U32.AND P5, PT, R2, R167, PT ;  /* 0x000000a70200720c */ /* 0x000fc60003fa4070 */
[--C-:B------:R-:W-:Y:S01]  /*4520*/  @!P3 IMAD.IADD R173, R173, 0x1, -R2.reuse ;  /* 0x00000001adadb824 */ /* 0x100fe200078e0a02 */
[----:B------:R-:W-:Y:S01]  /*4530*/  ISETP.GE.AND P3, PT, R9, RZ, PT ;  /* 0x000000ff0900720c */ /* 0x000fe20003f66270 */
[----:B------:R-:W-:Y:S02]  /*4540*/  @!P2 IMAD.IADD R169, R169, 0x1, -R2 ;  /* 0x00000001a9a9a824 */ /* 0x000fe400078e0a02 */
[----:B------:R-:W-:Y:S02]  /*4550*/  IMAD.MOV R3, RZ, RZ, -R3 ;  /* 0x000000ffff037224 */ /* 0x000fe400078e0a03 */
[C---:B------:R-:W-:Y:S02]  /*4560*/  IMAD R171, R2.reuse, R6, R171 ;  /* 0x0000000602ab7224 */ /* 0x040fe400078e02ab */
[----:B------:R-:W-:Y:S01]  /*4570*/  @!P6 IMAD.MOV R173, RZ, RZ, -R173 ;  /* 0x000000ffffade224 */ /* 0x000fe200078e0aad */
[C---:B------:R-:W-:Y:S01]  /*4580*/  ISETP.GT.U32.AND P6, PT, R2.reuse, R169, PT ;  /* 0x000000a90200720c */ /* 0x040fe20003fc4070 */
[----:B------:R-:W-:-:S02]  /*4590*/  IMAD R165, R2, R3, R165 ;  /* 0x0000000302a57224 */ /* 0x000fc400078e02a5 */
[----:B------:R-:W-:-:S04]  /*45a0*/  IMAD.HI.U32 R3, R4, R163, RZ ;  /* 0x000000a304037227 */ /* 0x000fc800078e00ff */
[----:B------:R-:W-:Y:S01]  /*45b0*/  @!P1 IMAD.MOV R235, RZ, RZ, -R235 ;  /* 0x000000ffffeb9224 */ /* 0x000fe200078e0aeb */
[C---:B------:R-:W-:Y:S01]  /*45c0*/  ISETP.GT.U32.AND P1, PT, R2.reuse, R171, PT ;  /* 0x000000ab0200720c */ /* 0x040fe20003f24070 */
[----:B------:R-:W-:Y:S02]  /*45d0*/  IMAD.MOV R3, RZ, RZ, -R3 ;  /* 0x000000ffff037224 */ /* 0x000fe400078e0a03 */
[--C-:B------:R-:W-:Y:S02]  /*45e0*/  @!P5 IMAD.IADD R167, R167, 0x1, -R2.reuse ;  /* 0x00000001a7a7d824 */ /* 0x100fe400078e0a02 */
[C---:B------:R-:W-:Y:S02]  /*45f0*/  IMAD R163, R2.reuse, R3, R163 ;  /* 0x0000000302a37224 */ /* 0x040fe400078e02a3 */
[--C-:B------:R-:W-:Y:S01]  /*4600*/  @!P6 IMAD.IADD R169, R169, 0x1, -R2.reuse ;  /* 0x00000001a9a9e824 */ /* 0x100fe200078e0a02 */
[----:B------:R-:W-:Y:S01]  /*4610*/  ISETP.GT.U32.AND P5, PT, R2, R167, PT ;  /* 0x000000a70200720c */ /* 0x000fe20003fa4070 */
[----:B------:R-:W-:Y:S01]  /*4620*/  VIADD R6, R0, 0x58 ;  /* 0x0000005800067836 */ /* 0x000fe20000000000 */
[----:B------:R-:W-:Y:S01]  /*4630*/  ISETP.GT.U32.AND P6, PT, R2, R163, PT ;  /* 0x000000a30200720c */ /* 0x000fe20003fc4070 */
[----:B------:R-:W-:Y:S01]  /*4640*/  @!P4 IMAD.MOV R201, RZ, RZ, -R201 ;  /* 0x000000ffffc9c224 */ /* 0x000fe200078e0ac9 */
[----:B------:R-:W-:Y:S01]  /*4650*/  ISETP.GE.AND P4, PT, R7, RZ, PT ;  /* 0x000000ff0700720c */ /* 0x000fe20003f86270 */
[----:B------:R-:W-:Y:S01]  /*4660*/  @!P1 IMAD.IADD R171, R171, 0x1, -R2 ;  /* 0x00000001abab9824 */ /* 0x000fe200078e0a02 */
[----:B------:R-:W-:Y:S01]  /*4670*/  IABS R161, R6 ;  /* 0x0000000600a17213 */ /* 0x000fe20000000000 */
[----:B------:R-:W-:Y:S01]  /*4680*/  VIADD R7, R0, 0x59 ;  /* 0x0000005900077836 */ /* 0x000fe20000000000 */
[----:B------:R-:W-:Y:S01]  /*4690*/  ISETP.GE.AND P1, PT, R8, RZ, PT ;  /* 0x000000ff0800720c */ /* 0x000fe20003f26270 */
[----:B------:R-:W-:Y:S01]  /*46a0*/  VIADD R8, R0, 0x5a ;  /* 0x0000005a00087836 */ /* 0x000fe20000000000 */
[----:B------:R-:W-:Y:S01]  /*46b0*/  ISETP.GT.U32.AND P2, PT, R2, R171, PT ;  /* 0x000000ab0200720c */ /* 0x000fe20003f44070 */
[----:B------:R-:W-:Y:S01]  /*46c0*/  IMAD.HI.U32 R3, R4, R161, RZ ;  /* 0x000000a104037227 */ /* 0x000fe200078e00ff */
[----:B------:R-:W-:-:S02]  /*46d0*/  IABS R233, R7 ;  /* 0x0000000700e97213 */ /* 0x000fc40000000000 */
[----:B------:R-:W-:Y:S01]  /*46e0*/  IABS R159, R8 ;  /* 0x00000008009f7213 */ /* 0x000fe20000000000 */
[--C-:B------:R-:W-:Y:S01]  /*46f0*/  @!P5 IMAD.IADD R167, R167, 0x1, -R2.reuse ;  /* 0x00000001a7a7d824 */ /* 0x100fe200078e0a02 */
[----:B------:R-:W-:Y:S01]  /*4700*/  ISETP.GE.AND P5, PT, R5, RZ, PT ;  /* 0x000000ff0500720c */ /* 0x000fe20003fa6270 */
[----:B------:R-:W-:Y:S02]  /*4710*/  @!P6 IMAD.IADD R163, R163, 0x1, -R2 ;  /* 0x00000001a3a3e824 */ /* 0x000fe400078e0a02 */
[----:B------:R-:W-:Y:S02]  /*4720*/  IMAD.MOV R5, RZ, RZ, -R3 ;  /* 0x000000ffff057224 */ /* 0x000fe400078e0a03 */
[----:B------:R-:W-:Y:S01]  /*4730*/  IMAD.HI.U32 R3, R4, R233, RZ ;  /* 0x000000e904037227 */ /* 0x000fe200078e00ff */
[----:B------:R-:W-:-:S03]  /*4740*/  ISETP.GT.U32.AND P6, PT, R2, R163, PT ;  /* 0x000000a30200720c */ /* 0x000fc60003fc4070 */
[----:B------:R-:W-:Y:S02]  /*4750*/  IMAD R161, R2, R5, R161 ;  /* 0x0000000502a17224 */ /* 0x000fe400078e02a1 */
[----:B------:R-:W-:-:S04]  /*4760*/  IMAD.HI.U32 R5, R4, R159, RZ ;  /* 0x0000009f04057227 */ /* 0x000fc800078e00ff */
[--C-:B------:R-:W-:Y:S01]  /*4770*/  @!P2 IMAD.IADD R171, R171, 0x1, -R2.reuse ;  /* 0x00000001ababa824 */ /* 0x100fe200078e0a02 */
[C---:B------:R-:W-:Y:S01]  /*4780*/  ISETP.GT.U32.AND P2, PT, R2.reuse, R165, PT ;  /* 0x000000a50200720c */ /* 0x040fe20003f44070 */
[----:B------:R-:W-:Y:S02]  /*4790*/  IMAD.MOV R5, RZ, RZ, -R5 ;  /* 0x000000ffff057224 */ /* 0x000fe400078e0a05 */
[----:B------:R-:W-:Y:S02]  /*47a0*/  @!P6 IMAD.IADD R163, R163, 0x1, -R2 ;  /* 0x00000001a3a3e824 */ /* 0x000fe400078e0a02 */
[----:B------:R-:W-:Y:S02]  /*47b0*/  IMAD R159, R2, R5, R159 ;  /* 0x00000005029f7224 */ /* 0x000fe400078e029f */
[----:B------:R-:W-:Y:S02]  /*47c0*/  IMAD.MOV R3, RZ, RZ, -R3 ;  /* 0x000000ffff037224 */ /* 0x000fe400078e0a03 */
[----:B------:R-:W-:Y:S01]  /*47d0*/  VIADD R9, R0, 0x5c ;  /* 0x0000005c00097836 */ /* 0x000fe20000000000 */
[C---:B------:R-:W-:Y:S01]  /*47e0*/  ISETP.GT.U32.AND P6, PT, R2.reuse, R159, PT ;  /* 0x0000009f0200720c */ /* 0x040fe20003fc4070 */
[----:B------:R-:W-:-:S02]  /*47f0*/  IMAD R233, R2, R3, R233 ;  /* 0x0000000302e97224 */ /* 0x000fc400078e02e9 */
[--C-:B------:R-:W-:Y:S01]  /*4800*/  @!P2 IMAD.IADD R165, R165, 0x1, -R2.reuse ;  /* 0x00000001a5a5a824 */ /* 0x100fe200078e0a02 */
[----:B------:R-:W-:Y:S01]  /*4810*/  ISETP.GE.AND P2, PT, R6, RZ, PT ;  /* 0x000000ff0600720c */ /* 0x000fe20003f46270 */
[----:B------:R-:W-:Y:S01]  /*4820*/  VIADD R6, R0, 0x5b ;  /* 0x0000005b00067836 */ /* 0x000fe20000000000 */
[----:B------:R-:W-:Y:S01]  /*4830*/  IABS R237, R9 ;  /* 0x0000000900ed7213 */ /* 0x000fe20000000000 */
[----:B------:R-:W-:Y:S01]  /*4840*/  @!P0 IMAD.MOV R171, RZ, RZ, -R171 ;  /* 0x000000ffffab8224 */ /* 0x000fe200078e0aab */
[C---:B------:R-:W-:Y:S01]  /*4850*/  ISETP.GT.U32.AND P0, PT, R2.reuse, R165, PT ;  /* 0x000000a50200720c */ /* 0x040fe20003f04070 */
[----:B------:R-:W-:Y:S01]  /*4860*/  @!P3 IMAD.MOV R167, RZ, RZ, -R167 ;  /* 0x000000ffffa7b224 */ /* 0x000fe200078e0aa7 */
[----:B------:R-:W-:Y:S01]  /*4870*/  IABS R157, R6 ;  /* 0x00000006009d7213 */ /* 0x000fe20000000000 */
[----:B------:R-:W-:Y:S01]  /*4880*/  @!P4 IMAD.MOV R169, RZ, RZ, -R169 ;  /* 0x000000ffffa9c224 */ /* 0x000fe200078e0aa9 */
[C---:B------:R-:W-:Y:S01]  /*4890*/  ISETP.GT.U32.AND P3, PT, R2.reuse, R233, PT ;  /* 0x000000e90200720c */ /* 0x040fe20003f64070 */
[----:B------:R-:W-:Y:S01]  /*48a0*/  @!P6 IMAD.IADD R159, R159, 0x1, -R2 ;  /* 0x000000019f9fe824 */ /* 0x000fe200078e0a02 */
[----:B------:R-:W-:Y:S01]  /*48b0*/  ISETP.GT.U32.AND P4, PT, R2, R161, PT ;  /* 0x000000a10200720c */ /* 0x000fe20003f84070 */
[----:B------:R-:W-:-:S03]  /*48c0*/  IMAD.HI.U32 R3, R4, R157, RZ ;  /* 0x0000009d04037227 */ /* 0x000fc600078e00ff */
[----:B------:R-:W-:Y:S01]  /*48d0*/  ISETP.GT.U32.AND P6, PT, R2, R159, PT ;  /* 0x0000009f0200720c */ /* 0x000fe20003fc4070 */
[----:B------:R-:W-:Y:S02]  /*48e0*/  IMAD.MOV R5, RZ, RZ, -R3 ;  /* 0x000000ffff057224 */ /* 0x000fe400078e0a03 */
[----:B------:R-:W-:-:S04]  /*48f0*/  IMAD.HI.U32 R3, R4, R237, RZ ;  /* 0x000000ed04037227 */ /* 0x000fc800078e00ff */
[----:B------:R-:W-:Y:S02]  /*4900*/  IMAD R157, R2, R5, R157 ;  /* 0x00000005029d7224 */ /* 0x000fe400078e029d */
[----:B------:R-:W-:Y:S02]  /*4910*/  IMAD.MOV R3, RZ, RZ, -R3 ;  /* 0x000000ffff037224 */ /* 0x000fe400078e0a03 */
[--C-:B------:R-:W-:Y:S01]  /*4920*/  @!P0 IMAD.IADD R165, R165, 0x1, -R2.reuse ;  /* 0x00000001a5a58824 */ /* 0x100fe200078e0a02 */
[----:B------:R-:W-:Y:S01]  /*4930*/  ISETP.GE.AND P0, PT, R7, RZ, PT ;  /* 0x000000ff0700720c */ /* 0x000fe20003f06270 */
[--C-:B------:R-:W-:Y:S02]  /*4940*/  @!P3 IMAD.IADD R233, R233, 0x1, -R2.reuse ;  /* 0x00000001e9e9b824 */ /* 0x100fe400078e0a02 */
[----:B------:R-:W-:Y:S02]  /*4950*/  VIADD R7, R0, 0x5d ;  /* 0x0000005d00077836 */ /* 0x000fe40000000000 */
[----:B------:R-:W-:Y:S01]  /*4960*/  @!P5 IMAD.MOV R163, RZ, RZ, -R163 ;  /* 0x000000ffffa3d224 */ /* 0x000fe200078e0aa3 */
[C---:B------:R-:W-:Y:S01]  /*4970*/  ISETP.GT.U32.AND P5, PT, R2.reuse, R157, PT ;  /* 0x0000009d0200720c */ /* 0x040fe20003fa4070 */
[C---:B------:R-:W-:Y:S01]  /*4980*/  IMAD R237, R2.reuse, R3, R237 ;  /* 0x0000000302ed7224 */ /* 0x040fe200078e02ed */
[----:B------:R-:W-:Y:S01]  /*4990*/  IABS R155, R7 ;  /* 0x00000007009b7213 */ /* 0x000fe20000000000 */
[----:B------:R-:W-:Y:S01]  /*49a0*/  @!P1 IMAD.MOV R165, RZ, RZ, -R165 ;  /* 0x000000ffffa59224 */ /* 0x000fe200078e0aa5 */
[----:B------:R-:W-:Y:S01]  /*49b0*/  ISETP.GT.U32.AND P1, PT, R2, R233, PT ;  /* 0x000000e90200720c */ /* 0x000fe20003f24070 */
[--C-:B------:R-:W-:Y:S01]  /*49c0*/  @!P4 IMAD.IADD R161, R161, 0x1, -R2.reuse ;  /* 0x00000001a1a1c824 */ /* 0x100fe200078e0a02 */
[----:B------:R-:W-:Y:S01]  /*49d0*/  ISETP.GE.AND P4, PT, R8, RZ, PT ;  /* 0x000000ff0800720c */ /* 0x000fe20003f86270 */
[----:B------:R-:W-:Y:S01]  /*49e0*/  @!P6 IMAD.IADD R159, R159, 0x1, -R2 ;  /* 0x000000019f9fe824 */ /* 0x000fe200078e0a02 */
[----:B------:R-:W-:Y:S01]  /*49f0*/  ISETP.GT.U32.AND P6, PT, R2, R237, PT ;  /* 0x000000ed0200720c */ /* 0x000fe20003fc4070 */
[----:B------:R-:W-:Y:S01]  /*4a00*/  IMAD.HI.U32 R3, R4, R155, RZ ;  /* 0x0000009b04037227 */ /* 0x000fe200078e00ff */
[----:B------:R-:W-:-:S03]  /*4a10*/  ISETP.GT.U32.AND P3, PT, R2, R161, PT ;  /* 0x000000a10200720c */ /* 0x000fc60003f64070 */
[----:B------:R-:W-:Y:S02]  /*4a20*/  IMAD.MOV R3, RZ, RZ, -R3 ;  /* 0x000000ffff037224 */ /* 0x000fe400078e0a03 */
[----:B------:R-:W-:Y:S02]  /*4a30*/  VIADD R8, R0, 0x5f ;  /* 0x0000005f00087836 */ /* 0x000fe40000000000 */
[--C-:B------:R-:W-:Y:S01]  /*4a40*/  @!P5 IMAD.IADD R157, R157, 0x1, -R2.reuse ;  /* 0x000000019d9dd824 */ /* 0x100fe200078e0a02 */
[----:B------:R-:W-:Y:S01]  /*4a50*/  ISETP.GE.AND P5, PT, R7, RZ, PT ;  /* 0x000000ff0700720c */ /* 0x000fe20003fa6270 */
[--C-:B------:R-:W-:Y:S01]  /*4a60*/  @!P1 IMAD.IADD R233, R233, 0x1, -R2.reuse ;  /* 0x00000001e9e99824 */ /* 0x100fe200078e0a02 */
[----:B------:R-:W-:Y:S01]  /*4a70*/  IABS R153, R8 ;  /* 0x0000000800997213 */ /* 0x000fe20000000000 */
[C---:B------:R-:W-:Y:S01]  /*4a80*/  IMAD R155, R2.reuse, R3, R155 ;  /* 0x00000003029b7224 */ /* 0x040fe200078e029b */
[----:B------:R-:W-:Y:S01]  /*4a90*/  ISETP.GE.AND P1, PT, R9, RZ, PT ;  /* 0x000000ff0900720c */ /* 0x000fe20003f26270 */
[--C-:B------:R-:W-:Y:S01]  /*4aa0*/  @!P6 IMAD.IADD R237, R237, 0x1, -R2.reuse ;  /* 0x00000001edede824 */ /* 0x100fe200078e0a02 */
[C---:B------:R-:W-:Y:S01]  /*4ab0*/  ISETP.GT.U32.AND P6, PT, R2.reuse, R157, PT ;  /* 0x0000009d0200720c */ /* 0x040fe20003fc4070 */
[----:B------:R-:W-:Y:S01]  /*4ac0*/  @!P0 IMAD.MOV R233, RZ, RZ, -R233 ;  /* 0x000000ffffe98224 */ /* 0x000fe200078e0ae9 */
[----:B------:R-:W-:Y:S01]  /*4ad0*/  ISETP.GT.U32.AND P0, PT, R2, R155, PT ;  /* 0x0000009b0200720c */ /* 0x000fe20003f04070 */
[----:B------:R-:W-:Y:S01]  /*4ae0*/  @!P3 IMAD.IADD R161, R161, 0x1, -R2 ;  /* 0x00000001a1a1b824 */ /* 0x000fe200078e0a02 */
[----:B------:R-:W-:Y:S01]  /*4af0*/  ISETP.GE.AND P3, PT, R6, RZ, PT ;  /* 0x000000ff0600720c */ /* 0x000fe20003f66270 */
[----:B------:R-:W-:-:S04]  /*4b00*/  IMAD.HI.U32 R5, R4, R153, RZ ;  /* 0x0000009904057227 */ /* 0x000fc800078e00ff */
[----:B------:R-:W-:Y:S02]  /*4b10*/  VIADD R6, R0, 0x5e ;  /* 0x0000005e00067836 */ /* 0x000fe40000000000 */
[----:B------:R-:W-:Y:S02]  /*4b20*/  IMAD.MOV R5, RZ, RZ, -R5 ;  /* 0x000000ffff057224 */ /* 0x000fe400078e0a05 */
[----:B------:R-:W-:Y:S01]  /*4b30*/  @!P6 IMAD.IADD R157, R157, 0x1, -R2 ;  /* 0x000000019d9de824 */ /* 0x000fe200078e0a02 */
[----:B------:R-:W-:Y:S01]  /*4b40*/  IABS R239, R6 ;  /* 0x0000000600ef7213 */ /* 0x000fe20000000000 */
[----:B------:R-:W-:Y:S01]  /*4b50*/  IMAD R153, R2, R5, R153 ;  /* 0x0000000502997224 */ /* 0x000fe200078e0299 */
[----:B------:R-:W-:Y:S01]  /*4b60*/  ISETP.GE.AND P6, PT, R8, RZ, PT ;  /* 0x000000ff0800720c */ /* 0x000fe20003fc6270 */
[----:B------:R-:W-:Y:S02]  /*4b70*/  VIADD R7, R0, 0x60 ;  /* 0x0000006000077836 */ /* 0x000fe40000000000 */
[----:B------:R-:W-:-:S03]  /*4b80*/  IMAD.HI.U32 R3, R4, R239, RZ ;  /* 0x000000ef04037227 */ /* 0x000fc600078e00ff */
[----:B------:R-:W-:Y:S01]  /*4b90*/  IABS R241, R7 ;  /* 0x0000000700f17213 */ /* 0x000fe20000000000 */
[----:B------:R-:W-:Y:S02]  /*4ba0*/  @!P0 IMAD.IADD R155, R155, 0x1, -R2 ;  /* 0x000000019b9b8824 */ /* 0x000fe400078e0a02 */
[----:B------:R-:W-:Y:S01]  /*4bb0*/  @!P3 IMAD.MOV R157, RZ, RZ, -R157 ;  /* 0x000000ffff9db224 */ /* 0x000fe200078e0a9d */
[C---:B------:R-:W-:Y:S01]  /*4bc0*/  ISETP.GT.U32.AND P3, PT, R2.reuse, R153, PT ;  /* 0x000000990200720c */ /* 0x040fe20003f64070 */
[----:B------:R-:W-:Y:S01]  /*4bd0*/  IMAD.MOV R3, RZ, RZ, -R3 ;  /* 0x000000ffff037224 */ /* 0x000fe200078e0a03 */
[----:B------:R-:W-:Y:S01]  /*4be0*/  ISETP.GT.U32.AND P0, PT, R2, R155, PT ;  /* 0x0000009b0200720c */ /* 0x000fe20003f04070 */
[----:B------:R-:W-:Y:S02]  /*4bf0*/  VIADD R5, R0, 0x61 ;  /* 0x0000006100057836 */ /* 0x000fe40000000000 */
[----:B------:R-:W-:Y:S02]  /*4c00*/  IMAD R239, R2, R3, R239 ;  /* 0x0000000302ef7224 */ /* 0x000fe400078e02ef */
[----:B------:R-:W-:Y:S01]  /*4c10*/  IMAD.HI.U32 R3, R4, R241, RZ ;  /* 0x000000f104037227 */ /* 0x000fe200078e00ff */
[----:B------:R-:W-:-:S03]  /*4c20*/  IABS R151, R5 ;  /* 0x0000000500977213 */ /* 0x000fc60000000000 */
[----:B------:R-:W-:Y:S01]  /*4c30*/  @!P4 IMAD.MOV R159, RZ, RZ, -R159 ;  /* 0x000000ffff9fc224 */ /* 0x000fe200078e0a9f */
[----:B------:R-:W-:Y:S01]  /*4c40*/  ISETP.GE.AND P4, PT, R6, RZ, PT ;  /* 0x000000ff0600720c */ /* 0x000fe20003f86270 */
[----:B------:R-:W-:Y:S02]  /*4c50*/  IMAD.MOV R3, RZ, RZ, -R3 ;  /* 0x000000ffff037224 */ /* 0x000fe400078e0a03 */
[----:B------:R-:W-:Y:S02]  /*4c60*/  VIADD R6, R0, 0x62 ;  /* 0x0000006200067836 */ /* 0x000fe40000000000 */
[--C-:B------:R-:W-:Y:S02]  /*4c70*/  @!P3 IMAD.IADD R153, R153, 0x1, -R2.reuse ;  /* 0x000000019999b824 */ /* 0x100fe400078e0a02 */
[C---:B------:R-:W-:Y:S01]  /*4c80*/  IMAD R241, R2.reuse, R3, R241 ;  /* 0x0000000302f17224 */ /* 0x040fe200078e02f1 */
[----:B------:R-:W-:Y:S01]  /*4c90*/  IABS R245, R6 ;  /* 0x0000000600f57213 */ /* 0x000fe20000000000 */
[----:B------:R-:W-:Y:S01]  /*4ca0*/  @!P2 IMAD.MOV R161, RZ, RZ, -R161 ;  /* 0x000000ffffa1a224 */ /* 0x000fe200078e0aa1 */
[C---:B------:R-:W-:Y:S01]  /*4cb0*/  ISETP.GT.U32.AND P2, PT, R2.reuse, R237, PT ;  /* 0x000000ed0200720c */ /* 0x040fe20003f44070 */
[----:B------:R-:W-:Y:S01]  /*4cc0*/  @!P0 IMAD.IADD R155, R155, 0x1, -R2 ;  /* 0x000000019b9b8824 */ /* 0x000fe200078e0a02 */
[----:B------:R-:W-:Y:S01]  /*4cd0*/  ISETP.GT.U32.AND P3, PT, R2, R153, PT ;  /* 0x000000990200720c */ /* 0x000fe20003f64070 */
[----:B------:R-:W-:Y:S01]  /*4ce0*/  IMAD.HI.U32 R3, R4, R151, RZ ;  /* 0x0000009704037227 */ /* 0x000fe200078e00ff */
[----:B------:R-:W-:-:S03]  /*4cf0*/  ISETP.GT.U32.AND P0, PT, R2, R241, PT ;  /* 0x000000f10200720c */ /* 0x000fc60003f04070 */
[----:B------:R-:W-:Y:S01]  /*4d00*/  @!P5 IMAD.MOV R155, RZ, RZ, -R155 ;  /* 0x000000ffff9bd224 */ /* 0x000fe200078e0a9b */
[----:B------:R-:W-:Y:S01]  /*4d10*/  ISETP.GE.AND P5, PT, R5, RZ, PT ;  /* 0x000000ff0500720c */ /* 0x000fe20003fa6270 */
[----:B------:R-:W-:Y:S02]  /*4d20*/  IMAD.MOV R5, RZ, RZ, -R3 ;  /* 0x000000ffff057224 */ /* 0x000fe400078e0a03 */
[----:B------:R-:W-:-:S04]  /*4d30*/  IMAD.HI.U32 R3, R4, R245, RZ ;  /* 0x000000f504037227 */ /* 0x000fc800078e00ff */
[----:B------:R-:W-:Y:S02]  /*4d40*/  IMAD.MOV R3, RZ, RZ, -R3 ;  /* 0x000000ffff037224 */ /* 0x000fe400078e0a03 */
[C---:B------:R-:W-:Y:S02]  /*4d50*/  IMAD R151, R2.reuse, R5, R151 ;  /* 0x0000000502977224 */ /* 0x040fe400078e0297 */
[--C-:B------:R-:W-:Y:S01]  /*4d60*/  @!P2 IMAD.IADD R237, R237, 0x1, -R2.reuse ;  /* 0x00000001ededa824 */ /* 0x100fe200078e0a02 */
[C---:B------:R-:W-:Y:S01]  /*4d70*/  ISETP.GT.U32.AND P2, PT, R2.reuse, R239, PT ;  /* 0x000000ef0200720c */ /* 0x040fe20003f44070 */
[--C-:B------:R-:W-:Y:S01]  /*4d80*/  @!P3 IMAD.IADD R153, R153, 0x1, -R2.reuse ;  /* 0x000000019999b824 */ /* 0x100fe200078e0a02 */
[C---:B------:R-:W-:Y:S01]  /*4d90*/  ISETP.GT.U32.AND P3, PT, R2.reuse, R151, PT ;  /* 0x000000970200720c */ /* 0x040fe20003f64070 */
[----:B------:R-:W-:Y:S02]  /*4da0*/  IMAD R245, R2, R3, R245 ;  /* 0x0000000302f57224 */ /* 0x000fe400078e02f5 */
[----:B------:R-:W-:-:S02]  /*4db0*/  @!P0 IMAD.IADD R241, R241, 0x1, -R2 ;  /* 0x00000001f1f18824 */ /* 0x000fc400078e0a02 */
[----:B------:R-:W-:Y:S01]  /*4dc0*/  @!P1 IMAD.MOV R237, RZ, RZ, -R237 ;  /* 0x000000ffffed9224 */ /* 0x000fe200078e0aed */
[----:B------:R-:W-:Y:S01]  /*4dd0*/  ISETP.GE.AND P1, PT, R7, RZ, PT ;  /* 0x000000ff0700720c */ /* 0x000fe20003f26270 */
[----:B------:R-:W-:Y:S01]  /*4de0*/  @!P6 IMAD.MOV R153, RZ, RZ, -R153 ;  /* 0x000000ffff99e224 */ /* 0x000fe200078e0a99 */
[----:B------:R-:W-:Y:S01]  /*4df0*/  ISETP.GT.U32.AND P6, PT, R2, R245, PT ;  /* 0x000000f50200720c */ /* 0x000fe20003fc4070 */
[----:B------:R-:W-:Y:S01]  /*4e00*/  VIADD R7, R0, 0x63 ;  /* 0x0000006300077836 */ /* 0x000fe20000000000 */
[----:B------:R-:W-:Y:S01]  /*4e10*/  ISETP.GT.U32.AND P0, PT, R2, R241, PT ;  /* 0x000000f10200720c */ /* 0x000fe20003f04070 */
[C---:B------:R-:W-:Y:S02]  /*4e20*/  VIADD R5, R0.reuse, 0x64 ;  /* 0x0000006400057836 */ /* 0x040fe40000000000 */
[--C-:B------:R-:W-:Y:S01]  /*4e30*/  @!P3 IMAD.IADD R151, R151, 0x1, -R2.reuse ;  /* 0x000000019797b824 */ /* 0x100fe200078e0a02 */
[----:B------:R-:W-:Y:S01]  /*4e40*/  IABS R149, R7 ;  /* 0x0000000700957213 */ /* 0x000fe20000000000 */
[----:B------:R-:W-:Y:S01]  /*4e50*/  @!P2 IMAD.IADD R239, R239, 0x1, -R2 ;  /* 0x00000001efefa824 */ /* 0x000fe200078e0a02 */
[----:B------:R-:W-:Y:S01]  /*4e60*/  IABS R247, R5 ;  /* 0x0000000500f77213 */ /* 0x000fe20000000000 */
[----:B------:R-:W-:Y:S01]  /*4e70*/  VIADD R8, R0, 0x6e ;  /* 0x0000006e00087836 */ /* 0x000fe20000000000 */
[----:B------:R-:W-:Y:S01]  /*4e80*/  ISETP.GT.U32.AND P3, PT, R2, R151, PT ;  /* 0x000000970200720c */ /* 0x000fe20003f64070 */
[----:B------:R-:W-:Y:S01]  /*4e90*/  IMAD.HI.U32 R3, R4, R149, RZ ;  /* 0x0000009504037227 */ /* 0x000fe200078e00ff */
[----:B------:R-:W-:-:S02]  /*4ea0*/  ISETP.GT.U32.AND P2, PT, R2, R239, PT ;  /* 0x000000ef0200720c */ /* 0x000fc40003f44070 */
[----:B------:R-:W-:Y:S01]  /*4eb0*/  IABS R137, R8 ;  /* 0x0000000800897213 */ /* 0x000fe20000000000 */
[--C-:B------:R-:W-:Y:S02]  /*4ec0*/  @!P6 IMAD.IADD R245, R245, 0x1, -R2.reuse ;  /* 0x00000001f5f5e824 */ /* 0x100fe400078e0a02 */
[----:B------:R-:W-:Y:S02]  /*4ed0*/  IMAD.MOV R3, RZ, RZ, -R3 ;  /* 0x000000ffff037224 */ /* 0x000fe400078e0a03 */
[----:B------:R-:W-:Y:S01]  /*4ee0*/  @!P0 IMAD.IADD R241, R241, 0x1, -R2 ;  /* 0x00000001f1f18824 */ /* 0x000fe200078e0a02 */
[----:B------:R-:W-:Y:S01]  /*4ef0*/  ISETP.GE.AND P0, PT, R5, RZ, PT ;  /* 0x000000ff0500720c */ /* 0x000fe20003f06270 */
[----:B------:R-:W-:Y:S01]  /*4f00*/  VIADD R5, R0, 0x65 ;  /* 0x0000006500057836 */ /* 0x000fe20000000000 */
[C---:B------:R-:W-:Y:S01]  /*4f10*/  ISETP.GT.U32.AND P6, PT, R2.reuse, R245, PT ;  /* 0x000000f50200720c */ /* 0x040fe20003fc4070 */
[----:B------:R-:W-:Y:S02]  /*4f20*/  IMAD R149, R2, R3, R149 ;  /* 0x0000000302957224 */ /* 0x000fe400078e0295 */
[----:B------:R-:W-:Y:S01]  /*4f30*/  IMAD.HI.U32 R3, R4, R247, RZ ;  /* 0x000000f704037227 */ /* 0x000fe200078e00ff */
[----:B------:R-:W-:-:S03]  /*4f40*/  IABS R147, R5 ;  /* 0x0000000500937213 */ /* 0x000fc60000000000 */
[----:B------:R-:W-:Y:S01]  /*4f50*/  @!P1 IMAD.MOV R241, RZ, RZ, -R241 ;  /* 0x000000fffff19224 */ /* 0x000fe200078e0af1 */
[----:B------:R-:W-:Y:S01]  /*4f60*/  ISETP.GE.AND P1, PT, R5, RZ, PT ;  /* 0x000000ff0500720c */ /* 0x000fe20003f26270 */
[----:B------:R-:W-:Y:S02]  /*4f70*/  IMAD.MOV R5, RZ, RZ, -R3 ;  /* 0x000000ffff057224 */ /* 0x000fe400078e0a03 */
[--C-:B------:R-:W-:Y:S01]  /*4f80*/  @!P3 IMAD.IADD R151, R151, 0x1, -R2.reuse ;  /* 0x000000019797b824 */ /* 0x100fe200078e0a02 */
[C---:B------:R-:W-:Y:S01]  /*4f90*/  ISETP.GT.U32.AND P3, PT, R2.reuse, R149, PT ;  /* 0x000000950200720c */ /* 0x040fe20003f64070 */
[C---:B------:R-:W-:Y:S02]  /*4fa0*/  IMAD R247, R2.reuse, R5, R247 ;  /* 0x0000000502f77224 */ /* 0x040fe400078e02f7 */
[--C-:B------:R-:W-:Y:S02]  /*4fb0*/  @!P6 IMAD.IADD R245, R245, 0x1, -R2.reuse ;  /* 0x00000001f5f5e824 */ /* 0x100fe400078e0a02 */
[----:B------:R-:W-:Y:S01]  /*4fc0*/  @!P2 IMAD.IADD R239, R239, 0x1, -R2 ;  /* 0x00000001efefa824 */ /* 0x000fe200078e0a02 */
[----:B------:R-:W-:Y:S01]  /*4fd0*/  ISETP.GT.U32.AND P6, PT, R2, R247, PT ;  /* 0x000000f70200720c */ /* 0x000fe20003fc4070 */
[----:B------:R-:W-:Y:S01]  /*4fe0*/  @!P5 IMAD.MOV R151, RZ, RZ, -R151 ;  /* 0x000000ffff97d224 */ /* 0x000fe200078e0a97 */
[----:B------:R-:W-:Y:S01]  /*4ff0*/  ISETP.GE.AND P2, PT, R6, RZ, PT ;  /* 0x000000ff0600720c */ /* 0x000fe20003f46270 */
[----:B------:R-:W-:Y:S01]  /*5000*/  @!P4 IMAD.MOV R239, RZ, RZ, -R239 ;  /* 0x000000ffffefc224 */ /* 0x000fe200078e0aef */
[----:B------:R-:W-:Y:S01]  /*5010*/  ISETP.GE.AND P4, PT, R7, RZ, PT ;  /* 0x000000ff0700720c */ /* 0x000fe20003f86270 */
[----:B------:R-:W-:Y:S01]  /*5020*/  VIADD R7, R0, 0x66 ;  /* 0x0000006600077836 */ /* 0x000fe20000000000 */
[----:B------:R-:W-:Y:S01]  /*5030*/  SHF.R.U32.HI R6, RZ, 0x6, R96 ;  /* 0x00000006ff067819 */ /* 0x000fe20000011660 */
[----:B------:R-:W-:Y:S01]  /*5040*/  @!P3 IMAD.IADD R149, R149, 0x1, -R2 ;  /* 0x000000019595b824 */ /* 0x000fe200078e0a02 */
[----:B------:R-:W-:Y:S01]  /*5050*/  LOP3.LUT R96, R96, 0x7f, RZ, 0xc0, !PT ;  /* 0x0000007f60607812 */ /* 0x000fe200078ec0ff */
[----:B------:R-:W-:Y:S01]  /*5060*/  IMAD.HI.U32 R5, R4, R147, RZ ;  /* 0x0000009304057227 */ /* 0x000fe200078e00ff */
[----:B------:R-:W-:-:S02]  /*5070*/  IABS R249, R7 ;  /* 0x0000000700f97213 */ /* 0x000fc40000000000 */
[----:B------:R-:W-:Y:S01]  /*5080*/  ISETP.GT.U32.AND P5, PT, R2, R149, PT ;  /* 0x000000950200720c */ /* 0x000fe20003fa4070 */
[----:B------:R-:W-:Y:S01]  /*5090*/  @!P6 IMAD.IADD R247, R247, 0x1, -R2 ;  /* 0x00000001f7f7e824 */ /* 0x000fe200078e0a02 */
[----:B------:R-:W-:Y:S01]  /*50a0*/  SGXT.U32 R3, R6, 0x1 ;  /* 0x000000010603781a */ /* 0x000fe20000000000 */
[----:B------:R-:W-:Y:S01]  /*50b0*/  IMAD.HI.U32 R6, R4, R249, RZ ;  /* 0x000000f904067227 */ /* 0x000fe200078e00ff */
[----:B------:R-:W-:Y:S02]  /*50c0*/  ISETP.GE.AND P3, PT, R7, RZ, PT ;  /* 0x000000ff0700720c */ /* 0x000fe40003f66270 */
[C---:B------:R-:W-:Y:S01]  /*50d0*/  ISETP.GT.U32.AND P6, PT, R2.reuse, R247, PT ;  /* 0x000000f70200720c */ /* 0x040fe20003fc4070 */
[----:B------:R-:W-:Y:S02]  /*50e0*/  IMAD.MOV R5, RZ, RZ, -R5 ;  /* 0x000000ffff057224 */ /* 0x000fe400078e0a05 */
[----:B------:R-:W-:Y:S02]  /*50f0*/  IMAD.MOV R6, RZ, RZ, -R6 ;  /* 0x000000ffff067224 */ /* 0x000fe400078e0a06 */
[----:B------:R-:W-:-:S02]  /*5100*/  IMAD R147, R2, R5, R147 ;  /* 0x0000000502937224 */ /* 0x000fc400078e0293 */
[----:B------:R-:W-:Y:S02]  /*5110*/  VIADD R5, R0, 0x67 ;  /* 0x0000006700057836 */ /* 0x000fe40000000000 */
[C---:B------:R-:W-:Y:S02]  /*5120*/  IMAD R249, R2.reuse, R6, R249 ;  /* 0x0000000602f97224 */ /* 0x040fe400078e02f9 */
[--C-:B------:R-:W-:Y:S01]  /*5130*/  @!P5 IMAD.IADD R149, R149, 0x1, -R2.reuse ;  /* 0x000000019595d824 */ /* 0x100fe200078e0a02 */
[----:B------:R-:W-:Y:S01]  /*5140*/  IABS R145, R5 ;  /* 0x0000000500917213 */ /* 0x000fe20000000000 */
[----:B------:R-:W-:Y:S01]  /*5150*/  @!P6 IMAD.IADD R247, R247, 0x1, -R2 ;  /* 0x00000001f7f7e824 */ /* 0x000fe200078e0a02 */
[C---:B------:R-:W-:Y:S01]  /*5160*/  ISETP.GT.U32.AND P5, PT, R2.reuse, R147, PT ;  /* 0x000000930200720c */ /* 0x040fe20003fa4070 */
[----:B------:R-:W-:Y:S01]  /*5170*/  @!P2 IMAD.MOV R245, RZ, RZ, -R245 ;  /* 0x000000fffff5a224 */ /* 0x000fe200078e0af5 */
[----:B------:R-:W-:Y:S01]  /*5180*/  ISETP.GT.U32.AND P6, PT, R2, R249, PT ;  /* 0x000000f90200720c */ /* 0x000fe20003fc4070 */
[----:B------:R-:W-:Y:S01]  /*5190*/  VIADD R6, R0, 0x68 ;  /* 0x0000006800067836 */ /* 0x000fe20000000000 */
[----:B------:R-:W-:Y:S01]  /*51a0*/  ISETP.GE.AND P2, PT, R5, RZ, PT ;  /* 0x000000ff0500720c */ /* 0x000fe20003f46270 */
[----:B------:R-:W-:-:S03]  /*51b0*/  IMAD.HI.U32 R5, R4, R145, RZ ;  /* 0x0000009104057227 */ /* 0x000fc600078e00ff */
[----:B------:R-:W-:Y:S01]  /*51c0*/  IABS R251, R6 ;  /* 0x0000000600fb7213 */ /* 0x000fe20000000000 */
[----:B------:R-:W-:Y:S02]  /*51d0*/  IMAD.MOV R5, RZ, RZ, -R5 ;  /* 0x000000ffff057224 */ /* 0x000fe400078e0a05 */
[----:B------:R-:W-:Y:S02]  /*51e0*/  @!P0 IMAD.MOV R247, RZ, RZ, -R247 ;  /* 0x000000fffff78224 */ /* 0x000fe400078e0af7 */
[--C-:B------:R-:W-:Y:S02]  /*51f0*/  @!P5 IMAD.IADD R147, R147, 0x1, -R2.reuse ;  /* 0x000000019393d824 */ /* 0x100fe400078e0a02 */
[C---:B------:R-:W-:Y:S02]  /*5200*/  IMAD R145, R2.reuse, R5, R145 ;  /* 0x0000000502917224 */ /* 0x040fe400078e0291 */
[----:B------:R-:W-:Y:S01]  /*5210*/  @!P6 IMAD.IADD R249, R249, 0x1, -R2 ;  /* 0x00000001f9f9e824 */ /* 0x000fe200078e0a02 */
[----:B------:R-:W-:Y:S01]  /*5220*/  ISETP.GT.U32.AND P5, PT, R2, R147, PT ;  /* 0x000000930200720c */ /* 0x000fe20003fa4070 */
[----:B------:R-:W-:Y:S01]  /*5230*/  IMAD.HI.U32 R5, R4, R251, RZ ;  /* 0x000000fb04057227 */ /* 0x000fe200078e00ff */
[----:B------:R-:W-:-:S02]  /*5240*/  ISETP.GT.U32.AND P0, PT, R2, R145, PT ;  /* 0x000000910200720c */ /* 0x000fc40003f04070 */
[----:B------:R-:W-:Y:S01]  /*5250*/  ISETP.GT.U32.AND P6, PT, R2, R249, PT ;  /* 0x000000f90200720c */ /* 0x000fe20003fc4070 */
[----:B------:R-:W-:Y:S02]  /*5260*/  IMAD.MOV R5, RZ, RZ, -R5 ;  /* 0x000000ffff057224 */ /* 0x000fe400078e0a05 */
[----:B------:R-:W-:Y:S02]  /*5270*/  VIADD R7, R0, 0x69 ;  /* 0x0000006900077836 */ /* 0x000fe40000000000 */
[----:B------:R-:W-:Y:S02]  /*5280*/  IMAD R251, R2, R5, R251 ;  /* 0x0000000502fb7224 */ /* 0x000fe400078e02fb */
[----:B------:R-:W-:Y:S01]  /*5290*/  @!P4 IMAD.MOV R149, RZ, RZ, -R149 ;  /* 0x000000ffff95c224 */ /* 0x000fe200078e0a95 */
[----:B------:R-:W-:Y:S01]  /*52a0*/  IABS R143, R7 ;  /* 0x00000007008f7213 */ /* 0x000fe20000000000 */
[--C-:B------:R-:W-:Y:S01]  /*52b0*/  @!P5 IMAD.IADD R147, R147, 0x1, -R2.reuse ;  /* 0x000000019393d824 */ /* 0x100fe200078e0a02 */
[----:B------:R-:W-:Y:S01]  /*52c0*/  ISETP.GE.AND P4, PT, R6, RZ, PT ;  /* 0x000000ff0600720c */ /* 0x000fe20003f86270 */
[--C-:B------:R-:W-:Y:S01]  /*52d0*/  @!P0 IMAD.IADD R145, R145, 0x1, -R2.reuse ;  /* 0x0000000191918824 */ /* 0x100fe200078e0a02 */
[----:B------:R-:W-:Y:S01]  /*52e0*/  ISETP.GE.AND P5, PT, R7, RZ, PT ;  /* 0x000000ff0700720c */ /* 0x000fe20003fa6270 */
[----:B------:R-:W-:Y:S01]  /*52f0*/  @!P6 IMAD.IADD R249, R249, 0x1, -R2 ;  /* 0x00000001f9f9e824 */ /* 0x000fe200078e0a02 */
[C---:B------:R-:W-:Y:S01]  /*5300*/  ISETP.GT.U32.AND P6, PT, R2.reuse, R251, PT ;  /* 0x000000fb0200720c */ /* 0x040fe20003fc4070 */
[----:B------:R-:W-:Y:S01]  /*5310*/  @!P1 IMAD.MOV R147, RZ, RZ, -R147 ;  /* 0x000000ffff939224 */ /* 0x000fe200078e0a93 */
[----:B------:R-:W-:Y:S01]  /*5320*/  ISETP.GT.U32.AND P1, PT, R2, R145, PT ;  /* 0x000000910200720c */ /* 0x000fe20003f24070 */
[----:B------:R-:W-:-:S04]  /*5330*/  IMAD.HI.U32 R6, R4, R143, RZ ;  /* 0x0000008f04067227 */ /* 0x000fc800078e00ff */
[----:B------:R-:W-:Y:S02]  /*5340*/  IMAD.MOV R6, RZ, RZ, -R6 ;  /* 0x000000ffff067224 */ /* 0x000fe400078e0a06 */
        /* <DEDUP_REMOVED lines=10> */
[----:B------:R-:W-:Y:S01]  /*53f0*/  VIADD R7, R0, 0x6c ;  /* 0x0000006c00077836 */ /* 0x000fe20000000000 */
[----:B------:R-:W-:Y:S01]  /*5400*/  ISETP.GE.AND P3, PT, R5, RZ, PT ;  /* 0x000000ff0500720c */ /* 0x000fe20003f66270 */
[----:B------:R-:W-:Y:S01]  /*5410*/  @!P2 IMAD.MOV R145, RZ, RZ, -R145 ;  /* 0x000000ffff91a224 */ /* 0x000fe200078e0a91 */
[----:B------:R-:W-:Y:S01]  /*5420*/  IABS R117, R5 ;  /* 0x0000000500757213 */ /* 0x000fe20000000000 */
[----:B------:R-:W-:Y:S01]  /*5430*/  IMAD.HI.U32 R5, R4, R141, RZ ;  /* 0x0000008d04057227 */ /* 0x000fe200078e00ff */
[----:B------:R-:W-:-:S02]  /*5440*/  IABS R139, R7 ;  /* 0x00000007008b7213 */ /* 0x000fc40000000000 */
[----:B------:R-:W-:Y:S01]  /*5450*/  ISETP.GE.AND P2, PT, R7, RZ, PT ;  /* 0x000000ff0700720c */ /* 0x000fe20003f46270 */
[----:B------:R-:W-:Y:S02]  /*5460*/  IMAD.MOV R6, RZ, RZ, -R5 ;  /* 0x000000ffff067224 */ /* 0x000fe400078e0a05 */
[--C-:B------:R-:W-:Y:S02]  /*5470*/  @!P1 IMAD.IADD R143, R143, 0x1, -R2.reuse ;  /* 0x000000018f8f9824 */ /* 0x100fe400078e0a02 */
[C---:B------:R-:W-:Y:S02]  /*5480*/  IMAD R141, R2.reuse, R6, R141 ;  /* 0x00000006028d7224 */ /* 0x040fe400078e028d */
[----:B------:R-:W-:Y:S01]  /*5490*/  @!P6 IMAD.IADD R251, R251, 0x1, -R2 ;  /* 0x00000001fbfbe824 */ /* 0x000fe200078e0a02 */
[----:B------:R-:W-:Y:S01]  /*54a0*/  ISETP.GT.U32.AND P1, PT, R2, R143, PT ;  /* 0x0000008f0200720c */ /* 0x000fe20003f24070 */
[----:B------:R-:W-:Y:S01]  /*54b0*/  IMAD.HI.U32 R5, R4, R117, RZ ;  /* 0x0000007504057227 */ /* 0x000fe200078e00ff */
[----:B------:R-:W-:-:S03]  /*54c0*/  ISETP.GT.U32.AND P6, PT, R2, R141, PT ;  /* 0x0000008d0200720c */ /* 0x000fc60003fc4070 */
[----:B------:R-:W-:Y:S02]  /*54d0*/  IMAD.MOV R5, RZ, RZ, -R5 ;  /* 0x000000ffff057224 */ /* 0x000fe400078e0a05 */
[----:B------:R-:W-:-:S04]  /*54e0*/  IMAD.HI.U32 R6, R4, R139, RZ ;  /* 0x0000008b04067227 */ /* 0x000fc800078e00ff */
[----:B------:R-:W-:Y:S02]  /*54f0*/  IMAD R117, R2, R5, R117 ;  /* 0x0000000502757224 */ /* 0x000fe400078e0275 */
[----:B------:R-:W-:Y:S02]  /*5500*/  VIADD R7, R0, 0x6d ;  /* 0x0000006d00077836 */ /* 0x000fe40000000000 */
[--C-:B------:R-:W-:Y:S02]  /*5510*/  @!P6 IMAD.IADD R141, R141, 0x1, -R2.reuse ;  /* 0x000000018d8de824 */ /* 0x100fe400078e0a02 */
[----:B------:R-:W-:Y:S01]  /*5520*/  @!P1 IMAD.IADD R143, R143, 0x1, -R2 ;  /* 0x000000018f8f9824 */ /* 0x000fe200078e0a02 */
[C---:B------:R-:W-:Y:S01]  /*5530*/  ISETP.GT.U32.AND P1, PT, R2.reuse, R117, PT ;  /* 0x000000750200720c */ /* 0x040fe20003f24070 */
[----:B------:R-:W-:Y:S01]  /*5540*/  IMAD.MOV R6, RZ, RZ, -R6 ;  /* 0x000000ffff067224 */ /* 0x000fe200078e0a06 */
[----:B------:R-:W-:Y:S01]  /*5550*/  IABS R115, R7 ;  /* 0x0000000700737213 */ /* 0x000fe20000000000 */
[----:B------:R-:W-:Y:S01]  /*5560*/  @!P4 IMAD.MOV R251, RZ, RZ, -R251 ;  /* 0x000000fffffbc224 */ /* 0x000fe200078e0afb */
[C---:B------:R-:W-:Y:S01]  /*5570*/  ISETP.GT.U32.AND P6, PT, R2.reuse, R141, PT ;  /* 0x0000008d0200720c */ /* 0x040fe20003fc4070 */
[----:B------:R-:W-:-:S02]  /*5580*/  IMAD R139, R2, R6, R139 ;  /* 0x00000006028b7224 */ /* 0x000fc400078e028b */
[----:B------:R-:W-:-:S03]  /*5590*/  IMAD.HI.U32 R5, R4, R115, RZ ;  /* 0x0000007304057227 */ /* 0x000fc600078e00ff */
[C---:B------:R-:W-:Y:S01]  /*55a0*/  ISETP.GT.U32.AND P4, PT, R2.reuse, R139, PT ;  /* 0x0000008b0200720c */ /* 0x040fe20003f84070 */
[----:B------:R-:W-:Y:S02]  /*55b0*/  IMAD.MOV R5, RZ, RZ, -R5 ;  /* 0x000000ffff057224 */ /* 0x000fe400078e0a05 */
[--C-:B------:R-:W-:Y:S01]  /*55c0*/  @!P1 IMAD.IADD R117, R117, 0x1, -R2.reuse ;  /* 0x0000000175759824 */ /* 0x100fe200078e0a02 */
[----:B------:R-:W-:Y:S01]  /*55d0*/  ISETP.GE.AND P1, PT, R7, RZ, PT ;  /* 0x000000ff0700720c */ /* 0x000fe20003f26270 */
[----:B------:R-:W-:Y:S02]  /*55e0*/  IMAD R115, R2, R5, R115 ;  /* 0x0000000502737224 */ /* 0x000fe400078e0273 */
[--C-:B------:R-:W-:Y:S01]  /*55f0*/  @!P6 IMAD.IADD R141, R141, 0x1, -R2.reuse ;  /* 0x000000018d8de824 */ /* 0x100fe200078e0a02 */
[----:B------:R-:W-:Y:S01]  /*5600*/  ISETP.GE.AND P6, PT, R8, RZ, PT ;  /* 0x000000ff0800720c */ /* 0x000fe20003fc6270 */
[----:B------:R-:W-:Y:S01]  /*5610*/  @!P5 IMAD.MOV R143, RZ, RZ, -R143 ;  /* 0x000000ffff8fd224 */ /* 0x000fe200078e0a8f */
[C---:B------:R-:W-:Y:S01]  /*5620*/  ISETP.GT.U32.AND P5, PT, R2.reuse, R117, PT ;  /* 0x000000750200720c */ /* 0x040fe20003fa4070 */
[----:B------:R-:W-:Y:S01]  /*5630*/  @!P0 IMAD.MOV R141, RZ, RZ, -R141 ;  /* 0x000000ffff8d8224 */ /* 0x000fe200078e0a8d */
[----:B------:R-:W-:Y:S01]  /*5640*/  ISETP.GT.U32.AND P0, PT, R2, R115, PT ;  /* 0x000000730200720c */ /* 0x000fe20003f04070 */
[----:B------:R-:W-:-:S02]  /*5650*/  @!P4 IMAD.IADD R139, R139, 0x1, -R2 ;  /* 0x000000018b8bc824 */ /* 0x000fc400078e0a02 */
[----:B------:R-:W-:Y:S02]  /*5660*/  VIADD R5, R0, 0x6f ;  /* 0x0000006f00057836 */ /* 0x000fe40000000000 */
[----:B------:R-:W-:Y:S01]  /*5670*/  IMAD.HI.U32 R6, R4, R137, RZ ;  /* 0x0000008904067227 */ /* 0x000fe200078e00ff */
[----:B------:R-:W-:Y:S02]  /*5680*/  ISETP.GT.U32.AND P4, PT, R2, R139, PT ;  /* 0x0000008b0200720c */ /* 0x000fe40003f84070 */
[----:B------:R-:W-:Y:S01]  /*5690*/  IABS R113, R5 ;  /* 0x0000000500717213 */ /* 0x000fe20000000000 */
[----:B------:R-:W-:Y:S02]  /*56a0*/  IMAD.MOV R6, RZ, RZ, -R6 ;  /* 0x000000ffff067224 */ /* 0x000fe400078e0a06 */
[----:B------:R-:W-:Y:S01]  /*56b0*/  @!P5 IMAD.IADD R117, R117, 0x1, -R2 ;  /* 0x000000017575d824 */ /* 0x000fe200078e0a02 */
[----:B------:R-:W-:Y:S01]  /*56c0*/  ISETP.GE.AND P5, PT, R5, RZ, PT ;  /* 0x000000ff0500720c */ /* 0x000fe20003fa6270 */
[----:B------:R-:W-:-:S02]  /*56d0*/  VIADD R5, R0, 0x70 ;  /* 0x0000007000057836 */ /* 0x000fc40000000000 */
[----:B------:R-:W-:Y:S02]  /*56e0*/  @!P0 IMAD.IADD R115, R115, 0x1, -R2 ;  /* 0x0000000173738824 */ /* 0x000fe400078e0a02 */
[----:B------:R-:W-:Y:S01]  /*56f0*/  @!P3 IMAD.MOV R117, RZ, RZ, -R117 ;  /* 0x000000ffff75b224 */ /* 0x000fe200078e0a75 */
[----:B------:R-:W-:Y:S01]  /*5700*/  ISETP.GE.AND P3, PT, R5, RZ, PT ;  /* 0x000000ff0500720c */ /* 0x000fe20003f66270 */
[----:B------:R-:W-:Y:S01]  /*5710*/  IMAD R137, R2, R6, R137 ;  /* 0x0000000602897224 */ /* 0x000fe200078e0289 */
[----:B------:R-:W-:Y:S01]  /*5720*/  IABS R135, R5 ;  /* 0x0000000500877213 */ /* 0x000fe20000000000 */
[----:B------:R-:W-:Y:S01]  /*5730*/  IMAD.HI.U32 R5, R4, R113, RZ ;  /* 0x0000007104057227 */ /* 0x000fe200078e00ff */
[----:B------:R-:W-:-:S03]  /*5740*/  ISETP.GT.U32.AND P0, PT, R2, R115, PT ;  /* 0x000000730200720c */ /* 0x000fc60003f04070 */
[----:B------:R-:W-:Y:S01]  /*5750*/  @!P4 IMAD.IADD R139, R139, 0x1, -R2 ;  /* 0x000000018b8bc824 */ /* 0x000fe200078e0a02 */
[----:B------:R-:W-:Y:S01]  /*5760*/  ISETP.GT.U32.AND P4, PT, R2, R137, PT ;  /* 0x000000890200720c */ /* 0x000fe20003f84070 */
[----:B------:R-:W-:Y:S02]  /*5770*/  IMAD.MOV R7, RZ, RZ, -R5 ;  /* 0x000000ffff077224 */ /* 0x000fe400078e0a05 */
[----:B------:R-:W-:-:S04]  /*5780*/  IMAD.HI.U32 R5, R4, R135, RZ ;  /* 0x0000008704057227 */ /* 0x000fc800078e00ff */
[----:B------:R-:W-:Y:S02]  /*5790*/  IMAD.MOV R5, RZ, RZ, -R5 ;  /* 0x000000ffff057224 */ /* 0x000fe400078e0a05 */
[--C-:B------:R-:W-:Y:S02]  /*57a0*/  @!P0 IMAD.IADD R115, R115, 0x1, -R2.reuse ;  /* 0x0000000173738824 */ /* 0x100fe400078e0a02 */
[C---:B------:R-:W-:Y:S02]  /*57b0*/  IMAD R135, R2.reuse, R5, R135 ;  /* 0x0000000502877224 */ /* 0x040fe400078e0287 */
[----:B------:R-:W-:Y:S02]  /*57c0*/  @!P4 IMAD.IADD R137, R137, 0x1, -R2 ;  /* 0x000000018989c824 */ /* 0x000fe400078e0a02 */
[----:B------:R-:W-:Y:S01]  /*57d0*/  @!P1 IMAD.MOV R115, RZ, RZ, -R115 ;  /* 0x000000ffff739224 */ /* 0x000fe200078e0a73 */
[----:B------:R-:W-:Y:S01]  /*57e0*/  ISETP.GT.U32.AND P1, PT, R2, R135, PT ;  /* 0x000000870200720c */ /* 0x000fe20003f24070 */
[----:B------:R-:W-:Y:S01]  /*57f0*/  VIADD R5, R0, 0x72 ;  /* 0x0000007200057836 */ /* 0x000fe20000000000 */
[C---:B------:R-:W-:Y:S01]  /*5800*/  ISETP.GT.U32.AND P4, PT, R2.reuse, R137, PT ;  /* 0x000000890200720c */ /* 0x040fe20003f84070 */
[----:B------:R-:W-:-:S02]  /*5810*/  IMAD R113, R2, R7, R113 ;  /* 0x0000000702717224 */ /* 0x000fc400078e0271 */
[C---:B------:R-:W-:Y:S01]  /*5820*/  VIADD R6, R0.reuse, 0x71 ;  /* 0x0000007100067836 */ /* 0x040fe20000000000 */
[----:B------:R-:W-:Y:S01]  /*5830*/  IABS R133, R5 ;  /* 0x0000000500857213 */ /* 0x000fe20000000000 */
[----:B------:R-:W-:Y:S01]  /*5840*/  VIADD R8, R0, 0x73 ;  /* 0x0000007300087836 */ /* 0x000fe20000000000 */
[----:B------:R-:W-:Y:S01]  /*5850*/  ISETP.GT.U32.AND P0, PT, R2, R113, PT ;  /* 0x000000710200720c */ /* 0x000fe20003f04070 */
[----:B------:R-:W-:Y:S01]  /*5860*/  @!P2 IMAD.MOV R139, RZ, RZ, -R139 ;  /* 0x000000ffff8ba224 */ /* 0x000fe200078e0a8b */
[----:B------:R-:W-:Y:S01]  /*5870*/  IABS R111, R6 ;  /* 0x00000006006f7213 */ /* 0x000fe20000000000 */
[----:B------:R-:W-:Y:S01]  /*5880*/  IMAD R197, R3, UR12, RZ ;  /* 0x0000000c03c57c24 */ /* 0x000fe2000f8e02ff */
[----:B------:R-:W-:Y:S01]  /*5890*/  IABS R109, R8 ;  /* 0x00000008006d7213 */ /* 0x000fe20000000000 */
[--C-:B------:R-:W-:Y:S01]  /*58a0*/  @!P1 IMAD.IADD R135, R135, 0x1, -R2.reuse ;  /* 0x0000000187879824 */ /* 0x100fe200078e0a02 */
[----:B------:R-:W-:Y:S01]  /*58b0*/  ISETP.GE.AND P2, PT, R6, RZ, PT ;  /* 0x000000ff0600720c */ /* 0x000fe20003f46270 */
[----:B------:R-:W-:Y:S01]  /*58c0*/  @!P4 IMAD.IADD R137, R137, 0x1, -R2 ;  /* 0x000000018989c824 */ /* 0x000fe200078e0a02 */
[----:B------:R-:W-:Y:S01]  /*58d0*/  ISETP.GE.AND P4, PT, R5, RZ, PT ;  /* 0x000000ff0500720c */ /* 0x000fe20003f86270 */
[----:B------:R-:W-:Y:S01]  /*58e0*/  IMAD.HI.U32 R5, R4, R133, RZ ;  /* 0x0000008504057227 */ /* 0x000fe200078e00ff */
[----:B------:R-:W-:Y:S01]  /*58f0*/  ISETP.GT.U32.AND P1, PT, R2, R135, PT ;  /* 0x000000870200720c */ /* 0x000fe20003f24070 */
[----:B------:R-:W-:Y:S02]  /*5900*/  STL [R1+0x5d0], R197 ;  /* 0x0005d0c501007387 */ /* 0x000fe40000100800 */
[----:B------:R-:W-:-:S02]  /*5910*/  IMAD.MOV R7, RZ, RZ, -R5 ;  /* 0x000000ffff077224 */ /* 0x000fc400078e0a05 */
[----:B------:R-:W-:-:S04]  /*5920*/  IMAD.HI.U32 R6, R4, R111, RZ ;  /* 0x0000006f04067227 */ /* 0x000fc800078e00ff */
[----:B------:R-:W-:Y:S02]  /*5930*/  IMAD R133, R2, R7, R133 ;  /* 0x0000000702857224 */ /* 0x000fe400078e0285 */
[----:B------:R-:W-:-:S04]  /*5940*/  IMAD.HI.U32 R5, R4, R109, RZ ;  /* 0x0000006d04057227 */ /* 0x000fc800078e00ff */
[----:B------:R-:W-:Y:S01]  /*5950*/  @!P1 IMAD.IADD R135, R135, 0x1, -R2 ;  /* 0x0000000187879824 */ /* 0x000fe200078e0a02 */
[C---:B------:R-:W-:Y:S01]  /*5960*/  ISETP.GT.U32.AND P1, PT, R2.reuse, R133, PT ;  /* 0x000000850200720c */ /* 0x040fe20003f24070 */
[----:B------:R-:W-:Y:S02]  /*5970*/  IMAD.MOV R6, RZ, RZ, -R6 ;  /* 0x000000ffff067224 */ /* 0x000fe400078e0a06 */
[----:B------:R-:W-:Y:S02]  /*5980*/  @!P3 IMAD.MOV R135, RZ, RZ, -R135 ;  /* 0x000000ffff87b224 */ /* 0x000fe400078e0a87 */
[----:B------:R-:W-:Y:S02]  /*5990*/  IMAD.MOV R5, RZ, RZ, -R5 ;  /* 0x000000ffff057224 */ /* 0x000fe400078e0a05 */
[----:B------:R-:W-:Y:S02]  /*59a0*/  IMAD R111, R2, R6, R111 ;  /* 0x00000006026f7224 */ /* 0x000fe400078e026f */
[----:B------:R-:W-:-:S02]  /*59b0*/  @!P0 IMAD.IADD R113, R113, 0x1, -R2 ;  /* 0x0000000171718824 */ /* 0x000fc400078e0a02 */
[C---:B------:R-:W-:Y:S02]  /*59c0*/  IMAD R109, R2.reuse, R5, R109 ;  /* 0x00000005026d7224 */ /* 0x040fe400078e026d */
[----:B------:R-:W-:Y:S01]  /*59d0*/  @!P1 IMAD.IADD R133, R133, 0x1, -R2 ;  /* 0x0000000185859824 */ /* 0x000fe200078e0a02 */
[C---:B------:R-:W-:Y:S01]  /*59e0*/  ISETP.GT.U32.AND P0, PT, R2.reuse, R113, PT ;  /* 0x000000710200720c */ /* 0x040fe20003f04070 */
[----:B------:R-:W-:Y:S01]  /*59f0*/  @!P6 IMAD.MOV R137, RZ, RZ, -R137 ;  /* 0x000000ffff89e224 */ /* 0x000fe200078e0a89 */
[C---:B------:R-:W-:Y:S01]  /*5a00*/  ISETP.GT.U32.AND P6, PT, R2.reuse, R111, PT ;  /* 0x0000006f0200720c */ /* 0x040fe20003fc4070 */
[C---:B------:R-:W-:Y:S01]  /*5a10*/  IMAD R196, R199.reuse, 0x2, R197 ;  /* 0x00000002c7c47824 */ /* 0x040fe200078e02c5 */
[----:B------:R-:W-:Y:S01]  /*5a20*/  ISETP.GT.U32.AND P3, PT, R2, R133, PT ;  /* 0x000000850200720c */ /* 0x000fe20003f64070 */
[C---:B------:R-:W-:Y:S02]  /*5a30*/  VIADD R10, R0.reuse, 0x74 ;  /* 0x00000074000a7836 */ /* 0x040fe40000000000 */
[C---:B------:R-:W-:Y:S01]  /*5a40*/  IMAD R195, R199.reuse, 0x2, R196 ;  /* 0x00000002c7c37824 */ /* 0x040fe200078e02c4 */
[----:B------:R-:W-:Y:S01]  /*5a50*/  STL [R1+0x5d4], R196 ;  /* 0x0005d4c401007387 */ /* 0x000fe20000100800 */
[----:B------:R-:W-:Y:S01]  /*5a60*/  VIADD R5, R0, 0x75 ;  /* 0x0000007500057836 */ /* 0x000fe20000000000 */
[----:B------:R-:W-:Y:S01]  /*5a70*/  IABS R131, R10 ;  /* 0x0000000a00837213 */ /* 0x000fe20000000000 */
[----:B------:R-:W-:-:S02]  /*5a80*/  IMAD R212, R199, 0x2, R195 ;  /* 0x00000002c7d47824 */ /* 0x000fc400078e02c3 */
[--C-:B------:R-:W-:Y:S01]  /*5a90*/  @!P0 IMAD.IADD R113, R113, 0x1, -R2.reuse ;  /* 0x0000000171718824 */ /* 0x100fe200078e0a02 */
[----:B------:R-:W-:Y:S01]  /*5aa0*/  IABS R107, R5 ;  /* 0x00000005006b7213 */ /* 0x000fe20000000000 */
[--C-:B------:R-:W-:Y:S01]  /*5ab0*/  @!P6 IMAD.IADD R111, R111, 0x1, -R2.reuse ;  /* 0x000000016f6fe824 */ /* 0x100fe200078e0a02 */
[----:B------:R-:W-:Y:S01]  /*5ac0*/  ISETP.GE.AND P6, PT, R10, RZ, PT ;  /* 0x000000ff0a00720c */ /* 0x000fe20003fc6270 */
[----:B------:R-:W-:Y:S01]  /*5ad0*/  @!P3 IMAD.IADD R133, R133, 0x1, -R2 ;  /* 0x000000018585b824 */ /* 0x000fe200078e0a02 */
[----:B------:R-:W-:Y:S01]  /*5ae0*/  ISETP.GT.U32.AND P3, PT, R2, R109, PT ;  /* 0x0000006d0200720c */ /* 0x000fe20003f64070 */
[----:B------:R-:W-:Y:S01]  /*5af0*/  IMAD R194, R199, 0x2, R212 ;  /* 0x00000002c7c27824 */ /* 0x000fe200078e02d4 */
[----:B------:R-:W-:Y:S01]  /*5b00*/  ISETP.GE.AND P0, PT, R8, RZ, PT ;  /* 0x000000ff0800720c */ /* 0x000fe20003f06270 */
[----:B------:R-:W-:Y:S01]  /*5b10*/  @!P5 IMAD.MOV R113, RZ, RZ, -R113 ;  /* 0x000000ffff71d224 */ /* 0x000fe200078e0a71 */
[----:B------:R-:W-:Y:S01]  /*5b20*/  ISETP.GT.U32.AND P5, PT, R2, R111, PT ;  /* 0x0000006f0200720c */ /* 0x000fe20003fa4070 */
[----:B------:R-:W-:Y:S01]  /*5b30*/  IMAD.HI.U32 R6, R4, R131, RZ ;  /* 0x0000008304067227 */ /* 0x000fe200078e00ff */
[----:B------:R-:W-:Y:S01]  /*5b40*/  ISETP.GE.AND P1, PT, R5, RZ, PT ;  /* 0x000000ff0500720c */ /* 0x000fe20003f26270 */
[----:B------:R-:W-:Y:S02]  /*5b50*/  STL.64 [R1+0x5d8], R194 ;  /* 0x0005d8c201007387 */ /* 0x000fe40000100a00 */
[----:B------:R-:W-:-:S02]  /*5b60*/  IMAD R193, R199, 0x2, R194 ;  /* 0x00000002c7c17824 */ /* 0x000fc400078e02c2 */
[----:B------:R-:W-:Y:S02]  /*5b70*/  IMAD.MOV R6, RZ, RZ, -R6 ;  /* 0x000000ffff067224 */ /* 0x000fe400078e0a06 */
[----:B------:R-:W-:Y:S02]  /*5b80*/  @!P3 IMAD.IADD R109, R109, 0x1, -R2 ;  /* 0x000000016d6db824 */ /* 0x000fe400078e0a02 */
[C---:B------:R-:W-:Y:S02]  /*5b90*/  IMAD R192, R199.reuse, 0x2, R193 ;  /* 0x00000002c7c07824 */ /* 0x040fe400078e02c1 */
[C---:B------:R-:W-:Y:S01]  /*5ba0*/  IMAD R131, R2.reuse, R6, R131 ;  /* 0x0000000602837224 */ /* 0x040fe200078e0283 */
[----:B------:R-:W-:Y:S01]  /*5bb0*/  ISETP.GT.U32.AND P3, PT, R2, R109, PT ;  /* 0x0000006d0200720c */ /* 0x000fe20003f64070 */
[----:B------:R-:W-:Y:S01]  /*5bc0*/  VIADD R6, R0, 0x76 ;  /* 0x0000007600067836 */ /* 0x000fe20000000000 */
[----:B------:R-:W-:Y:S01]  /*5bd0*/  STL.64 [R1+0x5e0], R192 ;  /* 0x0005e0c001007387 */ /* 0x000fe20000100a00 */
[----:B------:R-:W-:-:S02]  /*5be0*/  IMAD R191, R199, 0x2, R192 ;  /* 0x00000002c7bf7824 */ /* 0x000fc400078e02c0 */
[----:B------:R-:W-:Y:S01]  /*5bf0*/  @!P5 IMAD.IADD R111, R111, 0x1, -R2 ;  /* 0x000000016f6fd824 */ /* 0x000fe200078e0a02 */
[----:B------:R-:W-:Y:S01]  /*5c00*/  ISETP.GE.AND P5, PT, R6, RZ, PT ;  /* 0x000000ff0600720c */ /* 0x000fe20003fa6270 */
[----:B------:R-:W-:Y:S01]  /*5c10*/  IMAD R190, R199, 0x2, R191 ;  /* 0x00000002c7be7824 */ /* 0x000fe200078e02bf */
[----:B------:R-:W-:Y:S01]  /*5c20*/  IABS R129, R6 ;  /* 0x0000000600817213 */ /* 0x000fe20000000000 */
[----:B------:R-:W-:-:S03]  /*5c30*/  IMAD.HI.U32 R6, R4, R107, RZ ;  /* 0x0000006b04067227 */ /* 0x000fc600078e00ff */
[----:B------:R2:W-:Y:S01]  /*5c40*/  STL.64 [R1+0x5e8], R190 ;  /* 0x0005e8be01007387 */ /* 0x0005e20000100a00 */
[----:B------:R-:W-:Y:S01]  /*5c50*/  @!P3 IMAD.IADD R109, R109, 0x1, -R2 ;  /* 0x000000016d6db824 */ /* 0x000fe200078e0a02 */
[----:B------:R-:W-:Y:S01]  /*5c60*/  ISETP.GT.U32.AND P3, PT, R2, R131, PT ;  /* 0x000000830200720c */ /* 0x000fe20003f64070 */
[C---:B------:R-:W-:Y:S02]  /*5c70*/  IMAD R189, R199.reuse, 0x2, R190 ;  /* 0x00000002c7bd7824 */ /* 0x040fe400078e02be */
[----:B------:R-:W-:Y:S02]  /*5c80*/  IMAD.MOV R74, RZ, RZ, -R6 ;  /* 0x000000ffff4a7224 */ /* 0x000fe400078e0a06 */
[C---:B------:R-:W-:Y:S02]  /*5c90*/  IMAD R188, R199.reuse, 0x2, R189 ;  /* 0x00000002c7bc7824 */ /* 0x040fe400078e02bd */
[----:B------:R-:W-:Y:S02]  /*5ca0*/  VIADD R80, R0, 0x77 ;  /* 0x0000007700507836 */ /* 0x000fe40000000000 */
[C---:B------:R-:W-:Y:S01]  /*5cb0*/  IMAD R107, R2.reuse, R74, R107 ;  /* 0x0000004a026b7224 */ /* 0x040fe200078e026b */
[----:B------:R-:W-:Y:S01]  /*5cc0*/  STL.64 [R1+0x5f0], R188 ;  /* 0x0005f0bc01007387 */ /* 0x000fe20000100a00 */
[----:B------:R-:W-:Y:S01]  /*5cd0*/  IMAD R187, R199, 0x2, R188 ;  /* 0x00000002c7bb7824 */ /* 0x000fe200078e02bc */
[----:B------:R-:W-:Y:S01]  /*5ce0*/  IABS R105, R80 ;  /* 0x0000005000697213 */ /* 0x000fe20000000000 */
[----:B------:R-:W-:Y:S01]  /*5cf0*/  @!P3 IMAD.IADD R131, R131, 0x1, -R2 ;  /* 0x000000018383b824 */ /* 0x000fe200078e0a02 */
[----:B------:R-:W-:Y:S01]  /*5d00*/  ISETP.GT.U32.AND P3, PT, R2, R107, PT ;  /* 0x0000006b0200720c */ /* 0x000fe20003f64070 */
[----:B------:R-:W-:-:S02]  /*5d10*/  VIADD R82, R0, 0x78 ;  /* 0x0000007800527836 */ /* 0x000fc40000000000 */
[C---:B------:R-:W-:Y:S02]  /*5d20*/  IMAD R186, R199.reuse, 0x2, R187 ;  /* 0x00000002c7ba7824 */ /* 0x040fe400078e02bb */
[----:B------:R-:W-:Y:S01]  /*5d30*/  IMAD.HI.U32 R14, R4, R105, RZ ;  /* 0x00000069040e7227 */ /* 0x000fe200078e00ff */
[----:B------:R-:W-:Y:S02]  /*5d40*/  IABS R127, R82 ;  /* 0x00000052007f7213 */ /* 0x000fe40000000000 */
[----:B------:R-:W-:Y:S01]  /*5d50*/  STL.64 [R1+0x5f8], R186 ;  /* 0x0005f8ba01007387 */ /* 0x000fe20000100a00 */
[----:B------:R-:W-:Y:S02]  /*5d60*/  IMAD R185, R199, 0x2, R186 ;  /* 0x00000002c7b97824 */ /* 0x000fe400078e02ba */
[----:B------:R-:W-:Y:S02]  /*5d70*/  IMAD.MOV R76, RZ, RZ, -R14 ;  /* 0x000000ffff4c7224 */ /* 0x000fe400078e0a0e */
[----:B------:R-:W-:-:S02]  /*5d80*/  VIADD R84, R0, 0x79 ;  /* 0x0000007900547836 */ /* 0x000fc40000000000 */
[----:B------:R-:W-:-:S03]  /*5d90*/  IMAD.HI.U32 R14, R4, R127, RZ ;  /* 0x0000007f040e7227 */ /* 0x000fc600078e00ff */
[----:B------:R-:W-:Y:S01]  /*5da0*/  IABS R103, R84 ;  /* 0x0000005400677213 */ /* 0x000fe20000000000 */
[----:B------:R-:W-:Y:S02]  /*5db0*/  IMAD R184, R199, 0x2, R185 ;  /* 0x00000002c7b87824 */ /* 0x000fe400078e02b9 */
[----:B------:R-:W-:Y:S02]  /*5dc0*/  @!P3 IMAD.IADD R107, R107, 0x1, -R2 ;  /* 0x000000016b6bb824 */ /* 0x000fe400078e0a02 */
[----:B------:R-:W-:Y:S01]  /*5dd0*/  @!P2 IMAD.MOV R111, RZ, RZ, -R111 ;  /* 0x000000ffff6fa224 */ /* 0x000fe200078e0a6f */
[C---:B------:R-:W-:Y:S01]  /*5de0*/  ISETP.GT.U32.AND P2, PT, R2.reuse, R131, PT ;  /* 0x000000830200720c */ /* 0x040fe20003f44070 */
[----:B------:R-:W-:Y:S01]  /*5df0*/  IMAD.MOV R74, RZ, RZ, -R14 ;  /* 0x000000ffff4a7224 */ /* 0x000fe200078e0a0e */
[----:B------:R3:W-:Y:S01]  /*5e00*/  STL.64 [R1+0x600], R184 ;  /* 0x000600b801007387 */ /* 0x0007e20000100a00 */
[----:B------:R-:W-:Y:S02]  /*5e10*/  IMAD R182, R199, 0x2, R184 ;  /* 0x00000002c7b67824 */ /* 0x000fe400078e02b8 */
[----:B------:R-:W-:Y:S01]  /*5e20*/  @!P4 IMAD.MOV R133, RZ, RZ, -R133 ;  /* 0x000000ffff85c224 */ /* 0x000fe200078e0a85 */
[C---:B------:R-:W-:Y:S01]  /*5e30*/  ISETP.GT.U32.AND P4, PT, R2.reuse, R107, PT ;  /* 0x0000006b0200720c */ /* 0x040fe20003f84070 */
[----:B------:R-:W-:-:S02]  /*5e40*/  IMAD R127, R2, R74, R127 ;  /* 0x0000004a027f7224 */ /* 0x000fc400078e027f */
[----:B------:R-:W-:Y:S02]  /*5e50*/  IMAD R180, R199, 0x2, R182 ;  /* 0x00000002c7b47824 */ /* 0x000fe400078e02b6 */
[----:B------:R-:W-:-:S04]  /*5e60*/  IMAD.HI.U32 R74, R4, R103, RZ ;  /* 0x00000067044a7227 */ /* 0x000fc800078e00ff */
[----:B------:R-:W-:-:S04]  /*5e70*/  IMAD.HI.U32 R10, R4, R129, RZ ;  /* 0x00000081040a7227 */ /* 0x000fc800078e00ff */
[C---:B------:R-:W-:Y:S02]  /*5e80*/  IMAD R179, R199.reuse, 0x2, R180 ;  /* 0x00000002c7b37824 */ /* 0x040fe400078e02b4 */
[----:B------:R-:W-:Y:S02]  /*5e90*/  IMAD.MOV R78, RZ, RZ, -R74 ;  /* 0x000000ffff4e7224 */ /* 0x000fe400078e0a4a */
[----:B------:R-:W-:Y:S02]  /*5ea0*/  IMAD.MOV R10, RZ, RZ, -R10 ;  /* 0x000000ffff0a7224 */ /* 0x000fe400078e0a0a */
[----:B------:R-:W-:Y:S02]  /*5eb0*/  VIADD R86, R0, 0x7a ;  /* 0x0000007a00567836 */ /* 0x000fe40000000000 */
[----:B------:R-:W-:Y:S02]  /*5ec0*/  IMAD R178, R199, 0x2, R179 ;  /* 0x00000002c7b27824 */ /* 0x000fe400078e02b3 */
[C---:B------:R-:W-:Y:S01]  /*5ed0*/  IMAD R103, R2.reuse, R78, R103 ;  /* 0x0000004e02677224 */ /* 0x040fe200078e0267 */
[----:B------:R-:W-:Y:S01]  /*5ee0*/  IABS R125, R86 ;  /* 0x00000056007d7213 */ /* 0x000fe20000000000 */
[----:B------:R-:W-:Y:S01]  /*5ef0*/  @!P2 IMAD.IADD R131, R131, 0x1, -R2 ;  /* 0x000000018383a824 */ /* 0x000fe200078e0a02 */
[C---:B------:R-:W-:Y:S01]  /*5f00*/  ISETP.GT.U32.AND P2, PT, R2.reuse, R127, PT ;  /* 0x0000007f0200720c */ /* 0x040fe20003f44070 */
[----:B------:R-:W-:Y:S01]  /*5f10*/  IMAD R129, R2, R10, R129 ;  /* 0x0000000a02817224 */ /* 0x000fe200078e0281 */
[----:B------:R-:W-:Y:S01]  /*5f20*/  STL.64 [R1+0x608], R178 ;  /* 0x000608b201007387 */ /* 0x000fe20000100a00 */
[----:B------:R-:W-:-:S02]  /*5f30*/  VIADD R88, R0, 0x7b ;  /* 0x0000007b00587836 */ /* 0x000fc40000000000 */
[----:B------:R-:W-:Y:S01]  /*5f40*/  IMAD R176, R199, 0x2, R178 ;  /* 0x00000002c7b07824 */ /* 0x000fe200078e02b2 */
[C---:B------:R-:W-:Y:S01]  /*5f50*/  ISETP.GT.U32.AND P3, PT, R2.reuse, R129, PT ;  /* 0x000000810200720c */ /* 0x040fe20003f64070 */
[----:B------:R-:W-:Y:S01]  /*5f60*/  @!P4 IMAD.IADD R107, R107, 0x1, -R2 ;  /* 0x000000016b6bc824 */ /* 0x000fe200078e0a02 */
[C---:B------:R-:W-:Y:S01]  /*5f70*/  ISETP.GT.U32.AND P4, PT, R2.reuse, R103, PT ;  /* 0x000000670200720c */ /* 0x040fe20003f84070 */
[----:B------:R-:W-:Y:S01]  /*5f80*/  IMAD R105, R2, R76, R105 ;  /* 0x0000004c02697224 */ /* 0x000fe200078e0269 */
[----:B------:R-:W-:Y:S01]  /*5f90*/  IABS R101, R88 ;  /* 0x0000005800657213 */ /* 0x000fe20000000000 */
[----:B------:R-:W-:Y:S02]  /*5fa0*/  IMAD R17, R199, 0x2, R176 ;  /* 0x00000002c7117824 */ /* 0x000fe400078e02b0 */
[----:B------:R-:W-:-:S04]  /*5fb0*/  IMAD.HI.U32 R76, R4, R125, RZ ;  /* 0x0000007d044c7227 */ /* 0x000fc800078e00ff */
[----:B------:R-:W-:Y:S01]  /*5fc0*/  @!P0 IMAD.MOV R109, RZ, RZ, -R109 ;  /* 0x000000ffff6d8224 */ /* 0x000fe200078e0a6d */
[----:B------:R-:W-:Y:S01]  /*5fd0*/  ISETP.GT.U32.AND P0, PT, R2, R105, PT ;  /* 0x000000690200720c */ /* 0x000fe20003f04070 */
[----:B------:R-:W-:Y:S02]  /*5fe0*/  VIADD R78, R0, 0x7d ;  /* 0x0000007d004e7836 */ /* 0x000fe40000000000 */
[----:B------:R-:W-:-:S03]  /*5ff0*/  IMAD.HI.U32 R74, R4, R101, RZ ;  /* 0x00000065044a7227 */ /* 0x000fc600078e00ff */
[----:B------:R-:W-:Y:S01]  /*6000*/  IABS R99, R78 ;  /* 0x0000004e00637213 */ /* 0x000fe20000000000 */
[----:B------:R-:W-:Y:S02]  /*6010*/  IMAD R16, R199, 0x2, R17 ;  /* 0x00000002c7107824 */ /* 0x000fe400078e0211 */
[----:B------:R-:W-:Y:S02]  /*6020*/  IMAD.MOV R76, RZ, RZ, -R76 ;  /* 0x000000ffff4c7224 */ /* 0x000fe400078e0a4c */
[----:B------:R-:W-:Y:S01]  /*6030*/  VIADD R90, R0, 0x7c ;  /* 0x0000007c005a7836 */ /* 0x000fe20000000000 */
[----:B------:R-:W-:Y:S01]  /*6040*/  STL.64 [R1+0x610], R16 ;  /* 0x0006101001007387 */ /* 0x000fe20000100a00 */
[----:B------:R-:W-:Y:S02]  /*6050*/  @!P2 IMAD.IADD R127, R127, 0x1, -R2 ;  /* 0x000000017f7fa824 */ /* 0x000fe400078e0a02 */
[----:B------:R-:W-:Y:S01]  /*6060*/  IMAD.MOV R74, RZ, RZ, -R74 ;  /* 0x000000ffff4a7224 */ /* 0x000fe200078e0a4a */
[----:B------:R-:W-:Y:S01]  /*6070*/  IABS R123, R90 ;  /* 0x0000005a007b7213 */ /* 0x000fe20000000000 */
[----:B------:R-:W-:-:S02]  /*6080*/  IMAD R15, R199, 0x2, R16 ;  /* 0x00000002c70f7824 */ /* 0x000fc400078e0210 */
[C---:B------:R-:W-:Y:S02]  /*6090*/  IMAD R125, R2.reuse, R76, R125 ;  /* 0x0000004c027d7224 */ /* 0x040fe400078e027d */
[--C-:B------:R-:W-:Y:S01]  /*60a0*/  @!P4 IMAD.IADD R103, R103, 0x1, -R2.reuse ;  /* 0x000000016767c824 */ /* 0x100fe200078e0a02 */
[C---:B------:R-:W-:Y:S01]  /*60b0*/  ISETP.GT.U32.AND P4, PT, R2.reuse, R127, PT ;  /* 0x0000007f0200720c */ /* 0x040fe20003f84070 */
[C---:B------:R-:W-:Y:S02]  /*60c0*/  IMAD R101, R2.reuse, R74, R101 ;  /* 0x0000004a02657224 */ /* 0x040fe400078e0265 */
[----:B------:R-:W-:Y:S01]  /*60d0*/  @!P3 IMAD.IADD R129, R129, 0x1, -R2 ;  /* 0x000000018181b824 */ /* 0x000fe200078e0a02 */
[----:B------:R-:W-:Y:S01]  /*60e0*/  ISETP.GT.U32.AND P3, PT, R2, R125, PT ;  /* 0x0000007d0200720c */ /* 0x000fe20003f64070 */
[----:B------:R-:W-:Y:S02]  /*60f0*/  IMAD R13, R199, 0x2, R15 ;  /* 0x00000002c70d7824 */ /* 0x000fe400078e020f */
[----:B------:R-:W-:-:S04]  /*6100*/  IMAD.HI.U32 R74, R4, R99, RZ ;  /* 0x00000063044a7227 */ /* 0x000fc800078e00ff */
[----:B------:R-:W-:Y:S02]  /*6110*/  VIADD R92, R0, 0x7e ;  /* 0x0000007e005c7836 */ /* 0x000fe40000000000 */
[----:B------:R-:W-:Y:S01]  /*6120*/  @!P0 IMAD.IADD R105, R105, 0x1, -R2 ;  /* 0x0000000169698824 */ /* 0x000fe200078e0a02 */
[----:B------:R-:W-:Y:S01]  /*6130*/  ISETP.GT.U32.AND P0, PT, R2, R129, PT ;  /* 0x000000810200720c */ /* 0x000fe20003f04070 */
[----:B------:R-:W-:Y:S01]  /*6140*/  IMAD R12, R199, 0x2, R13 ;  /* 0x00000002c70c7824 */ /* 0x000fe200078e020d */
[----:B------:R-:W-:Y:S01]  /*6150*/  IABS R121, R92 ;  /* 0x0000005c00797213 */ /* 0x000fe20000000000 */
[----:B------:R-:W-:Y:S01]  /*6160*/  IMAD.HI.U32 R76, R4, R123, RZ ;  /* 0x0000007b044c7227 */ /* 0x000fe200078e00ff */
[----:B------:R-:W-:Y:S02]  /*6170*/  ISETP.GT.U32.AND P2, PT, R2, R105, PT ;  /* 0x000000690200720c */ /* 0x000fe40003f44070 */
[----:B------:R4:W-:Y:S01]  /*6180*/  STL.64 [R1+0x618], R12 ;  /* 0x0006180c01007387 */ /* 0x0009e20000100a00 */
[----:B------:R-:W-:-:S02]  /*6190*/  IMAD.MOV R74, RZ, RZ, -R74 ;  /* 0x000000ffff4a7224 */ /* 0x000fc400078e0a4a */
[C---:B------:R-:W-:Y:S02]  /*61a0*/  IMAD R11, R199.reuse, 0x2, R12 ;  /* 0x00000002c70b7824 */ /* 0x040fe400078e020c */
[----:B------:R-:W-:Y:S02]  /*61b0*/  IMAD.MOV R76, RZ, RZ, -R76 ;  /* 0x000000ffff4c7224 */ /* 0x000fe400078e0a4c */
[C---:B------:R-:W-:Y:S02]  /*61c0*/  IMAD R99, R2.reuse, R74, R99 ;  /* 0x0000004a02637224 */ /* 0x040fe400078e0263 */
[----:B------:R-:W-:Y:S02]  /*61d0*/  IMAD R9, R199, 0x2, R11 ;  /* 0x00000002c7097824 */ /* 0x000fe400078e020b */
[C---:B------:R-:W-:Y:S02]  /*61e0*/  IMAD R123, R2.reuse, R76, R123 ;  /* 0x0000004c027b7224 */ /* 0x040fe400078e027b */
[----:B------:R-:W-:Y:S01]  /*61f0*/  @!P4 IMAD.IADD R127, R127, 0x1, -R2 ;  /* 0x000000017f7fc824 */ /* 0x000fe200078e0a02 */
[----:B------:R-:W-:Y:S01]  /*6200*/  ISETP.GT.U32.AND P4, PT, R2, R99, PT ;  /* 0x000000630200720c */ /* 0x000fe20003f84070 */
[----:B------:R-:W-:-:S04]  /*6210*/  IMAD.HI.U32 R76, R4, R121, RZ ;  /* 0x00000079044c7227 */ /* 0x000fc800078e00ff */
[----:B------:R-:W-:-:S04]  /*6220*/  IMAD.HI.U32 R4, R4, R97, RZ ;  /* 0x0000006104047227 */ /* 0x000fc800078e00ff */
[--C-:B------:R-:W-:Y:S01]  /*6230*/  @!P3 IMAD.IADD R125, R125, 0x1, -R2.reuse ;  /* 0x000000017d7db824 */ /* 0x100fe200078e0a02 */
[C---:B------:R-:W-:Y:S01]  /*6240*/  ISETP.GT.U32.AND P3, PT, R2.reuse, R103, PT ;  /* 0x000000670200720c */ /* 0x040fe20003f64070 */
[----:B------:R-:W-:Y:S02]  /*6250*/  IMAD R8, R199, 0x2, R9 ;  /* 0x00000002c7087824 */ /* 0x000fe400078e0209 */
[----:B------:R-:W-:Y:S01]  /*6260*/  @!P0 IMAD.IADD R129, R129, 0x1, -R2 ;  /* 0x0000000181818824 */ /* 0x000fe200078e0a02 */
[C---:B------:R-:W-:Y:S01]  /*6270*/  ISETP.GT.U32.AND P0, PT, R2.reuse, R101, PT ;  /* 0x000000650200720c */ /* 0x040fe20003f04070 */
[----:B------:R-:W-:Y:S01]  /*6280*/  IMAD.MOV R4, RZ, RZ, -R4 ;  /* 0x000000ffff047224 */ /* 0x000fe200078e0a04 */
[----:B------:R-:W-:Y:S01]  /*6290*/  STL.64 [R1+0x620], R8 ;  /* 0x0006200801007387 */ /* 0x000fe20000100a00 */
[----:B------:R-:W-:Y:S01]  /*62a0*/  @!P6 IMAD.MOV R131, RZ, RZ, -R131 ;  /* 0x000000ffff83e224 */ /* 0x000fe200078e0a83 */
[----:B------:R-:W-:Y:S01]  /*62b0*/  ISETP.GT.U32.AND P6, PT, R2, R125, PT ;  /* 0x0000007d0200720c */ /* 0x000fe20003fc4070 */
[----:B------:R-:W-:-:S02]  /*62c0*/  IMAD R7, R199, 0x2, R8 ;  /* 0x00000002c7077824 */ /* 0x000fc400078e0208 */
[----:B------:R-:W-:Y:S02]  /*62d0*/  IMAD.MOV R76, RZ, RZ, -R76 ;  /* 0x000000ffff4c7224 */ /* 0x000fe400078e0a4c */
[--C-:B------:R-:W-:Y:S01]  /*62e0*/  @!P2 IMAD.IADD R105, R105, 0x1, -R2.reuse ;  /* 0x000000016969a824 */ /* 0x100fe200078e0a02 */
[C---:B------:R-:W-:Y:S01]  /*62f0*/  ISETP.GT.U32.AND P2, PT, R2.reuse, R123, PT ;  /* 0x0000007b0200720c */ /* 0x040fe20003f44070 */
[C---:B------:R-:W-:Y:S02]  /*6300*/  IMAD R97, R2.reuse, R4, R97 ;  /* 0x0000000402617224 */ /* 0x040fe400078e0261 */
[----:B------:R-:W-:Y:S02]  /*6310*/  IMAD R5, R199, 0x2, R7 ;  /* 0x00000002c7057824 */ /* 0x000fe400078e0207 */
[C---:B------:R-:W-:Y:S02]  /*6320*/  IMAD R121, R2.reuse, R76, R121 ;  /* 0x0000004c02797224 */ /* 0x040fe400078e0279 */
[----:B------:R-:W-:Y:S01]  /*6330*/  @!P4 IMAD.IADD R99, R99, 0x1, -R2 ;  /* 0x000000016363c824 */ /* 0x000fe200078e0a02 */
[----:B------:R-:W-:Y:S01]  /*6340*/  ISETP.GT.U32.AND P4, PT, R2, R97, PT ;  /* 0x000000610200720c */ /* 0x000fe20003f84070 */
[----:B------:R-:W-:-:S02]  /*6350*/  IMAD R6, R199, 0x2, R5 ;  /* 0x00000002c7067824 */ /* 0x000fc400078e0205 */
[--C-:B------:R-:W-:Y:S01]  /*6360*/  @!P3 IMAD.IADD R103, R103, 0x1, -R2.reuse ;  /* 0x000000016767b824 */ /* 0x100fe200078e0a02 */
[----:B------:R-:W-:Y:S01]  /*6370*/  ISETP.GT.U32.AND P3, PT, R2, R121, PT ;  /* 0x000000790200720c */ /* 0x000fe20003f64070 */
[----:B------:R-:W-:Y:S01]  /*6380*/  @!P0 IMAD.IADD R101, R101, 0x1, -R2 ;  /* 0x0000000165658824 */ /* 0x000fe200078e0a02 */
[----:B------:R-:W-:Y:S01]  /*6390*/  ISETP.GE.AND P0, PT, R82, RZ, PT ;  /* 0x000000ff5200720c */ /* 0x000fe20003f06270 */
[----:B------:R-:W-:Y:S01]  /*63a0*/  IMAD R10, R199, 0x2, R6 ;  /* 0x00000002c70a7824 */ /* 0x000fe200078e0206 */
[----:B------:R-:W-:Y:S01]  /*63b0*/  STL.64 [R1+0x628], R6 ;  /* 0x0006280601007387 */ /* 0x000fe20000100a00 */
[----:B------:R-:W-:Y:S01]  /*63c0*/  @!P6 IMAD.IADD R125, R125, 0x1, -R2 ;  /* 0x000000017d7de824 */ /* 0x000fe200078e0a02 */
[----:B------:R-:W-:Y:S01]  /*63d0*/  ISETP.GE.AND P6, PT, R80, RZ, PT ;  /* 0x000000ff5000720c */ /* 0x000fe20003fc6270 */
[----:B------:R-:W-:Y:S01]  /*63e0*/  IMAD R14, R199, 0x2, R10 ;  /* 0x00000002c70e7824 */ /* 0x000fe200078e020a */
[----:B------:R5:W-:Y:S01]  /*63f0*/  STL.64 [R1+0x630], R10 ;  /* 0x0006300a01007387 */ /* 0x000be20000100a00 */
[----:B------:R-:W-:Y:S01]  /*6400*/  @!P2 IMAD.IADD R123, R123, 0x1, -R2 ;  /* 0x000000017b7ba824 */ /* 0x000fe200078e0a02 */
[----:B------:R-:W-:Y:S01]  /*6410*/  ISETP.GE.AND P2, PT, R84, RZ, PT ;  /* 0x000000ff5400720c */ /* 0x000fe20003f46270 */
[----:B------:R-:W-:Y:S01]  /*6420*/  @!P1 IMAD.MOV R107, RZ, RZ, -R107 ;  /* 0x000000ffff6b9224 */ /* 0x000fe200078e0a6b */
[----:B------:R-:W-:Y:S01]  /*6430*/  ISETP.GT.U32.AND P1, PT, R2, R101, PT ;  /* 0x000000650200720c */ /* 0x000fe20003f24070 */
[----:B------:R-:W-:Y:S01]  /*6440*/  IMAD R177, R199, 0x2, R14 ;  /* 0x00000002c7b17824 */ /* 0x000fe200078e020e */
[----:B------:R-:W-:Y:S01]  /*6450*/  STL.64 [R1+0x638], R14 ;  /* 0x0006380e01007387 */ /* 0x000fe20000100a00 */
[----:B------:R-:W-:-:S02]  /*6460*/  @!P4 IMAD.IADD R97, R97, 0x1, -R2 ;  /* 0x000000016161c824 */ /* 0x000fc400078e0a02 */
[--C-:B------:R-:W-:Y:S01]  /*6470*/  @!P3 IMAD.IADD R121, R121, 0x1, -R2.reuse ;  /* 0x000000017979b824 */ /* 0x100fe200078e0a02 */
[C---:B------:R-:W-:Y:S01]  /*6480*/  ISETP.GT.U32.AND P3, PT, R2.reuse, R123, PT ;  /* 0x0000007b0200720c */ /* 0x040fe20003f64070 */
[C---:B------:R-:W-:Y:S01]  /*6490*/  IMAD R181, R199.reuse, 0x2, R177 ;  /* 0x00000002c7b57824 */ /* 0x040fe200078e02b1 */
[----:B------:R-:W-:Y:S01]  /*64a0*/  ISETP.GT.U32.AND P4, PT, R2, R97, PT ;  /* 0x000000610200720c */ /* 0x000fe20003f84070 */
[----:B------:R-:W-:Y:S01]  /*64b0*/  @!P0 IMAD.MOV R127, RZ, RZ, -R127 ;  /* 0x000000ffff7f8224 */ /* 0x000fe200078e0a7f */
[----:B------:R-:W-:Y:S01]  /*64c0*/  ISETP.GE.AND P0, PT, R86, RZ, PT ;  /* 0x000000ff5600720c */ /* 0x000fe20003f06270 */
[----:B------:R-:W-:Y:S01]  /*64d0*/  @!P5 IMAD.MOV R129, RZ, RZ, -R129 ;  /* 0x000000ffff81d224 */ /* 0x000fe200078e0a81 */
[C---:B------:R-:W-:Y:S01]  /*64e0*/  ISETP.GT.U32.AND P5, PT, R2.reuse, R99, PT ;  /* 0x000000630200720c */ /* 0x040fe20003fa4070 */
[----:B------:R-:W-:Y:S01]  /*64f0*/  @!P6 IMAD.MOV R105, RZ, RZ, -R105 ;  /* 0x000000ffff69e224 */ /* 0x000fe200078e0a69 */
[----:B------:R-:W-:Y:S01]  /*6500*/  ISETP.GT.U32.AND P6, PT, R2, R121, PT ;  /* 0x000000790200720c */ /* 0x000fe20003fc4070 */
[----:B------:R-:W-:Y:S01]  /*6510*/  IMAD R183, R199, 0x2, R181 ;  /* 0x00000002c7b77824 */ /* 0x000fe200078e02b5 */
[----:B------:R-:W-:Y:S01]  /*6520*/  STL.64 [R1+0x640], R176 ;  /* 0x000640b001007387 */ /* 0x000fe20000100a00 */
[--C-:B------:R-:W-:Y:S01]  /*6530*/  @!P1 IMAD.IADD R101, R101, 0x1, -R2.reuse ;  /* 0x0000000165659824 */ /* 0x100fe200078e0a02 */
[----:B------:R-:W-:Y:S01]  /*6540*/  ISETP.GE.AND P1, PT, R88, RZ, PT ;  /* 0x000000ff5800720c */ /* 0x000fe20003f26270 */
[----:B------:R-:W-:Y:S01]  /*6550*/  @!P2 IMAD.MOV R103, RZ, RZ, -R103 ;  /* 0x000000ffff67a224 */ /* 0x000fe200078e0a67 */
[----:B------:R-:W-:Y:S01]  /*6560*/  ISETP.GE.AND P2, PT, R0, RZ, PT ;  /* 0x000000ff0000720c */ /* 0x000fe20003f46270 */
[----:B------:R-:W-:Y:S01]  /*6570*/  IMAD R198, R199, 0x2, R183 ;  /* 0x00000002c7c67824 */ /* 0x000fe200078e02b7 */
[----:B------:R-:W-:Y:S01]  /*6580*/  STL.64 [R1+0x648], R180 ;  /* 0x000648b401007387 */ /* 0x000fe20000100a00 */
[----:B------:R-:W-:Y:S01]  /*6590*/  @!P4 IMAD.IADD R97, R97, 0x1, -R2 ;  /* 0x000000016161c824 */ /* 0x000fe200078e0a02 */
[----:B------:R-:W-:Y:S01]  /*65a0*/  ISETP.GE.AND P4, PT, R94, RZ, PT ;  /* 0x000000ff5e00720c */ /* 0x000fe20003f86270 */
[C---:B------:R-:W-:Y:S01]  /*65b0*/  IMAD R202, R199.reuse, 0x2, R198 ;  /* 0x00000002c7ca7824 */ /* 0x040fe200078e02c6 */
[----:B------:R-:W-:Y:S01]  /*65c0*/  STL.64 [R1+0x650], R182 ;  /* 0x000650b601007387 */ /* 0x000fe20000100a00 */
[----:B------:R-:W-:Y:S01]  /*65d0*/  @!P0 IMAD.MOV R125, RZ, RZ, -R125 ;  /* 0x000000ffff7d8224 */ /* 0x000fe200078e0a7d */
[----:B------:R-:W-:Y:S01]  /*65e0*/  ISETP.NE.AND P0, PT, R22, RZ, PT ;  /* 0x000000ff1600720c */ /* 0x000fe20003f05270 */
[----:B------:R-:W-:-:S02]  /*65f0*/  IMAD R203, R199, 0x2, R202 ;  /* 0x00000002c7cb7824 */ /* 0x000fc400078e02ca */
[--C-:B------:R-:W-:Y:S01]  /*6600*/  @!P3 IMAD.IADD R123, R123, 0x1, -R2.reuse ;  /* 0x000000017b7bb824 */ /* 0x100fe200078e0a02 */
[----:B------:R-:W-:Y:S01]  /*6610*/  ISETP.GE.AND P3, PT, R90, RZ, PT ;  /* 0x000000ff5a00720c */ /* 0x000fe20003f66270 */
[--C-:B------:R-:W-:Y:S01]  /*6620*/  @!P5 IMAD.IADD R99, R99, 0x1, -R2.reuse ;  /* 0x000000016363d824 */ /* 0x100fe200078e0a02 */
[----:B------:R-:W-:Y:S01]  /*6630*/  ISETP.GE.AND P5, PT, R78, RZ, PT ;  /* 0x000000ff4e00720c */ /* 0x000fe20003fa6270 */
[----:B------:R-:W-:Y:S01]  /*6640*/  @!P6 IMAD.IADD R121, R121, 0x1, -R2 ;  /* 0x000000017979e824 */ /* 0x000fe200078e0a02 */
[----:B------:R-:W-:Y:S01]  /*6650*/  ISETP.GE.AND P6, PT, R92, RZ, PT ;  /* 0x000000ff5c00720c */ /* 0x000fe20003fc6270 */
[----:B------:R-:W-:Y:S01]  /*6660*/  IMAD R204, R199, 0x2, R203 ;  /* 0x00000002c7cc7824 */ /* 0x000fe200078e02cb */
[----:B------:R-:W-:Y:S01]  /*6670*/  STL.64 [R1+0x658], R202 ;  /* 0x000658ca01007387 */ /* 0x000fe20000100a00 */
[----:B------:R-:W-:Y:S01]  /*6680*/  @!P1 IMAD.MOV R101, RZ, RZ, -R101 ;  /* 0x000000ffff659224 */ /* 0x000fe200078e0a65 */
[----:B------:R-:W-:Y:S01]  /*6690*/  ISETP.NE.AND P1, PT, R23, RZ, PT ;  /* 0x000000ff1700720c */ /* 0x000fe20003f25270 */
[----:B------:R-:W-:-:S02]  /*66a0*/  @!P2 IMAD.MOV R97, RZ, RZ, -R97 ;  /* 0x000000ffff61a224 */ /* 0x000fc400078e0a61 */
[C---:B------:R-:W-:Y:S01]  /*66b0*/  IMAD R205, R199.reuse, 0x2, R204 ;  /* 0x00000002c7cd7824 */ /* 0x040fe200078e02cc */
[----:B-1----:R-:W-:Y:S01]  /*66c0*/  SEL R94, R98, R51, !P1 ;  /* 0x00000033625e7207 */ /* 0x002fe20004800000 */
[----:B------:R-:W-:Y:S01]  /*66d0*/  IMAD R2, R96, UR13, RZ ;  /* 0x0000000d60027c24 */ /* 0x000fe2000f8e02ff */
[C---:B------:R-:W-:Y:S01]  /*66e0*/  SEL R97, R98.reuse, R97, !P1 ;  /* 0x0000006162617207 */ /* 0x040fe20004800000 */
[----:B------:R-:W-:Y:S01]  /*66f0*/  IMAD R206, R199, 0x2, R205 ;  /* 0x00000002c7ce7824 */ /* 0x000fe200078e02cd */
[C---:B------:R-:W-:Y:S01]  /*6700*/  SEL R96, R98.reuse, R49, !P1 ;  /* 0x0000003162607207 */ /* 0x040fe20004800000 */
[----:B------:R-:W-:Y:S01]  /*6710*/  @!P4 IMAD.MOV R200, RZ, RZ, -R200 ;  /* 0x000000ffffc8c224 */ /* 0x000fe200078e0ac8 */
[C---:B------:R-:W-:Y:S01]  /*6720*/  SEL R93, R98.reuse, R93, !P1 ;  /* 0x0000005d625d7207 */ /* 0x040fe20004800000 */
[----:B------:R-:W-:Y:S01]  /*6730*/  @!P3 IMAD.MOV R123, RZ, RZ, -R123 ;  /* 0x000000ffff7bb224 */ /* 0x000fe200078e0a7b */
[C---:B------:R-:W-:Y:S01]  /*6740*/  SEL R92, R98.reuse, R53, !P1 ;  /* 0x00000035625c7207 */ /* 0x040fe20004800000 */
[----:B------:R-:W-:Y:S01]  /*6750*/  @!P5 IMAD.MOV R99, RZ, RZ, -R99 ;  /* 0x000000ffff63d224 */ /* 0x000fe200078e0a63 */
[----:B------:R-:W-:Y:S01]  /*6760*/  SEL R228, R98, R201, !P1 ;  /* 0x000000c962e47207 */ /* 0x000fe20004800000 */
[----:B------:R-:W-:Y:S01]  /*6770*/  IMAD R97, R97, UR6, RZ ;  /* 0x0000000661617c24 */ /* 0x000fe2000f8e02ff */
[----:B------:R-:W-:Y:S01]  /*6780*/  @!P0 LOP3.LUT R200, RZ, R22, RZ, 0x33, !PT ;  /* 0x00000016ffc88212 */ /* 0x000fe200078e33ff */
[----:B------:R-:W-:Y:S01]  /*6790*/  IMAD R94, R94, UR6, RZ ;  /* 0x000000065e5e7c24 */ /* 0x000fe2000f8e02ff */
[C---:B------:R-:W-:Y:S01]  /*67a0*/  SEL R95, R98.reuse, R95, !P1 ;  /* 0x0000005f625f7207 */ /* 0x040fe20004800000 */
[----:B------:R-:W-:Y:S01]  /*67b0*/  @!P6 IMAD.MOV R121, RZ, RZ, -R121 ;  /* 0x000000ffff79e224 */ /* 0x000fe200078e0a79 */
[C---:B------:R-:W-:Y:S01]  /*67c0*/  SEL R91, R98.reuse, R91, !P1 ;  /* 0x0000005b625b7207 */ /* 0x040fe20004800000 */
[----:B------:R-:W-:Y:S01]  /*67d0*/  IMAD R207, R199, 0x2, R206 ;  /* 0x00000002c7cf7824 */ /* 0x000fe200078e02ce */
[----:B------:R-:W-:Y:S01]  /*67e0*/  SEL R87, R98, R87, !P1 ;  /* 0x0000005762577207 */ /* 0x000fe20004800000 */
[----:B------:R-:W-:Y:S01]  /*67f0*/  IMAD R96, R96, UR6, RZ ;  /* 0x0000000660607c24 */ /* 0x000fe2000f8e02ff */
[----:B------:R-:W-:Y:S01]  /*6800*/  LEA R201, P0, R2, UR22, 0x2 ;  /* 0x0000001602c97c11 */ /* 0x000fe2000f8010ff */
[----:B------:R-:W-:Y:S01]  /*6810*/  IMAD R93, R93, UR6, RZ ;  /* 0x000000065d5d7c24 */ /* 0x000fe2000f8e02ff */
[----:B------:R-:W-:Y:S01]  /*6820*/  SEL R90, R98, R55, !P1 ;  /* 0x00000037625a7207 */ /* 0x000fe20004800000 */
[----:B------:R-:W-:Y:S01]  /*6830*/  IMAD R92, R92, UR6, RZ ;  /* 0x000000065c5c7c24 */ /* 0x000fe2000f8e02ff */
[C---:B------:R-:W-:Y:S01]  /*6840*/  SEL R86, R98.reuse, R59, !P1 ;  /* 0x0000003b62567207 */ /* 0x040fe20004800000 */
[----:B------:R-:W-:Y:S01]  /*6850*/  IMAD R95, R95, UR6, RZ ;  /* 0x000000065f5f7c24 */ /* 0x000fe2000f8e02ff */
[C---:B------:R-:W-:Y:S01]  /*6860*/  SEL R84, R98.reuse, R61, !P1 ;  /* 0x0000003d62547207 */ /* 0x040fe20004800000 */
[----:B------:R-:W-:Y:S01]  /*6870*/  IMAD R91, R91, UR6, RZ ;  /* 0x000000065b5b7c24 */ /* 0x000fe2000f8e02ff */
[C---:B------:R-:W-:Y:S01]  /*6880*/  SEL R82, R98.reuse, R63, !P1 ;  /* 0x0000003f62527207 */ /* 0x040fe20004800000 */
[----:B------:R-:W-:Y:S01]  /*6890*/  IMAD R87, R87, UR6, RZ ;  /* 0x0000000657577c24 */ /* 0x000fe2000f8e02ff */
[C---:B------:R-:W-:Y:S01]  /*68a0*/  SEL R80, R98.reuse, R65, !P1 ;  /* 0x0000004162507207 */ /* 0x040fe20004800000 */
[C---:B------:R-:W-:Y:S01]  /*68b0*/  IMAD R208, R199.reuse, 0x2, R207 ;  /* 0x00000002c7d07824 */ /* 0x040fe200078e02cf */
[----:B------:R-:W-:Y:S01]  /*68c0*/  SEL R78, R98, R67, !P1 ;  /* 0x00000043624e7207 */ /* 0x000fe20004800000 */
[----:B------:R-:W-:Y:S01]  /*68d0*/  IMAD R90, R90, UR6, RZ ;  /* 0x000000065a5a7c24 */ /* 0x000fe2000f8e02ff */
[----:B------:R-:W-:Y:S01]  /*68e0*/  SEL R76, R98, R69, !P1 ;  /* 0x00000045624c7207 */ /* 0x000fe20004800000 */
[----:B------:R-:W-:Y:S01]  /*68f0*/  IMAD R86, R86, UR6, RZ ;  /* 0x0000000656567c24 */ /* 0x000fe2000f8e02ff */
[C---:B------:R-:W-:Y:S01]  /*6900*/  SEL R89, R98.reuse, R89, !P1 ;  /* 0x0000005962597207 */ /* 0x040fe20004800000 */
[----:B------:R-:W-:Y:S01]  /*6910*/  IMAD R209, R199, 0x2, R208 ;  /* 0x00000002c7d17824 */ /* 0x000fe200078e02d0 */
[----:B------:R-:W-:Y:S01]  /*6920*/  SEL R88, R98, R57, !P1 ;  /* 0x0000003962587207 */ /* 0x000fe20004800000 */
[----:B------:R-:W-:Y:S01]  /*6930*/  IMAD R84, R84, UR6, RZ ;  /* 0x0000000654547c24 */ /* 0x000fe2000f8e02ff */
[C---:B------:R-:W-:Y:S01]  /*6940*/  SEL R85, R98.reuse, R85, !P1 ;  /* 0x0000005562557207 */ /* 0x040fe20004800000 */
[----:B------:R-:W-:Y:S01]  /*6950*/  IMAD R89, R89, UR6, RZ ;  /* 0x0000000659597c24 */ /* 0x000fe2000f8e02ff */
[----:B------:R-:W-:Y:S01]  /*6960*/  SEL R74, R98, R71, !P1 ;  /* 0x00000047624a7207 */ /* 0x000fe20004800000 */
[----:B------:R-:W-:Y:S01]  /*6970*/  IMAD R88, R88, UR6, RZ ;  /* 0x0000000658587c24 */ /* 0x000fe2000f8e02ff */
[C---:B------:R-:W-:Y:S01]  /*6980*/  SEL R69, R98.reuse, R50, !P1 ;  /* 0x0000003262457207 */ /* 0x040fe20004800000 */
[----:B------:R-:W-:Y:S01]  /*6990*/  IMAD R85, R85, UR6, RZ ;  /* 0x0000000655557c24 */ /* 0x000fe2000f8e02ff */
[----:B------:R-:W-:Y:S01]  /*69a0*/  SEL R67, R98, R52, !P1 ;  /* 0x0000003462437207 */ /* 0x000fe20004800000 */
[----:B------:R-:W-:Y:S01]  /*69b0*/  IMAD R80, R80, UR6, RZ ;  /* 0x0000000650507c24 */ /* 0x000fe2000f8e02ff */
[----:B------:R-:W-:Y:S01]  /*69c0*/  SEL R65, R98, R54, !P1 ;  /* 0x0000003662417207 */ /* 0x000fe20004800000 */
[----:B------:R-:W-:Y:S01]  /*69d0*/  IMAD R82, R82, UR6, RZ ;  /* 0x0000000652527c24 */ /* 0x000fe2000f8e02ff */
[----:B------:R-:W-:Y:S01]  /*69e0*/  SEL R63, R98, R56, !P1 ;  /* 0x00000038623f7207 */ /* 0x000fe20004800000 */
[----:B------:R-:W-:Y:S01]  /*69f0*/  IMAD R78, R78, UR6, RZ ;  /* 0x000000064e4e7c24 */ /* 0x000fe2000f8e02ff */
[C---:B------:R-:W-:Y:S01]  /*6a00*/  SEL R61, R98.reuse, R58, !P1 ;  /* 0x0000003a623d7207 */ /* 0x040fe20004800000 */
[C---:B------:R-:W-:Y:S01]  /*6a10*/  IMAD R210, R199.reuse, 0x2, R209 ;  /* 0x00000002c7d27824 */ /* 0x040fe200078e02d1 */
[----:B------:R-:W-:Y:S01]  /*6a20*/  SEL R71, R98, R48, !P1 ;  /* 0x0000003062477207 */ /* 0x000fe20004800000 */
[----:B------:R-:W-:Y:S01]  /*6a30*/  IMAD R76, R76, UR6, RZ ;  /* 0x000000064c4c7c24 */ /* 0x000fe2000f8e02ff */
[C---:B------:R-:W-:Y:S01]  /*6a40*/  SEL R59, R98.reuse, R100, !P1 ;  /* 0x00000064623b7207 */ /* 0x040fe20004800000 */
[----:B------:R-:W-:Y:S01]  /*6a50*/  IMAD R211, R199, 0x2, R210 ;  /* 0x00000002c7d37824 */ /* 0x000fe200078e02d2 */
[C---:B------:R-:W-:Y:S01]  /*6a60*/  SEL R58, R98.reuse, R102, !P1 ;  /* 0x00000066623a7207 */ /* 0x040fe20004800000 */
[----:B------:R-:W-:Y:S01]  /*6a70*/  IMAD R71, R71, UR6, RZ ;  /* 0x0000000647477c24 */ /* 0x000fe2000f8e02ff */
[----:B------:R-:W-:Y:S01]  /*6a80*/  SEL R57, R98, R104, !P1 ;  /* 0x0000006862397207 */ /* 0x000fe20004800000 */
[----:B------:R-:W-:Y:S01]  /*6a90*/  IMAD R74, R74, UR6, RZ ;  /* 0x000000064a4a7c24 */ /* 0x000fe2000f8e02ff */
[C---:B------:R-:W-:Y:S01]  /*6aa0*/  SEL R56, R98.reuse, R106, !P1 ;  /* 0x0000006a62387207 */ /* 0x040fe20004800000 */
[----:B------:R-:W-:Y:S01]  /*6ab0*/  IMAD R213, R199, 0x2, R211 ;  /* 0x00000002c7d57824 */ /* 0x000fe200078e02d3 */
[C---:B------:R-:W-:Y:S01]  /*6ac0*/  SEL R55, R98.reuse, R108, !P1 ;  /* 0x0000006c62377207 */ /* 0x040fe20004800000 */
[----:B------:R-:W-:Y:S01]  /*6ad0*/  IMAD R69, R69, UR6, RZ ;  /* 0x0000000645457c24 */ /* 0x000fe2000f8e02ff */
[C---:B------:R-:W-:Y:S01]  /*6ae0*/  SEL R54, R98.reuse, R110, !P1 ;  /* 0x0000006e62367207 */ /* 0x040fe20004800000 */
[----:B------:R-:W-:Y:S01]  /*6af0*/  IMAD R65, R65, UR6, RZ ;  /* 0x0000000641417c24 */ /* 0x000fe2000f8e02ff */
[C---:B------:R-:W-:Y:S01]  /*6b00*/  SEL R53, R98.reuse, R112, !P1 ;  /* 0x0000007062357207 */ /* 0x040fe20004800000 */
[----:B--2---:R-:W-:Y:S01]  /*6b10*/  IMAD.MOV.U32 R190, RZ, RZ, R124 ;  /* 0x000000ffffbe7224 */ /* 0x004fe200078e007c */
[C---:B------:R-:W-:Y:S01]  /*6b20*/  SEL R52, R98.reuse, R114, !P1 ;  /* 0x0000007262347207 */ /* 0x040fe20004800000 */
[----:B------:R-:W-:Y:S01]  /*6b30*/  IMAD R67, R67, UR6, RZ ;  /* 0x0000000643437c24 */ /* 0x000fe2000f8e02ff */
[C---:B------:R-:W-:Y:S01]  /*6b40*/  SEL R51, R98.reuse, R116, !P1 ;  /* 0x0000007462337207 */ /* 0x040fe20004800000 */
[----:B------:R-:W-:Y:S01]  /*6b50*/  IMAD R63, R63, UR6, RZ ;  /* 0x000000063f3f7c24 */ /* 0x000fe2000f8e02ff */
[----:B------:R-:W-:Y:S01]  /*6b60*/  SEL R50, R98, R118, !P1 ;  /* 0x0000007662327207 */ /* 0x000fe20004800000 */
[----:B------:R-:W-:Y:S01]  /*6b70*/  IMAD R59, R59, UR6, RZ ;  /* 0x000000063b3b7c24 */ /* 0x000fe2000f8e02ff */
[----:B------:R-:W-:Y:S01]  /*6b80*/  LEA.HI.X.SX32 R2, R2, UR23, 0x2, P0 ;  /* 0x0000001702027c11 */ /* 0x000fe200080f16ff */
[----:B------:R-:W-:Y:S01]  /*6b90*/  IMAD R215, R199, 0x2, R213 ;  /* 0x00000002c7d77824 */ /* 0x000fe200078e02d5 */
        /* <DEDUP_REMOVED lines=29> */
[----:B------:R-:W-:Y:S01]  /*6d70*/  IMAD R57, R57, UR6, RZ ;  /* 0x0000000639397c24 */ /* 0x000fe2000f8e02ff */
[C---:B------:R-:W-:Y:S01]  /*6d80*/  SEL R47, R98.reuse, R47, !P1 ;  /* 0x0000002f622f7207 */ /* 0x040fe20004800000 */
[----:B------:R-:W-:Y:S01]  /*6d90*/  IMAD R217, R199, 0x2, R215 ;  /* 0x00000002c7d97824 */ /* 0x000fe200078e02d7 */
        /* <DEDUP_REMOVED lines=97> */
[----:B------:R1:W-:Y:S01]  /*73b0*/  STL.64 [R1+0x660], R204 ;  /* 0x000660cc01007387 */ /* 0x0003e20000100a00 */
[C---:B------:R-:W-:Y:S01]  /*73c0*/  SEL R247, R98.reuse, R247, !P1 ;  /* 0x000000f762f77207 */ /* 0x040fe20004800000 */
[----:B------:R-:W-:Y:S01]  /*73d0*/  IMAD R21, R21, UR6, RZ ;  /* 0x0000000615157c24 */ /* 0x000fe2000f8e02ff */
[C---:B------:R-:W-:Y:S01]  /*73e0*/  SEL R248, R98.reuse, R147, !P1 ;  /* 0x0000009362f87207 */ /* 0x040fe20004800000 */
[----:B------:R-:W-:Y:S01]  /*73f0*/  IMAD R19, R19, UR6, RZ ;  /* 0x0000000613137c24 */ /* 0x000fe2000f8e02ff */
[----:B------:R-:W-:Y:S01]  /*7400*/  SEL R249, R98, R249, !P1 ;  /* 0x000000f962f97207 */ /* 0x000fe20004800000 */
[----:B------:R-:W-:Y:S01]  /*7410*/  IMAD R220, R220, UR6, RZ ;  /* 0x00000006dcdc7c24 */ /* 0x000fe2000f8e02ff */
[C---:B------:R-:W-:Y:S01]  /*7420*/  SEL R250, R98.reuse, R145, !P1 ;  /* 0x0000009162fa7207 */ /* 0x040fe20004800000 */
[C---:B------:R-:W-:Y:S01]  /*7430*/  IMAD R243, R199.reuse, 0x2, R231 ;  /* 0x00000002c7f37824 */ /* 0x040fe200078e02e7 */
        /* <DEDUP_REMOVED lines=8> */
[----:B------:R-:W-:Y:S01]  /*74c0*/  SEL R116, R98, R139, !P1 ;  /* 0x0000008b62747207 */ /* 0x000fe20004800000 */
[----:B---3--:R-:W-:Y:S01]  /*74d0*/  IMAD R185, R118, UR6, RZ ;  /* 0x0000000676b97c24 */ /* 0x008fe2000f8e02ff */
[C---:B------:R-:W-:Y:S01]  /*74e0*/  SEL R115, R98.reuse, R115, !P1 ;  /* 0x0000007362737207 */ /* 0x040fe20004800000 */
[----:B----4-:R-:W-:Y:S01]  /*74f0*/  IMAD R12, R117, UR6, RZ ;  /* 0x00000006750c7c24 */ /* 0x010fe2000f8e02ff */
[----:B------:R-:W-:Y:S01]  /*7500*/  SEL R114, R98, R137, !P1 ;  /* 0x0000008962727207 */ /* 0x000fe20004800000 */
[----:B------:R-:W-:Y:S01]  /*7510*/  IMAD R17, R116, UR6, RZ ;  /* 0x0000000674117c24 */ /* 0x000fe2000f8e02ff */
[C---:B------:R-:W-:Y:S01]  /*7520*/  SEL R113, R98.reuse, R113, !P1 ;  /* 0x0000007162717207 */ /* 0x040fe20004800000 */
[----:B------:R-:W-:Y:S01]  /*7530*/  IMAD R16, R115, UR6, RZ ;  /* 0x0000000673107c24 */ /* 0x000fe2000f8e02ff */
[----:B------:R-:W-:Y:S01]  /*7540*/  SEL R112, R98, R135, !P1 ;  /* 0x0000008762707207 */ /* 0x000fe20004800000 */
[----:B------:R-:W-:Y:S01]  /*7550*/  IMAD R192, R114, UR6, RZ ;  /* 0x0000000672c07c24 */ /* 0x000fe2000f8e02ff */
[C---:B------:R-:W-:Y:S01]  /*7560*/  SEL R111, R98.reuse, R111, !P1 ;  /* 0x0000006f626f7207 */ /* 0x040fe20004800000 */
[----:B-----5:R-:W-:Y:S01]  /*7570*/  IMAD R10, R113, UR6, RZ ;  /* 0x00000006710a7c24 */ /* 0x020fe2000f8e02ff */
        /* <DEDUP_REMOVED lines=24> */
[-C--:B------:R-:W-:Y:S01]  /*7700*/  LEA R174, P0, R97, R201.reuse, 0x2 ;  /* 0x000000c961ae7211 */ /* 0x080fe200078010ff */
[----:B------:R-:W-:Y:S01]  /*7710*/  IMAD R193, R100, UR6, RZ ;  /* 0x0000000664c17c24 */ /* 0x000fe2000f8e02ff */
[----:B------:R-:W-:Y:S01]  /*7720*/  LEA R170, P4, R94, R201, 0x2 ;  /* 0x000000c95eaa7211 */ /* 0x000fe200078810ff */
[----:B------:R-:W-:Y:S01]  /*7730*/  IMAD R179, R99, UR6, RZ ;  /* 0x0000000663b37c24 */ /* 0x000fe2000f8e02ff */
[----:B------:R-:W-:Y:S01]  /*7740*/  SEL R98, R98, R121, !P1 ;  /* 0x0000007962627207 */ /* 0x000fe20004800000 */
[----:B------:R-:W-:Y:S01]  /*7750*/  IMAD R222, R222, UR6, RZ ;  /* 0x00000006dede7c24 */ /* 0x000fe2000f8e02ff */
[-C--:B------:R-:W-:Y:S01]  /*7760*/  LEA R8, P1, R96, R201.reuse, 0x2 ;  /* 0x000000c960087211 */ /* 0x080fe200078210ff */
[----:B------:R-:W-:Y:S01]  /*7770*/  IMAD R226, R226, UR6, RZ ;  /* 0x00000006e2e27c24 */ /* 0x000fe2000f8e02ff */
[-C--:B------:R-:W-:Y:S01]  /*7780*/  LEA R168, P5, R93, R201.reuse, 0x2 ;  /* 0x000000c95da87211 */ /* 0x080fe200078a10ff */
[----:B------:R-:W-:Y:S01]  /*7790*/  IMAD R6, R98, UR6, RZ ;  /* 0x0000000662067c24 */ /* 0x000fe2000f8e02ff */
[-C--:B------:R-:W-:Y:S01]  /*77a0*/  LEA R166, P6, R92, R201.reuse, 0x2 ;  /* 0x000000c95ca67211 */ /* 0x080fe200078c10ff */
[----:B------:R-:W-:Y:S01]  /*77b0*/  IMAD R230, R230, UR6, RZ ;  /* 0x00000006e6e67c24 */ /* 0x000fe2000f8e02ff */
[-C--:B------:R-:W-:Y:S01]  /*77c0*/  LEA.HI.X.SX32 R175, R97, R2.reuse, 0x2, P0 ;  /* 0x0000000261af7211 */ /* 0x080fe200000f16ff */
[----:B------:R-:W-:Y:S01]  /*77d0*/  IMAD R235, R199, 0x2, R242 ;  /* 0x00000002c7eb7824 */ /* 0x000fe200078e02f2 */
[-C--:B------:R-:W-:Y:S01]  /*77e0*/  LEA.HI.X.SX32 R171, R94, R2.reuse, 0x2, P4 ;  /* 0x000000025eab7211 */ /* 0x080fe200020f16ff */
[----:B------:R-:W-:Y:S01]  /*77f0*/  IMAD R233, R233, UR6, RZ ;  /* 0x00000006e9e97c24 */ /* 0x000fe2000f8e02ff */
[-C--:B------:R-:W-:Y:S01]  /*7800*/  LEA R172, P3, R95, R201.reuse, 0x2 ;  /* 0x000000c95fac7211 */ /* 0x080fe200078610ff */
[----:B------:R-:W-:Y:S01]  /*7810*/  IMAD R234, R234, UR6, RZ ;  /* 0x00000006eaea7c24 */ /* 0x000fe2000f8e02ff */
[-C--:B------:R-:W-:Y:S01]  /*7820*/  LEA R164, P0, R91, R201.reuse, 0x2 ;  /* 0x000000c95ba47211 */ /* 0x080fe200078010ff */
[----:B------:R-:W-:Y:S01]  /*7830*/  IMAD R236, R236, UR6, RZ ;  /* 0x00000006ecec7c24 */ /* 0x000fe2000f8e02ff */
[-C--:B------:R-:W-:Y:S01]  /*7840*/  LEA R156, P4, R87, R201.reuse, 0x2 ;  /* 0x000000c9579c7211 */ /* 0x080fe200078810ff */
[----:B------:R-:W-:Y:S01]  /*7850*/  IMAD R7, R199, 0x2, R235 ;  /* 0x00000002c7077824 */ /* 0x000fe200078e02eb */
[-C--:B------:R-:W-:Y:S01]  /*7860*/  LEA.HI.X.SX32 R9, R96, R2.reuse, 0x2, P1 ;  /* 0x0000000260097211 */ /* 0x080fe200008f16ff */
[----:B------:R-:W-:Y:S01]  /*7870*/  IMAD R237, R237, UR6, RZ ;  /* 0x00000006eded7c24 */ /* 0x000fe2000f8e02ff */
[-C--:B------:R-:W-:Y:S01]  /*7880*/  LEA.HI.X.SX32 R169, R93, R2.reuse, 0x2, P5 ;  /* 0x000000025da97211 */ /* 0x080fe200028f16ff */
[----:B------:R-:W-:Y:S01]  /*7890*/  IMAD R238, R238, UR6, RZ ;  /* 0x00000006eeee7c24 */ /* 0x000fe2000f8e02ff */
[-C--:B------:R-:W-:Y:S01]  /*78a0*/  LEA R162, P1, R90, R201.reuse, 0x2 ;  /* 0x000000c95aa27211 */ /* 0x080fe200078210ff */
[----:B------:R2:W-:Y:S01]  /*78b0*/  STL.64 [R1+0x260], R8 ;  /* 0x0002600801007387 */ /* 0x0005e20000100a00 */
[-C--:B------:R-:W-:Y:S01]  /*78c0*/  LEA R154, P5, R86, R201.reuse, 0x2 ;  /* 0x000000c9569a7211 */ /* 0x080fe200078a10ff */
[----:B------:R-:W-:Y:S01]  /*78d0*/  IMAD R239, R239, UR6, RZ ;  /* 0x00000006efef7c24 */ /* 0x000fe2000f8e02ff */
[-C--:B------:R-:W-:Y:S01]  /*78e0*/  LEA.HI.X.SX32 R167, R92, R2.reuse, 0x2, P6 ;  /* 0x000000025ca77211 */ /* 0x080fe200030f16ff */
[----:B------:R-:W-:Y:S01]  /*78f0*/  IMAD R245, R245, UR6, RZ ;  /* 0x00000006f5f57c24 */ /* 0x000fe2000f8e02ff */
[-C--:B------:R-:W-:Y:S01]  /*7900*/  LEA R160, P2, R89, R201.reuse, 0x2 ;  /* 0x000000c959a07211 */ /* 0x080fe200078410ff */
[----:B------:R-:W-:Y:S01]  /*7910*/  IMAD R240, R240, UR6, RZ ;  /* 0x00000006f0f07c24 */ /* 0x000fe2000f8e02ff */
[-C--:B------:R-:W-:Y:S01]  /*7920*/  LEA R152, P6, R85, R201.reuse, 0x2 ;  /* 0x000000c955987211 */ /* 0x080fe200078c10ff */
[----:B------:R-:W-:Y:S01]  /*7930*/  IMAD R241, R241, UR6, RZ ;  /* 0x00000006f1f17c24 */ /* 0x000fe2000f8e02ff */
[-C--:B------:R-:W-:Y:S01]  /*7940*/  LEA.HI.X.SX32 R173, R95, R2.reuse, 0x2, P3 ;  /* 0x000000025fad7211 */ /* 0x080fe200018f16ff */
[----:B------:R-:W-:Y:S01]  /*7950*/  IMAD R244, R244, UR6, RZ ;  /* 0x00000006f4f47c24 */ /* 0x000fe2000f8e02ff */
[-C--:B------:R-:W-:Y:S01]  /*7960*/  LEA.HI.X.SX32 R165, R91, R2.reuse, 0x2, P0 ;  /* 0x000000025ba57211 */ /* 0x080fe200000f16ff */
[----:B------:R-:W-:Y:S01]  /*7970*/  IMAD R246, R246, UR6, RZ ;  /* 0x00000006f6f67c24 */ /* 0x000fe2000f8e02ff */
[-C--:B------:R-:W-:Y:S01]  /*7980*/  LEA.HI.X.SX32 R157, R87, R2.reuse, 0x2, P4 ;  /* 0x00000002579d7211 */ /* 0x080fe200020f16ff */
        /* <DEDUP_REMOVED lines=8> */
[----:B------:R-:W-:Y:S01]  /*7a10*/  IMAD R251, R251, UR6, RZ ;  /* 0x00000006fbfb7c24 */ /* 0x000fe2000f8e02ff */
[----:B------:R-:W-:Y:S01]  /*7a20*/  LEA.HI.X.SX32 R155, R86, R2, 0x2, P5 ;  /* 0x00000002569b7211 */ /* 0x000fe200028f16ff */
[----:B------:R-:W-:Y:S01]  /*7a30*/  IMAD R252, R252, UR6, RZ ;  /* 0x00000006fcfc7c24 */ /* 0x000fe2000f8e02ff */
[----:B------:R-:W-:-:S02]  /*7a40*/  LEA R148, P1, R83, R201, 0x2 ;  /* 0x000000c953947211 */ /* 0x000fc400078210ff */
[-C--:B------:R-:W-:Y:S02]  /*7a50*/  LEA.HI.X.SX32 R161, R89, R2.reuse, 0x2, P2 ;  /* 0x0000000259a17211 */ /* 0x080fe400010f16ff */
[-C--:B------:R-:W-:Y:S02]  /*7a60*/  LEA R140, P5, R79, R201.reuse, 0x2 ;  /* 0x000000c94f8c7211 */ /* 0x080fe400078a10ff */
[-C--:B------:R-:W-:Y:S02]  /*7a70*/  LEA.HI.X.SX32 R153, R85, R2.reuse, 0x2, P6 ;  /* 0x0000000255997211 */ /* 0x080fe400030f16ff */
[-C--:B------:R-:W-:Y:S02]  /*7a80*/  LEA R146, P2, R82, R201.reuse, 0x2 ;  /* 0x000000c952927211 */ /* 0x080fe400078410ff */
[----:B------:R-:W-:Y:S02]  /*7a90*/  LEA R138, P6, R78, R201, 0x2 ;  /* 0x000000c94e8a7211 */ /* 0x000fe400078c10ff */
[----:B------:R-:W-:-:S02]  /*7aa0*/  LEA.HI.X.SX32 R159, R88, R2, 0x2, P3 ;  /* 0x00000002589f7211 */ /* 0x000fc400018f16ff */
[-C--:B------:R-:W-:Y:S02]  /*7ab0*/  LEA.HI.X.SX32 R151, R84, R2.reuse, 0x2, P0 ;  /* 0x0000000254977211 */ /* 0x080fe400000f16ff */
[-C--:B------:R-:W-:Y:S02]  /*7ac0*/  LEA.HI.X.SX32 R143, R80, R2.reuse, 0x2, P4 ;  /* 0x00000002508f7211 */ /* 0x080fe400020f16ff */
[-C--:B------:R-:W-:Y:S02]  /*7ad0*/  LEA R144, P3, R81, R201.reuse, 0x2 ;  /* 0x000000c951907211 */ /* 0x080fe400078610ff */
[-C--:B------:R-:W-:Y:S02]  /*7ae0*/  LEA R136, P0, R77, R201.reuse, 0x2 ;  /* 0x000000c94d887211 */ /* 0x080fe400078010ff */
[----:B------:R-:W-:Y:S02]  /*7af0*/  LEA R128, P4, R73, R201, 0x2 ;  /* 0x000000c949807211 */ /* 0x000fe400078810ff */
[----:B------:R-:W-:-:S02]  /*7b00*/  LEA.HI.X.SX32 R149, R83, R2, 0x2, P1 ;  /* 0x0000000253957211 */ /* 0x000fc400008f16ff */
[-C--:B------:R-:W-:Y:S02]  /*7b10*/  LEA.HI.X.SX32 R141, R79, R2.reuse, 0x2, P5 ;  /* 0x000000024f8d7211 */ /* 0x080fe400028f16ff */
[-C--:B------:R-:W-:Y:S02]  /*7b20*/  LEA R134, P1, R76, R201.reuse, 0x2 ;  /* 0x000000c94c867211 */ /* 0x080fe400078210ff */
[-C--:B------:R-:W-:Y:S02]  /*7b30*/  LEA.HI.X.SX32 R147, R82, R2.reuse, 0x2, P2 ;  /* 0x0000000252937211 */ /* 0x080fe400010f16ff */
[-C--:B------:R-:W-:Y:S02]  /*7b40*/  LEA R126, P5, R72, R201.reuse, 0x2 ;  /* 0x000000c9487e7211 */ /* 0x080fe400078a10ff */
[----:B------:R-:W-:Y:S02]  /*7b50*/  LEA.HI.X.SX32 R139, R78, R2, 0x2, P6 ;  /* 0x000000024e8b7211 */ /* 0x000fe400030f16ff */
[----:B------:R-:W-:-:S02]  /*7b60*/  LEA R132, P2, R75, R201, 0x2 ;  /* 0x000000c94b847211 */ /* 0x000fc400078410ff */
[-C--:B------:R-:W-:Y:S02]  /*7b70*/  LEA R124, P6, R71, R201.reuse, 0x2 ;  /* 0x000000c9477c7211 */ /* 0x080fe400078c10ff */
[-C--:B------:R-:W-:Y:S02]  /*7b80*/  LEA.HI.X.SX32 R145, R81, R2.reuse, 0x2, P3 ;  /* 0x0000000251917211 */ /* 0x080fe400018f16ff */
[-C--:B------:R-:W-:Y:S02]  /*7b90*/  LEA.HI.X.SX32 R137, R77, R2.reuse, 0x2, P0 ;  /* 0x000000024d897211 */ /* 0x080fe400000f16ff */
[----:B------:R-:W-:Y:S02]  /*7ba0*/  LEA.HI.X.SX32 R129, R73, R2, 0x2, P4 ;  /* 0x0000000249817211 */ /* 0x000fe400020f16ff */
[-C--:B------:R-:W-:Y:S02]  /*7bb0*/  LEA R130, P3, R74, R201.reuse, 0x2 ;  /* 0x000000c94a827211 */ /* 0x080fe400078610ff */
[----:B------:R-:W-:-:S02]  /*7bc0*/  LEA R122, P0, R70, R201, 0x2 ;  /* 0x000000c9467a7211 */ /* 0x000fc400078010ff */
[-C--:B------:R-:W-:Y:S02]  /*7bd0*/  LEA R114, P4, R66, R201.reuse, 0x2 ;  /* 0x000000c942727211 */ /* 0x080fe400078810ff */
[-C--:B------:R-:W-:Y:S02]  /*7be0*/  LEA.HI.X.SX32 R135, R76, R2.reuse, 0x2, P1 ;  /* 0x000000024c877211 */ /* 0x080fe400008f16ff */
[-C--:B------:R-:W-:Y:S02]  /*7bf0*/  LEA.HI.X.SX32 R127, R72, R2.reuse, 0x2, P5 ;  /* 0x00000002487f7211 */ /* 0x080fe400028f16ff */
[-C--:B------:R-:W-:Y:S02]  /*7c00*/  LEA R120, P1, R69, R201.reuse, 0x2 ;  /* 0x000000c945787211 */ /* 0x080fe400078210ff */
[----:B------:R-:W-:Y:S02]  /*7c10*/  LEA.HI.X.SX32 R133, R75, R2, 0x2, P2 ;  /* 0x000000024b857211 */ /* 0x000fe400010f16ff */
[----:B------:R-:W-:-:S02]  /*7c20*/  LEA R112, P5, R65, R201, 0x2 ;  /* 0x000000c941707211 */ /* 0x000fc400078a10ff */
[-C--:B------:R-:W-:Y:S02]  /*7c30*/  LEA.HI.X.SX32 R125, R71, R2.reuse, 0x2, P6 ;  /* 0x00000002477d7211 */ /* 0x080fe400030f16ff */
[-C--:B------:R-:W-:Y:S02]  /*7c40*/  LEA R118, P2, R68, R201.reuse, 0x2 ;  /* 0x000000c944767211 */ /* 0x080fe400078410ff */
[----:B------:R-:W-:Y:S02]  /*7c50*/  LEA R110, P6, R64, R201, 0x2 ;  /* 0x000000c9406e7211 */ /* 0x000fe400078c10ff */
[-C--:B------:R-:W-:Y:S02]  /*7c60*/  LEA.HI.X.SX32 R131, R74, R2.reuse, 0x2, P3 ;  /* 0x000000024a837211 */ /* 0x080fe400018f16ff */
[-C--:B------:R-:W-:Y:S02]  /*7c70*/  LEA.HI.X.SX32 R123, R70, R2.reuse, 0x2, P0 ;  /* 0x00000002467b7211 */ /* 0x080fe400000f16ff */
[----:B------:R-:W-:-:S02]  /*7c80*/  LEA.HI.X.SX32 R115, R66, R2, 0x2, P4 ;  /* 0x0000000242737211 */ /* 0x000fc400020f16ff */
[-C--:B------:R-:W-:Y:S02]  /*7c90*/  LEA R116, P3, R67, R201.reuse, 0x2 ;  /* 0x000000c943747211 */ /* 0x080fe400078610ff */
[-C--:B------:R-:W-:Y:S02]  /*7ca0*/  LEA R108, P0, R63, R201.reuse, 0x2 ;  /* 0x000000c93f6c7211 */ /* 0x080fe400078010ff */
[-C--:B------:R-:W-:Y:S02]  /*7cb0*/  LEA R100, P4, R59, R201.reuse, 0x2 ;  /* 0x000000c93b647211 */ /* 0x080fe400078810ff */
[-C--:B------:R-:W-:Y:S02]  /*7cc0*/  LEA.HI.X.SX32 R121, R69, R2.reuse, 0x2, P1 ;  /* 0x0000000245797211 */ /* 0x080fe400008f16ff */
[----:B------:R-:W-:Y:S02]  /*7cd0*/  LEA.HI.X.SX32 R113, R65, R2, 0x2, P5 ;  /* 0x0000000241717211 */ /* 0x000fe400028f16ff */
        /* <DEDUP_REMOVED lines=71> */
[----:B------:R-:W-:Y:S02]  /*8150*/  LEA R28, P5, R29, R201, 0x2 ;  /* 0x000000c91d1c7211 */ /* 0x000fe400078a10ff */
[----:B------:R-:W-:-:S02]  /*8160*/  LEA.HI.X.SX32 R41, R26, R2, 0x2, P6 ;  /* 0x000000021a297211 */ /* 0x000fc400030f16ff */
        /* <DEDUP_REMOVED lines=8> */
[-C--:B-1----:R-:W-:Y:S02]  /*81f0*/  LEA R204, P4, R232, R201.reuse, 0x2 ;  /* 0x000000c9e8cc7211 */ /* 0x082fe400078810ff */
[-C--:B------:R-:W-:Y:S02]  /*8200*/  LEA.HI.X.SX32 R37, R22, R2.reuse, 0x2, P1 ;  /* 0x0000000216257211 */ /* 0x080fe400008f16ff */
[----:B------:R-:W-:Y:S02]  /*8210*/  LEA.HI.X.SX32 R29, R29, R2, 0x2, P5 ;  /* 0x000000021d1d7211 */ /* 0x000fe400028f16ff */
[----:B------:R-:W-:-:S02]  /*8220*/  LEA R22, P1, R23, R201, 0x2 ;  /* 0x000000c917167211 */ /* 0x000fc400078210ff */
[-C--:B--2---:R-:W-:Y:S02]  /*8230*/  LEA R8, P5, R228, R201.reuse, 0x2 ;  /* 0x000000c9e4087211 */ /* 0x084fe400078a10ff */
[-C--:B------:R-:W-:Y:S02]  /*8240*/  LEA.HI.X.SX32 R27, R27, R2.reuse, 0x2, P6 ;  /* 0x000000021b1b7211 */ /* 0x080fe400030f16ff */
[-C--:B------:R-:W-:Y:S02]  /*8250*/  LEA.HI.X.SX32 R35, R20, R2.reuse, 0x2, P2 ;  /* 0x0000000214237211 */ /* 0x080fe400010f16ff */
[-C--:B------:R-:W-:Y:S02]  /*8260*/  LEA R202, P6, R224, R201.reuse, 0x2 ;  /* 0x000000c9e0ca7211 */ /* 0x080fe400078c10ff */
[----:B------:R-:W-:Y:S02]  /*8270*/  LEA R20, P2, R21, R201, 0x2 ;  /* 0x000000c915147211 */ /* 0x000fe400078410ff */
[----:B------:R-:W-:-:S02]  /*8280*/  LEA.HI.X.SX32 R33, R18, R2, 0x2, P3 ;  /* 0x0000000212217211 */ /* 0x000fc400018f16ff */
[-C--:B------:R-:W-:Y:S02]  /*8290*/  LEA.HI.X.SX32 R25, R25, R2.reuse, 0x2, P0 ;  /* 0x0000000219197211 */ /* 0x080fe400000f16ff */
[-C--:B------:R-:W-:Y:S02]  /*82a0*/  LEA.HI.X.SX32 R205, R232, R2.reuse, 0x2, P4 ;  /* 0x00000002e8cd7211 */ /* 0x080fe400020f16ff */
[-C--:B------:R-:W-:Y:S02]  /*82b0*/  LEA R18, P3, R19, R201.reuse, 0x2 ;  /* 0x000000c913127211 */ /* 0x080fe400078610ff */
[----:B------:R-:W-:Y:S01]  /*82c0*/  LEA R182, P0, R220, R201, 0x2 ;  /* 0x000000c9dcb67211 */ /* 0x000fe200078010ff */
[----:B------:R1:W-:Y:S01]  /*82d0*/  STL.64 [R1+0xe0], R204 ;  /* 0x0000e0cc01007387 */ /* 0x0003e20000100a00 */
[-C--:B------:R-:W-:Y:S02]  /*82e0*/  LEA.HI.X.SX32 R23, R23, R2.reuse, 0x2, P1 ;  /* 0x0000000217177211 */ /* 0x080fe400008f16ff */
[----:B------:R-:W-:-:S02]  /*82f0*/  LEA.HI.X.SX32 R9, R228, R2, 0x2, P5 ;  /* 0x00000002e4097211 */ /* 0x000fc400028f16ff */
[-C--:B------:R-:W-:Y:S02]  /*8300*/  LEA R180, P1, R216, R201.reuse, 0x2 ;  /* 0x000000c9d8b47211 */ /* 0x080fe400078210ff */
[-C--:B------:R-:W-:Y:S02]  /*8310*/  LEA.HI.X.SX32 R203, R224, R2.reuse, 0x2, P6 ;  /* 0x00000002e0cb7211 */ /* 0x080fe400030f16ff */
[-C--:B------:R-:W-:Y:S01]  /*8320*/  LEA.HI.X.SX32 R21, R21, R2.reuse, 0x2, P2 ;  /* 0x0000000215157211 */ /* 0x080fe200010f16ff */
[----:B------:R-:W-:Y:S01]  /*8330*/  IMAD.MOV.U32 R232, RZ, RZ, R6 ;  /* 0x000000ffffe87224 */ /* 0x000fe200078e0006 */
[-C--:B------:R-:W-:Y:S01]  /*8340*/  LEA R176, P2, R214, R201.reuse, 0x2 ;  /* 0x000000c9d6b07211 */ /* 0x080fe200078410ff */
[----:B-1----:R-:W2:Y:S01]  /*8350*/  LDL.LU.64 R204, [R1+0x660] ;  /* 0x0006600001cc7983 */ /* 0x002ea20000300a00 */
[-C--:B------:R-:W-:Y:S02]  /*8360*/  LEA.HI.X.SX32 R19, R19, R2.reuse, 0x2, P3 ;  /* 0x0000000213137211 */ /* 0x080fe400018f16ff */
[----:B------:R-:W-:Y:S01]  /*8370*/  LEA.HI.X.SX32 R183, R220, R2, 0x2, P0 ;  /* 0x00000002dcb77211 */ /* 0x000fe200000f16ff */
[----:B------:R1:W-:Y:S01]  /*8380*/  STL.64 [R1+0xe8], R8 ;  /* 0x0000e80801007387 */ /* 0x0003e20000100a00 */
[----:B------:R-:W-:-:S02]  /*8390*/  LEA R14, P3, R218, R201, 0x2 ;  /* 0x000000c9da0e7211 */ /* 0x000fc400078610ff */
[-C--:B------:R-:W-:Y:S01]  /*83a0*/  LEA R6, P4, R222, R201.reuse, 0x2 ;  /* 0x000000c9de067211 */ /* 0x080fe200078810ff */
[----:B------:R3:W-:Y:S01]  /*83b0*/  STL.64 [R1+0xf0], R202 ;  /* 0x0000f0ca01007387 */ /* 0x0007e20000100a00 */
[-C--:B------:R-:W-:Y:S02]  /*83c0*/  LEA.HI.X.SX32 R181, R216, R2.reuse, 0x2, P1 ;  /* 0x00000002d8b57211 */ /* 0x080fe400008f16ff */
[-C--:B------:R-:W-:Y:S01]  /*83d0*/  LEA.HI.X.SX32 R177, R214, R2.reuse, 0x2, P2 ;  /* 0x00000002d6b17211 */ /* 0x080fe200010f16ff */
[----:B------:R4:W-:Y:S01]  /*83e0*/  STL.64 [R1+0xf8], R182 ;  /* 0x0000f8b601007387 */ /* 0x0009e20000100a00 */
[-C--:B------:R-:W-:Y:S02]  /*83f0*/  LEA.HI.X.SX32 R15, R218, R2.reuse, 0x2, P3 ;  /* 0x00000002da0f7211 */ /* 0x080fe400018f16ff */
[----:B-1----:R-:W-:Y:S01]  /*8400*/  LEA R8, P5, R226, R201, 0x2 ;  /* 0x000000c9e2087211 */ /* 0x002fe200078a10ff */
[----:B------:R1:W-:Y:S01]  /*8410*/  STL.64 [R1+0x100], R180 ;  /* 0x000100b401007387 */ /* 0x0003e20000100a00 */
[----:B------:R-:W-:-:S02]  /*8420*/  LEA.HI.X.SX32 R7, R222, R2, 0x2, P4 ;  /* 0x00000002de077211 */ /* 0x000fc400020f16ff */
[-C--:B---3--:R-:W-:Y:S02]  /*8430*/  LEA R202, P6, R230, R201.reuse, 0x2 ;  /* 0x000000c9e6ca7211 */ /* 0x088fe400078c10ff */
[-C--:B------:R-:W-:Y:S02]  /*8440*/  LEA.HI.X.SX32 R9, R226, R2.reuse, 0x2, P5 ;  /* 0x00000002e2097211 */ /* 0x080fe400028f16ff */
[CC--:B----4-:R-:W-:Y:S01]  /*8450*/  LEA R182, P0, R233.reuse, R201.reuse, 0x2 ;  /* 0x000000c9e9b67211 */ /* 0x0d0fe200078010ff */
[----:B------:R3:W-:Y:S01]  /*8460*/  STL.64 [R1+0x108], R176 ;  /* 0x000108b001007387 */ /* 0x0007e20000100a00 */
[-C--:B------:R-:W-:Y:S02]  /*8470*/  LEA.HI.X.SX32 R203, R230, R2.reuse, 0x2, P6 ;  /* 0x00000002e6cb7211 */ /* 0x080fe400030f16ff */
[----:B-1----:R-:W-:Y:S01]  /*8480*/  LEA R180, P1, R234, R201, 0x2 ;  /* 0x000000c9eab47211 */ /* 0x002fe200078210ff */
[----:B------:R1:W-:Y:S01]  /*8490*/  STL.64 [R1+0x110], R14 ;  /* 0x0001100e01007387 */ /* 0x0003e20000100a00 */
[----:B------:R-:W-:-:S02]  /*84a0*/  LEA.HI.X.SX32 R183, R233, R2, 0x2, P0 ;  /* 0x00000002e9b77211 */ /* 0x000fc400000f16ff */
[----:B------:R-:W-:Y:S01]  /*84b0*/  LEA.HI.X.SX32 R181, R234, R2, 0x2, P1 ;  /* 0x00000002eab57211 */ /* 0x000fe200008f16ff */
[----:B------:R4:W-:Y:S01]  /*84c0*/  STL.64 [R1+0x118], R6 ;  /* 0x0001180601007387 */ /* 0x0009e20000100a00 */
[----:B---3--:R-:W-:-:S03]  /*84d0*/  LEA R176, P2, R236, R201, 0x2 ;  /* 0x000000c9ecb07211 */ /* 0x008fc600078410ff */
[----:B------:R3:W-:Y:S01]  /*84e0*/  STL.64 [R1+0x120], R8 ;  /* 0x0001200801007387 */ /* 0x0007e20000100a00 */
[----:B-1----:R-:W-:-:S03]  /*84f0*/  LEA R14, P3, R237, R201, 0x2 ;  /* 0x000000c9ed0e7211 */ /* 0x002fc600078610ff */
[----:B------:R1:W-:Y:S01]  /*8500*/  STL.64 [R1+0x128], R202 ;  /* 0x000128ca01007387 */ /* 0x0003e20000100a00 */
[-C--:B------:R-:W-:Y:S01]  /*8510*/  LEA.HI.X.SX32 R177, R236, R2.reuse, 0x2, P2 ;  /* 0x00000002ecb17211 */ /* 0x080fe200010f16ff */
[----:B------:R-:W-:Y:S01]  /*8520*/  IMAD.MOV.U32 R233, RZ, RZ, R10 ;  /* 0x000000ffffe97224 */ /* 0x000fe200078e000a */
[-C--:B----4-:R-:W-:Y:S02]  /*8530*/  LEA R6, P4, R238, R201.reuse, 0x2 ;  /* 0x000000c9ee067211 */ /* 0x090fe400078810ff */
[----:B------:R-:W-:Y:S01]  /*8540*/  LEA.HI.X.SX32 R15, R237, R2, 0x2, P3 ;  /* 0x00000002ed0f7211 */ /* 0x000fe200018f16ff */
[----:B------:R-:W-:Y:S01]  /*8550*/  IMAD.MOV.U32 R218, RZ, RZ, R188 ;  /* 0x000000ffffda7224 */ /* 0x000fe200078e00bc */
[-C--:B---3--:R-:W-:Y:S01]  /*8560*/  LEA R8, P5, R239, R201.reuse, 0x2 ;  /* 0x000000c9ef087211 */ /* 0x088fe200078a10ff */
[----:B-1----:R-:W3:Y:S01]  /*8570*/  LDL.LU.64 R202, [R1+0x658] ;  /* 0x0006580001ca7983 */ /* 0x002ee20000300a00 */
[----:B------:R-:W-:-:S03]  /*8580*/  LEA R10, P2, R245, R201, 0x2 ;  /* 0x000000c9f50a7211 */ /* 0x000fc600078410ff */
[----:B------:R1:W-:Y:S01]  /*8590*/  STL.64 [R1+0x130], R182 ;  /* 0x000130b601007387 */ /* 0x0003e20000100a00 */
[----:B------:R-:W-:Y:S02]  /*85a0*/  LEA R188, P6, R240, R201, 0x2 ;  /* 0x000000c9f0bc7211 */ /* 0x000fe400078c10ff */
[-C--:B------:R-:W-:Y:S01]  /*85b0*/  LEA.HI.X.SX32 R7, R238, R2.reuse, 0x2, P4 ;  /* 0x00000002ee077211 */ /* 0x080fe200020f16ff */
[----:B------:R-:W-:Y:S01]  /*85c0*/  IMAD.MOV.U32 R214, RZ, RZ, R189 ;  /* 0x000000ffffd67224 */ /* 0x000fe200078e00bd */
[-C--:B------:R-:W-:Y:S01]  /*85d0*/  LEA.HI.X.SX32 R9, R239, R2.reuse, 0x2, P5 ;  /* 0x00000002ef097211 */ /* 0x080fe200028f16ff */
[----:B-1----:R-:W4:Y:S04]  /*85e0*/  LDL.LU.64 R182, [R1+0x650] ;  /* 0x0006500001b67983 */ /* 0x002f280000300a00 */
[----:B------:R1:W-:Y:S01]  /*85f0*/  STL.64 [R1+0x138], R180 ;  /* 0x000138b401007387 */ /* 0x0003e20000100a00 */
[----:B------:R-:W-:Y:S01]  /*8600*/  IMAD.MOV.U32 R236, RZ, RZ, R10 ;  /* 0x000000ffffec7224 */ /* 0x000fe200078e000a */
[----:B------:R-:W-:Y:S01]  /*8610*/  LEA.HI.X.SX32 R189, R240, R2, 0x2, P6 ;  /* 0x00000002f0bd7211 */ /* 0x000fe200030f16ff */
[----:B------:R-:W-:-:S02]  /*8620*/  IMAD.MOV.U32 R237, RZ, RZ, R11 ;  /* 0x000000ffffed7224 */ /* 0x000fc400078e000b */
[----:B------:R-:W-:Y:S01]  /*8630*/  IMAD.MOV.U32 R220, RZ, RZ, R13 ;  /* 0x000000ffffdc7224 */ /* 0x000fe200078e000d */
[----:B-1----:R-:W5:Y:S04]  /*8640*/  LDL.LU.64 R180, [R1+0x648] ;  /* 0x0006480001b47983 */ /* 0x002f680000300a00 */
[----:B------:R1:W-:Y:S01]  /*8650*/  STL.64 [R1+0x140], R176 ;  /* 0x000140b001007387 */ /* 0x0003e20000100a00 */
[----:B------:R-:W-:Y:S01]  /*8660*/  IMAD.MOV.U32 R216, RZ, RZ, R12 ;  /* 0x000000ffffd87224 */ /* 0x000fe200078e000c */
[-C--:B------:R-:W-:Y:S01]  /*8670*/  LEA R12, P0, R241, R201.reuse, 0x2 ;  /* 0x000000c9f10c7211 */ /* 0x080fe200078010ff */
[----:B------:R-:W-:Y:S01]  /*8680*/  IMAD.MOV.U32 R13, RZ, RZ, R17 ;  /* 0x000000ffff0d7224 */ /* 0x000fe200078e0011 */
[----:B-1----:R-:W2:Y:S04]  /*8690*/  LDL.LU.64 R176, [R1+0x640] ;  /* 0x0006400001b07983 */ /* 0x002ea80000300a00 */
[----:B------:R1:W-:Y:S01]  /*86a0*/  STL.64 [R1+0x148], R14 ;  /* 0x0001480e01007387 */ /* 0x0003e20000100a00 */
[----:B------:R-:W-:Y:S01]  /*86b0*/  IMAD.MOV.U32 R234, RZ, RZ, R16 ;  /* 0x000000ffffea7224 */ /* 0x000fe200078e0010 */
[----:B------:R-:W-:-:S02]  /*86c0*/  LEA R16, P1, R244, R201, 0x2 ;  /* 0x000000c9f4107211 */ /* 0x000fc400078210ff */
[----:B-1----:R-:W2:Y:S04]  /*86d0*/  LDL.LU.64 R14, [R1+0x638] ;  /* 0x00063800010e7983 */ /* 0x002ea80000300a00 */
[----:B------:R1:W-:Y:S01]  /*86e0*/  STL [R1+0x178], R10 ;  /* 0x0001780a01007387 */ /* 0x0003e20000100800 */
[----:B------:R-:W-:-:S03]  /*86f0*/  LEA.HI.X.SX32 R17, R244, R2, 0x2, P1 ;  /* 0x00000002f4117211 */ /* 0x000fc600008f16ff */
[----:B-1----:R-:W2:Y:S04]  /*8700*/  LDL.LU.64 R10, [R1+0x630] ;  /* 0x00063000010a7983 */ /* 0x002ea80000300a00 */
[----:B------:R1:W-:Y:S01]  /*8710*/  STL.64 [R1+0x150], R6 ;  /* 0x0001500601007387 */ /* 0x0003e20000100a00 */
[----:B------:R-:W-:Y:S01]  /*8720*/  IMAD.MOV.U32 R226, RZ, RZ, R178 ;  /* 0x000000ffffe27224 */ /* 0x000fe200078e00b2 */
[CC--:B------:R-:W-:Y:S01]  /*8730*/  LEA R178, P3, R246.reuse, R201.reuse, 0x2 ;  /* 0x000000c9f6b27211 */ /* 0x0c0fe200078610ff */
[----:B------:R-:W-:Y:S01]  /*8740*/  IMAD.MOV.U32 R228, RZ, RZ, R232 ;  /* 0x000000ffffe47224 */ /* 0x000fe200078e00e8 */
[----:B-1----:R-:W2:Y:S04]  /*8750*/  LDL.LU.64 R6, [R1+0x628] ;  /* 0x0006280001067983 */ /* 0x002ea80000300a00 */
[----:B------:R1:W-:Y:S01]  /*8760*/  STL.64 [R1+0x158], R8 ;  /* 0x0001580801007387 */ /* 0x0003e20000100a00 */
[-C--:B------:R-:W-:Y:S01]  /*8770*/  LEA.HI.X.SX32 R237, R245, R2.reuse, 0x2, P2 ;  /* 0x00000002f5ed7211 */ /* 0x080fe200010f16ff */
[----:B------:R-:W-:Y:S01]  /*8780*/  IMAD.MOV.U32 R232, RZ, RZ, R184 ;  /* 0x000000ffffe87224 */ /* 0x000fe200078e00b8 */
[----:B------:R-:W-:Y:S01]  /*8790*/  LEA R184, P4, R247, R201, 0x2 ;  /* 0x000000c9f7b87211 */ /* 0x000fe200078810ff */
[----:B-1----:R-:W2:Y:S04]  /*87a0*/  LDL.LU.64 R8, [R1+0x620] ;  /* 0x0006200001087983 */ /* 0x002ea80000300a00 */
[----:B------:R1:W-:Y:S01]  /*87b0*/  STL.64 [R1+0x160], R188 ;  /* 0x000160bc01007387 */ /* 0x0003e20000100a00 */
[----:B------:R-:W-:Y:S01]  /*87c0*/  IMAD.MOV.U32 R224, RZ, RZ, R179 ;  /* 0x000000ffffe07224 */ /* 0x000fe200078e00b3 */
[----:B------:R-:W-:Y:S01]  /*87d0*/  LEA.HI.X.SX32 R179, R246, R2, 0x2, P3 ;  /* 0x00000002f6b37211 */ /* 0x000fe200018f16ff */
[----:B------:R-:W-:-:S02]  /*87e0*/  IMAD.MOV.U32 R238, RZ, RZ, R185 ;  /* 0x000000ffffee7224 */ /* 0x000fc400078e00b9 */
[----:B-1----:R-:W-:Y:S01]  /*87f0*/  IMAD.MOV.U32 R189, RZ, RZ, R13 ;  /* 0x000000ffffbd7224 */ /* 0x002fe200078e000d */
[----:B------:R-:W-:Y:S01]  /*8800*/  LEA.HI.X.SX32 R13, R241, R2, 0x2, P0 ;  /* 0x00000002f10d7211 */ /* 0x000fe200000f16ff */
[----:B------:R-:W-:-:S04]  /*8810*/  IMAD.MOV.U32 R230, RZ, RZ, R186 ;  /* 0x000000ffffe67224 */ /* 0x000fc800078e00ba */
[----:B------:R1:W-:Y:S01]  /*8820*/  STL.64 [R1+0x168], R12 ;  /* 0x0001680c01007387 */ /* 0x0003e20000100a00 */
[CC--:B------:R-:W-:Y:S01]  /*8830*/  LEA R186, P5, R248.reuse, R201.reuse, 0x2 ;  /* 0x000000c9f8ba7211 */ /* 0x0c0fe200078a10ff */
[----:B------:R-:W-:Y:S01]  /*8840*/  IMAD.MOV.U32 R244, RZ, RZ, R216 ;  /* 0x000000fffff47224 */ /* 0x000fe200078e00d8 */
[-C--:B------:R-:W-:Y:S01]  /*8850*/  LEA.HI.X.SX32 R185, R247, R2.reuse, 0x2, P4 ;  /* 0x00000002f7b97211 */ /* 0x080fe200020f16ff */
[----:B------:R-:W-:Y:S01]  /*8860*/  IMAD.MOV.U32 R241, RZ, RZ, R234 ;  /* 0x000000fffff17224 */ /* 0x000fe200078e00ea */
[-C--:B------:R-:W-:Y:S01]  /*8870*/  LEA R188, P6, R249, R201.reuse, 0x2 ;  /* 0x000000c9f9bc7211 */ /* 0x080fe200078c10ff */
[----:B------:R-:W-:Y:S01]  /*8880*/  IMAD.MOV.U32 R222, RZ, RZ, R187 ;  /* 0x000000ffffde7224 */ /* 0x000fe200078e00bb */
[----:B-1----:R-:W2:Y:S04]  /*8890*/  LDL.LU.64 R12, [R1+0x618] ;  /* 0x00061800010c7983 */ /* 0x002ea80000300a00 */
[----:B------:R1:W-:Y:S01]  /*88a0*/  STL.64 [R1+0x170], R16 ;  /* 0x0001701001007387 */ /* 0x0003e20000100a00 */
[----:B------:R-:W-:Y:S01]  /*88b0*/  IMAD.MOV.U32 R234, RZ, RZ, R226 ;  /* 0x000000ffffea7224 */ /* 0x000fe200078e00e2 */
[----:B------:R-:W-:Y:S01]  /*88c0*/  LEA.HI.X.SX32 R187, R248, R2, 0x2, P5 ;  /* 0x00000002f8bb7211 */ /* 0x000fe200028f16ff */
[----:B------:R-:W-:Y:S01]  /*88d0*/  IMAD.MOV.U32 R226, RZ, RZ, R232 ;  /* 0x000000ffffe27224 */ /* 0x000fe200078e00e8 */
[-C--:B------:R-:W-:Y:S01]  /*88e0*/  LEA R246, P5, R189, R201.reuse, 0x2 ;  /* 0x000000c9bdf67211 */ /* 0x080fe200078a10ff */
[----:B------:R-:W-:Y:S01]  /*88f0*/  IMAD.MOV.U32 R232, RZ, RZ, R190 ;  /* 0x000000ffffe87224 */ /* 0x000fe200078e00be */
[----:B-1----:R-:W2:Y:S04]  /*8900*/  LDL.LU.64 R16, [R1+0x610] ;  /* 0x0006100001107983 */ /* 0x002ea80000300a00 */
[----:B------:R1:W-:Y:S01]  /*8910*/  STL [R1+0x17c], R237 ;  /* 0x00017ced01007387 */ /* 0x0003e20000100800 */
[----:B------:R-:W-:Y:S01]  /*8920*/  IMAD.MOV.U32 R247, RZ, RZ, R189 ;  /* 0x000000fffff77224 */ /* 0x000fe200078e00bd */
[----:B------:R-:W-:-:S02]  /*8930*/  LEA R240, P0, R250, R201, 0x2 ;  /* 0x000000c9faf07211 */ /* 0x000fc400078010ff */
[----:B------:R1:W-:Y:S01]  /*8940*/  STL.64 [R1+0x180], R178 ;  /* 0x000180b201007387 */ /* 0x0003e20000100a00 */
[-C--:B------:R-:W-:Y:S01]  /*8950*/  LEA R190, P4, R244, R201.reuse, 0x2 ;  /* 0x000000c9f4be7211 */ /* 0x080fe200078810ff */
[----:B-1----:R-:W-:Y:S02]  /*8960*/  IMAD.MOV.U32 R237, RZ, RZ, R233 ;  /* 0x000000ffffed7224 */ /* 0x002fe400078e00e9 */
[----:B------:R-:W-:Y:S01]  /*8970*/  IMAD.MOV.U32 R233, RZ, RZ, R194 ;  /* 0x000000ffffe97224 */ /* 0x000fe200078e00c2 */
[----:B------:R-:W-:Y:S02]  /*8980*/  LEA R194, P3, R238, R201, 0x2 ;  /* 0x000000c9eec27211 */ /* 0x000fe400078610ff */
[----:B------:R-:W-:Y:S01]  /*8990*/  LEA.HI.X.SX32 R189, R249, R2, 0x2, P6 ;  /* 0x00000002f9bd7211 */ /* 0x000fe200030f16ff */
[----:B------:R-:W2:Y:S01]  /*89a0*/  LDL.LU.64 R178, [R1+0x608] ;  /* 0x0006080001b27983 */ /* 0x000ea20000300a00 */
[----:B------:R-:W-:-:S03]  /*89b0*/  IMAD.MOV.U32 R249, RZ, RZ, R191 ;  /* 0x000000fffff97224 */ /* 0x000fc600078e00bf */
[----:B------:R1:W-:Y:S01]  /*89c0*/  STL.64 [R1+0x188], R184 ;  /* 0x000188b801007387 */ /* 0x0003e20000100a00 */
[----:B------:R-:W-:Y:S01]  /*89d0*/  IMAD.MOV.U32 R249, RZ, RZ, R244 ;  /* 0x000000fffff97224 */ /* 0x000fe200078e00f4 */
[-C--:B------:R-:W-:Y:S01]  /*89e0*/  LEA R244, P6, R241, R201.reuse, 0x2 ;  /* 0x000000c9f1f47211 */ /* 0x080fe200078c10ff */
[----:B------:R-:W-:Y:S01]  /*89f0*/  IMAD.MOV.U32 R239, RZ, RZ, R192 ;  /* 0x000000ffffef7224 */ /* 0x000fe200078e00c0 */
[CC--:B------:R-:W-:Y:S01]  /*8a00*/  LEA R192, P1, R251.reuse, R201.reuse, 0x2 ;  /* 0x000000c9fbc07211 */ /* 0x0c0fe200078210ff */
[----:B------:R-:W-:Y:S01]  /*8a10*/  IMAD.MOV.U32 R245, RZ, RZ, R241 ;  /* 0x000000fffff57224 */ /* 0x000fe200078e00f1 */
[-C--:B------:R-:W-:Y:S01]  /*8a20*/  LEA.HI.X.SX32 R241, R250, R2.reuse, 0x2, P0 ;  /* 0x00000002faf17211 */ /* 0x080fe200000f16ff */
[----:B------:R-:W-:Y:S01]  /*8a30*/  IMAD.MOV.U32 R216, RZ, RZ, R220 ;  /* 0x000000ffffd87224 */ /* 0x000fe200078e00dc */
[----:B-1----:R-:W2:Y:S04]  /*8a40*/  LDL.LU.64 R184, [R1+0x600] ;  /* 0x0006000001b87983 */ /* 0x002ea80000300a00 */
[----:B------:R-:W-:Y:S04]  /*8a50*/  STL [R1+0x1b8], R194 ;  /* 0x0001b8c201007387 */ /* 0x000fe80000100800 */
[----:B------:R1:W-:Y:S01]  /*8a60*/  STL.64 [R1+0x190], R186 ;  /* 0x000190ba01007387 */ /* 0x0003e20000100a00 */
[----:B------:R-:W-:Y:S01]  /*8a70*/  IMAD.MOV.U32 R220, RZ, RZ, R193 ;  /* 0x000000ffffdc7224 */ /* 0x000fe200078e00c1 */
[-C--:B------:R-:W-:Y:S01]  /*8a80*/  LEA R236, P2, R252, R201.reuse, 0x2 ;  /* 0x000000c9fcec7211 */ /* 0x080fe200078410ff */
[----:B------:R-:W-:Y:S01]  /*8a90*/  IMAD.MOV.U32 R248, RZ, RZ, R190 ;  /* 0x000000fffff87224 */ /* 0x000fe200078e00be */
[-C--:B------:R-:W-:Y:S01]  /*8aa0*/  LEA.HI.X.SX32 R193, R251, R2.reuse, 0x2, P1 ;  /* 0x00000002fbc17211 */ /* 0x080fe200008f16ff */
[----:B------:R-:W-:Y:S01]  /*8ab0*/  IMAD.MOV.U32 R251, RZ, RZ, R195 ;  /* 0x000000fffffb7224 */ /* 0x000fe200078e00c3 */
[----:B-1----:R-:W2:Y:S04]  /*8ac0*/  LDL.LU.64 R186, [R1+0x5f8] ;  /* 0x0005f80001ba7983 */ /* 0x002ea80000300a00 */
[----:B------:R-:W-:Y:S04]  /*8ad0*/  STL [R1+0x1c0], R190 ;  /* 0x0001c0be01007387 */ /* 0x000fe80000100800 */
[----:B------:R1:W-:Y:S01]  /*8ae0*/  STL.64 [R1+0x198], R188 ;  /* 0x000198bc01007387 */ /* 0x0003e20000100a00 */
[----:B------:R-:W-:Y:S01]  /*8af0*/  IMAD.MOV.U32 R251, RZ, RZ, R238 ;  /* 0x000000fffffb7224 */ /* 0x000fe200078e00ee */
[----:B------:R-:W-:Y:S01]  /*8b00*/  LEA R238, P1, R237, R201, 0x2 ;  /* 0x000000c9edee7211 */ /* 0x000fe200078210ff */
[----:B------:R-:W-:Y:S01]  /*8b10*/  IMAD.MOV.U32 R250, RZ, RZ, R194 ;  /* 0x000000fffffa7224 */ /* 0x000fe200078e00c2 */
[----:B-1----:R-:W2:Y:S04]  /*8b20*/  LDL.LU.64 R188, [R1+0x5f0] ;  /* 0x0005f00001bc7983 */ /* 0x002ea80000300a00 */
[----:B------:R-:W2:Y:S04]  /*8b30*/  LDL.LU.64 R190, [R1+0x5e8] ;  /* 0x0005e80001be7983 */ /* 0x000ea80000300a00 */
[----:B------:R1:W-:Y:S01]  /*8b40*/  STL.64 [R1+0x1a0], R240 ;  /* 0x0001a0f001007387 */ /* 0x0003e20000100a00 */
[----:B------:R-:W-:-:S03]  /*8b50*/  LEA.HI.X.SX32 R251, R251, R2, 0x2, P3 ;  /* 0x00000002fbfb7211 */ /* 0x000fc600018f16ff */
[----:B------:R1:W-:Y:S01]  /*8b60*/  STL.64 [R1+0x1a8], R192 ;  /* 0x0001a8c001007387 */ /* 0x0003e20000100a00 */
[-C--:B------:R-:W-:Y:S02]  /*8b70*/  LEA.HI.X.SX32 R249, R249, R2.reuse, 0x2, P4 ;  /* 0x00000002f9f97211 */ /* 0x080fe400020f16ff */
[----:B-1----:R-:W-:Y:S01]  /*8b80*/  LEA R240, P0, R239, R201, 0x2 ;  /* 0x000000c9eff07211 */ /* 0x002fe200078010ff */
[----:B------:R-:W-:Y:S02]  /*8b90*/  IMAD.MOV.U32 R241, RZ, RZ, R239 ;  /* 0x000000fffff17224 */ /* 0x000fe400078e00ef */
[----:B------:R-:W-:Y:S01]  /*8ba0*/  IMAD.MOV.U32 R239, RZ, RZ, R237 ;  /* 0x000000ffffef7224 */ /* 0x000fe200078e00ed */
[-C--:B------:R-:W-:Y:S01]  /*8bb0*/  LEA.HI.X.SX32 R237, R252, R2.reuse, 0x2, P2 ;  /* 0x00000002fced7211 */ /* 0x080fe200010f16ff */
[----:B------:R-:W2:Y:S01]  /*8bc0*/  LDL.LU.64 R192, [R1+0x5e0] ;  /* 0x0005e00001c07983 */ /* 0x000ea20000300a00 */
[----:B------:R-:W-:-:S03]  /*8bd0*/  LEA.HI.X.SX32 R247, R247, R2, 0x2, P5 ;  /* 0x00000002f7f77211 */ /* 0x000fc600028f16ff */
[----:B------:R-:W3:Y:S01]  /*8be0*/  LDL.LU.64 R194, [R1+0x5d8] ;  /* 0x0005d80001c27983 */ /* 0x000ee20000300a00 */
[----:B------:R-:W-:-:S03]  /*8bf0*/  LEA.HI.X.SX32 R245, R245, R2, 0x2, P6 ;  /* 0x00000002f5f57211 */ /* 0x000fc600030f16ff */
[----:B------:R1:W-:Y:S01]  /*8c00*/  STL.64 [R1+0x1b0], R236 ;  /* 0x0001b0ec01007387 */ /* 0x0003e20000100a00 */
[-C--:B------:R-:W-:Y:S02]  /*8c10*/  LEA.HI.X.SX32 R241, R241, R2.reuse, 0x2, P0 ;  /* 0x00000002f1f17211 */ /* 0x080fe400000f16ff */
[----:B------:R-:W-:Y:S01]  /*8c20*/  LEA.HI.X.SX32 R239, R239, R2, 0x2, P1 ;  /* 0x00000002efef7211 */ /* 0x000fe200008f16ff */
[----:B------:R1:W-:Y:S01]  /*8c30*/  STL [R1+0x1bc], R251 ;  /* 0x0001bcfb01007387 */ /* 0x0003e20000100800 */
[----:B------:R-:W-:-:S03]  /*8c40*/  LEA R250, P3, R197, R201, 0x2 ;  /* 0x000000c9c5fa7211 */ /* 0x000fc600078610ff */
[----:B------:R-:W-:Y:S01]  /*8c50*/  STL [R1+0x1c4], R249 ;  /* 0x0001c4f901007387 */ /* 0x000fe20000100800 */
[----:B-1----:R-:W-:-:S03]  /*8c60*/  LEA R236, P2, R196, R201, 0x2 ;  /* 0x000000c9c4ec7211 */ /* 0x002fc600078410ff */
[----:B------:R1:W-:Y:S01]  /*8c70*/  STL.64 [R1+0x1c8], R246 ;  /* 0x0001c8f601007387 */ /* 0x0003e20000100a00 */
[----:B------:R-:W-:-:S03]  /*8c80*/  LEA.HI.X.SX32 R237, R196, R2, 0x2, P2 ;  /* 0x00000002c4ed7211 */ /* 0x000fc600010f16ff */
[----:B------:R1:W-:Y:S01]  /*8c90*/  STL.64 [R1+0x1d0], R244 ;  /* 0x0001d0f401007387 */ /* 0x0003e20000100a00 */
[----:B------:R-:W-:-:S03]  /*8ca0*/  LEA.HI.X.SX32 R251, R197, R2, 0x2, P3 ;  /* 0x00000002c5fb7211 */ /* 0x000fc600018f16ff */
[----:B------:R1:W-:Y:S04]  /*8cb0*/  STL.64 [R1+0x1d8], R240 ;  /* 0x0001d8f001007387 */ /* 0x0003e80000100a00 */
[----:B------:R1:W-:Y:S04]  /*8cc0*/  STL.64 [R1+0x1e0], R238 ;  /* 0x0001e0ee01007387 */ /* 0x0003e80000100a00 */
[----:B------:R-:W4:Y:S04]  /*8cd0*/  LDL.LU R196, [R1+0x5d4] ;  /* 0x0005d40001c47983 */ /* 0x000f280000300800 */
[----:B------:R1:W-:Y:S04]  /*8ce0*/  STL.64 [R1+0x1e8], R236 ;  /* 0x0001e8ec01007387 */ /* 0x0003e80000100a00 */
[----:B------:R-:W5:Y:S01]  /*8cf0*/  LDL.LU R197, [R1+0x5d0] ;  /* 0x0005d00001c57983 */ /* 0x000f620000300800 */
[----:B------:R-:W-:-:S02]  /*8d00*/  LEA R248, P4, R4, R201, 0x2 ;  /* 0x000000c904f87211 */ /* 0x000fc400078810ff */
[-C--:B-1----:R-:W-:Y:S02]  /*8d10*/  LEA R246, P5, R3, R201.reuse, 0x2 ;  /* 0x000000c903f67211 */ /* 0x082fe400078a10ff */
[-C--:B------:R-:W-:Y:S02]  /*8d20*/  LEA R244, P6, R234, R201.reuse, 0x2 ;  /* 0x000000c9eaf47211 */ /* 0x080fe400078c10ff */
[-C--:B------:R-:W-:Y:S02]  /*8d30*/  LEA R240, P0, R233, R201.reuse, 0x2 ;  /* 0x000000c9e9f07211 */ /* 0x080fe400078010ff */
[-C--:B------:R-:W-:Y:S02]  /*8d40*/  LEA.HI.X.SX32 R249, R4, R2.reuse, 0x2, P4 ;  /* 0x0000000204f97211 */ /* 0x080fe400020f16ff */
[-C--:B------:R-:W-:Y:S02]  /*8d50*/  LEA.HI.X.SX32 R247, R3, R2.reuse, 0x2, P5 ;  /* 0x0000000203f77211 */ /* 0x080fe400028f16ff */
[-C--:B------:R-:W-:Y:S01]  /*8d60*/  LEA R238, P1, R226, R201.reuse, 0x2 ;  /* 0x000000c9e2ee7211 */ /* 0x080fe200078210ff */
[----:B------:R1:W-:Y:S01]  /*8d70*/  STL.64 [R1+0x1f0], R250 ;  /* 0x0001f0fa01007387 */ /* 0x0003e20000100a00 */
[----:B------:R-:W-:Y:S01]  /*8d80*/  LEA.HI.X.SX32 R245, R234, R2, 0x2, P6 ;  /* 0x00000002eaf57211 */ /* 0x000fe200030f16ff */
[----:B------:R-:W-:Y:S01]  /*8d90*/  IMAD R200, R200, UR4, RZ ;  /* 0x00000004c8c87c24 */ /* 0x000fe2000f8e02ff */
[----:B------:R-:W-:-:S02]  /*8da0*/  LEA R236, P2, R230, R201, 0x2 ;  /* 0x000000c9e6ec7211 */ /* 0x000fc400078410ff */
[-C--:B------:R-:W-:Y:S01]  /*8db0*/  LEA.HI.X.SX32 R241, R233, R2.reuse, 0x2, P0 ;  /* 0x00000002e9f17211 */ /* 0x080fe200000f16ff */
[----:B------:R1:W-:Y:S01]  /*8dc0*/  STL.64 [R1+0x1f8], R248 ;  /* 0x0001f8f801007387 */ /* 0x0003e20000100a00 */
[-C--:B------:R-:W-:Y:S01]  /*8dd0*/  LEA.HI.X.SX32 R239, R226, R2.reuse, 0x2, P1 ;  /* 0x00000002e2ef7211 */ /* 0x080fe200008f16ff */
[----:B------:R-:W2:Y:S01]  /*8de0*/  LDC R4, c[0x0][0x3a0] ;  /* 0x0000e800ff047b82 */ /* 0x000ea20000000800 */
[----:B------:R-:W-:Y:S01]  /*8df0*/  LEA.HI.X.SX32 R237, R230, R2, 0x2, P2 ;  /* 0x00000002e6ed7211 */ /* 0x000fe200010f16ff */
[----:B------:R1:W-:Y:S04]  /*8e00*/  STL.64 [R1+0x200], R246 ;  /* 0x000200f601007387 */ /* 0x0003e80000100a00 */
[----:B------:R-:W-:Y:S04]  /*8e10*/  STL.64 [R1+0x208], R244 ;  /* 0x000208f401007387 */ /* 0x000fe80000100a00 */
[----:B------:R1:W-:Y:S02]  /*8e20*/  STL.64 [R1+0x210], R240 ;  /* 0x000210f001007387 */ /* 0x0003e40000100a00 */
[----:B-1----:R-:W-:-:S02]  /*8e30*/  LEA R250, P3, R222, R201, 0x2 ;  /* 0x000000c9defa7211 */ /* 0x002fc400078610ff */
[----:B------:R1:W-:Y:S01]  /*8e40*/  STL.64 [R1+0x218], R238 ;  /* 0x000218ee01007387 */ /* 0x0003e20000100a00 */
[-C--:B------:R-:W-:Y:S02]  /*8e50*/  LEA R248, P4, R218, R201.reuse, 0x2 ;  /* 0x000000c9daf87211 */ /* 0x080fe400078810ff */
[-C--:B------:R-:W-:Y:S01]  /*8e60*/  LEA R246, P5, R214, R201.reuse, 0x2 ;  /* 0x000000c9d6f67211 */ /* 0x080fe200078a10ff */
[----:B------:R1:W-:Y:S01]  /*8e70*/  STL.64 [R1+0x220], R236 ;  /* 0x000220ec01007387 */ /* 0x0003e20000100a00 */
[-C--:B------:R-:W-:Y:S02]  /*8e80*/  LEA R240, P0, R220, R201.reuse, 0x2 ;  /* 0x000000c9dcf07211 */ /* 0x080fe400078010ff */
[-C--:B------:R-:W-:Y:S02]  /*8e90*/  LEA R244, P6, R216, R201.reuse, 0x2 ;  /* 0x000000c9d8f47211 */ /* 0x080fe400078c10ff */
[----:B-1----:R-:W-:Y:S02]  /*8ea0*/  LEA R238, P1, R224, R201, 0x2 ;  /* 0x000000c9e0ee7211 */ /* 0x002fe400078210ff */
[----:B------:R-:W-:-:S02]  /*8eb0*/  LEA.HI.X.SX32 R241, R220, R2, 0x2, P0 ;  /* 0x00000002dcf17211 */ /* 0x000fc400000f16ff */
[----:B------:R-:W-:Y:S02]  /*8ec0*/  LEA R236, P2, R228, R201, 0x2 ;  /* 0x000000c9e4ec7211 */ /* 0x000fe400078410ff */
[----:B------:R-:W-:Y:S02]  /*8ed0*/  LEA R234, P0, R200, UR20, 0x2 ;  /* 0x00000014c8ea7c11 */ /* 0x000fe4000f8010ff */
[-C--:B------:R-:W-:Y:S02]  /*8ee0*/  LEA.HI.X.SX32 R251, R222, R2.reuse, 0x2, P3 ;  /* 0x00000002defb7211 */ /* 0x080fe400018f16ff */
[-C--:B------:R-:W-:Y:S02]  /*8ef0*/  LEA.HI.X.SX32 R249, R218, R2.reuse, 0x2, P4 ;  /* 0x00000002daf97211 */ /* 0x080fe400020f16ff */
[-C--:B------:R-:W-:Y:S02]  /*8f00*/  LEA.HI.X.SX32 R247, R214, R2.reuse, 0x2, P5 ;  /* 0x00000002d6f77211 */ /* 0x080fe400028f16ff */
[----:B------:R-:W-:-:S02]  /*8f10*/  LEA.HI.X.SX32 R245, R216, R2, 0x2, P6 ;  /* 0x00000002d8f57211 */ /* 0x000fc400030f16ff */
[-C--:B------:R-:W-:Y:S02]  /*8f20*/  LEA.HI.X.SX32 R239, R224, R2.reuse, 0x2, P1 ;  /* 0x00000002e0ef7211 */ /* 0x080fe400008f16ff */
[----:B------:R-:W-:Y:S02]  /*8f30*/  LEA.HI.X.SX32 R237, R228, R2, 0x2, P2 ;  /* 0x00000002e4ed7211 */ /* 0x000fe400010f16ff */
[----:B------:R-:W-:Y:S01]  /*8f40*/  LEA.HI.X.SX32 R2, R200, UR21, 0x2, P0 ;  /* 0x00000015c8027c11 */ /* 0x000fe200080f16ff */
[----:B------:R-:W-:Y:S04]  /*8f50*/  STL.64 [R1+0x228], R250 ;  /* 0x000228fa01007387 */ /* 0x000fe80000100a00 */
[----:B------:R-:W-:Y:S04]  /*8f60*/  STL.64 [R1+0x230], R248 ;  /* 0x000230f801007387 */ /* 0x000fe80000100a00 */
[----:B------:R-:W-:Y:S04]  /*8f70*/  STL.64 [R1+0x238], R246 ;  /* 0x000238f601007387 */ /* 0x000fe80000100a00 */
[----:B------:R-:W-:Y:S04]  /*8f80*/  STL.64 [R1+0x240], R244 ;  /* 0x000240f401007387 */ /* 0x000fe80000100a00 */
[----:B------:R1:W-:Y:S04]  /*8f90*/  STL.64 [R1+0x248], R240 ;  /* 0x000248f001007387 */ /* 0x0003e80000100a00 */
[----:B------:R-:W-:Y:S04]  /*8fa0*/  STL.64 [R1+0x258], R238 ;  /* 0x000258ee01007387 */ /* 0x000fe80000100a00 */
[----:B------:R2:W-:Y:S01]  /*8fb0*/  STL.64 [R1+0x250], R236 ;  /* 0x000250ec01007387 */ /* 0x0005e20000100a00 */
[----:B-1----:R-:W-:-:S04]  /*8fc0*/  LEA R240, P2, R212, R234, 0x2 ;  /* 0x000000ead4f07211 */ /* 0x002fc800078410ff */
[----:B------:R-:W-:Y:S01]  /*8fd0*/  LEA.HI.X.SX32 R241, R212, R2, 0x2, P2 ;  /* 0x00000002d4f17211 */ /* 0x000fe200010f16ff */
[----:B------:R-:W-:-:S04]  /*8fe0*/  IMAD R226, R199, 0x2, R235 ;  /* 0x00000002c7e27824 */ /* 0x000fc800078e02eb */
[----:B------:R-:W-:-:S04]  /*8ff0*/  IMAD R252, R199, 0x2, R226 ;  /* 0x00000002c7fc7824 */ /* 0x000fc800078e02e2 */
[C---:B------:R-:W-:Y:S01]  /*9000*/  IMAD R233, R199.reuse, 0x2, R252 ;  /* 0x00000002c7e97824 */ /* 0x040fe200078e02fc */
[----:B------:R-:W1:Y:S03]  /*9010*/  S2R R3, SR_TID.X ;  /* 0x0000000000037919 */ /* 0x000e660000002100 */
[----:B------:R-:W-:Y:S01]  /*9020*/  IMAD R199, R199, 0x2, R233 ;  /* 0x00000002c7c77824 */ /* 0x000fe200078e02e9 */
[----:B------:R-:W-:Y:S01]  /*9030*/  USHF.L.U32 UR4, UR16, 0x15, URZ ;  /* 0x0000001510047899 */ /* 0x000fe200080006ff */
[----:B------:R-:W1:Y:S02]  /*9040*/  LDCU.64 UR20, c[0x0][0x358] ;  /* 0x00006b00ff1477ac */ /* 0x000e640008000a00 */
[----:B-1----:R-:W-:-:S04]  /*9050*/  SHF.R.U32.HI R3, RZ, 0x6, R3 ;  /* 0x00000006ff037819 */ /* 0x002fc80000011603 */
[----:B------:R-:W-:Y:S02]  /*9060*/  SGXT.U32 R3, R3, 0x1 ;  /* 0x000000010303781a */ /* 0x000fe40000000000 */
[-C--:B--2---:R-:W-:Y:S02]  /*9070*/  LEA R236, P4, R193, R234.reuse, 0x2 ;  /* 0x000000eac1ec7211 */ /* 0x084fe400078810ff */
[CC--:B---3--:R-:W-:Y:S02]  /*9080*/  LEA R244, P0, R195.reuse, R234.reuse, 0x2 ;  /* 0x000000eac3f47211 */ /* 0x0c8fe400078010ff */
[C---:B------:R-:W-:Y:S02]  /*9090*/  LEA R238, P5, R194.reuse, R234, 0x2 ;  /* 0x000000eac2ee7211 */ /* 0x040fe400078a10ff */
[-C--:B------:R-:W-:Y:S02]  /*90a0*/  LEA.HI.X.SX32 R245, R195, R2.reuse, 0x2, P0 ;  /* 0x00000002c3f57211 */ /* 0x080fe400000f16ff */
[----:B------:R-:W-:-:S02]  /*90b0*/  LEA.HI.X.SX32 R239, R194, R2, 0x2, P5 ;  /* 0x00000002c2ef7211 */ /* 0x000fc400028f16ff */
[----:B------:R-:W-:Y:S02]  /*90c0*/  LEA.HI.X.SX32 R237, R193, R2, 0x2, P4 ;  /* 0x00000002c1ed7211 */ /* 0x000fe400020f16ff */
[-C--:B----4-:R-:W-:Y:S02]  /*90d0*/  LEA R246, P6, R196, R234.reuse, 0x2 ;  /* 0x000000eac4f67211 */ /* 0x090fe400078c10ff */
[----:B-----5:R-:W-:-:S04]  /*90e0*/  LEA R200, P1, R197, R234, 0x2 ;  /* 0x000000eac5c87211 */ /* 0x020fc800078210ff */
[-C--:B------:R-:W-:Y:S02]  /*90f0*/  LEA.HI.X.SX32 R201, R197, R2.reuse, 0x2, P1 ;  /* 0x00000002c5c97211 */ /* 0x080fe400008f16ff */
[----:B------:R-:W-:-:S03]  /*9100*/  LEA.HI.X.SX32 R247, R196, R2, 0x2, P6 ;  /* 0x00000002c4f77211 */ /* 0x000fc600030f16ff */
[----:B------:R1:W-:Y:S04]  /*9110*/  STL.64 [R1+0xd0], R200 ;  /* 0x0000d0c801007387 */ /* 0x0003e80000100a00 */
[----:B------:R2:W-:Y:S01]  /*9120*/  STL.64 [R1+0xc8], R246 ;  /* 0x0000c8f601007387 */ /* 0x0005e20000100a00 */
[----:B-1----:R-:W-:-:S03]  /*9130*/  LEA R200, P3, R192, R234, 0x2 ;  /* 0x000000eac0c87211 */ /* 0x002fc600078610ff */
[----:B------:R1:W-:Y:S01]  /*9140*/  STL.64 [R1+0xc0], R244 ;  /* 0x0000c0f401007387 */ /* 0x0003e20000100a00 */
[----:B------:R-:W-:-:S03]  /*9150*/  LEA.HI.X.SX32 R201, R192, R2, 0x2, P3 ;  /* 0x00000002c0c97211 */ /* 0x000fc600018f16ff */
[----:B------:R3:W-:Y:S01]  /*9160*/  STL.64 [R1+0xb8], R240 ;  /* 0x0000b8f001007387 */ /* 0x0007e20000100a00 */
[----:B--2---:R-:W-:-:S03]  /*9170*/  LEA R246, P1, R191, R234, 0x2 ;  /* 0x000000eabff67211 */ /* 0x004fc600078210ff */
[----:B------:R2:W-:Y:S01]  /*9180*/  STL.64 [R1+0xb0], R238 ;  /* 0x0000b0ee01007387 */ /* 0x0005e20000100a00 */
[----:B------:R-:W-:Y:S02]  /*9190*/  LEA.HI.X.SX32 R247, R191, R2, 0x2, P1 ;  /* 0x00000002bff77211 */ /* 0x000fe400008f16ff */
[-C--:B-1----:R-:W-:Y:S01]  /*91a0*/  LEA R244, P0, R190, R234.reuse, 0x2 ;  /* 0x000000eabef47211 */ /* 0x082fe200078010ff */
[----:B------:R1:W-:Y:S01]  /*91b0*/  STL.64 [R1+0xa8], R236 ;  /* 0x0000a8ec01007387 */ /* 0x0003e20000100a00 */
[----:B---3--:R-:W-:-:S03]  /*91c0*/  LEA R240, P2, R189, R234, 0x2 ;  /* 0x000000eabdf07211 */ /* 0x008fc600078410ff */
[----:B------:R3:W-:Y:S01]  /*91d0*/  STL.64 [R1+0xa0], R200 ;  /* 0x0000a0c801007387 */ /* 0x0007e20000100a00 */
[----:B------:R-:W-:Y:S02]  /*91e0*/  LEA.HI.X.SX32 R245, R190, R2, 0x2, P0 ;  /* 0x00000002bef57211 */ /* 0x000fe400000f16ff */
[-C--:B--2---:R-:W-:Y:S02]  /*91f0*/  LEA R238, P5, R188, R234.reuse, 0x2 ;  /* 0x000000eabcee7211 */ /* 0x084fe400078a10ff */
[-C--:B------:R-:W-:Y:S02]  /*9200*/  LEA R196, P1, R185, R234.reuse, 0x2 ;  /* 0x000000eab9c47211 */ /* 0x080fe400078210ff */
[----:B-1----:R-:W-:Y:S02]  /*9210*/  LEA R236, P4, R187, R234, 0x2 ;  /* 0x000000eabbec7211 */ /* 0x002fe400078810ff */
[----:B------:R-:W-:Y:S02]  /*9220*/  LEA.HI.X.SX32 R241, R189, R2, 0x2, P2 ;  /* 0x00000002bdf17211 */ /* 0x000fe400010f16ff */
[----:B---3--:R-:W-:-:S02]  /*9230*/  LEA R200, P3, R186, R234, 0x2 ;  /* 0x000000eabac87211 */ /* 0x008fc400078610ff */
[----:B------:R-:W-:Y:S02]  /*9240*/  LEA R194, P0, R184, R234, 0x2 ;  /* 0x000000eab8c27211 */ /* 0x000fe400078010ff */
[----:B------:R-:W-:Y:S01]  /*9250*/  LEA.HI.X.SX32 R239, R188, R2, 0x2, P5 ;  /* 0x00000002bcef7211 */ /* 0x000fe200028f16ff */
[----:B------:R-:W-:Y:S01]  /*9260*/  STL.64 [R1+0x98], R246 ;  /* 0x000098f601007387 */ /* 0x000fe20000100a00 */
[----:B------:R-:W-:Y:S02]  /*9270*/  LEA R192, P2, R182, R234, 0x2 ;  /* 0x000000eab6c07211 */ /* 0x000fe400078410ff */
[----:B------:R-:W-:Y:S01]  /*9280*/  LEA.HI.X.SX32 R237, R187, R2, 0x2, P4 ;  /* 0x00000002bbed7211 */ /* 0x000fe200020f16ff */
[----:B------:R-:W-:Y:S01]  /*9290*/  STL.64 [R1+0x90], R244 ;  /* 0x000090f401007387 */ /* 0x000fe20000100a00 */
[----:B------:R-:W-:Y:S02]  /*92a0*/  LEA R190, P5, R180, R234, 0x2 ;  /* 0x000000eab4be7211 */ /* 0x000fe400078a10ff */
[----:B------:R-:W-:Y:S01]  /*92b0*/  LEA.HI.X.SX32 R201, R186, R2, 0x2, P3 ;  /* 0x00000002bac97211 */ /* 0x000fe200018f16ff */
[----:B------:R-:W-:Y:S01]  /*92c0*/  STL.64 [R1+0x88], R240 ;  /* 0x000088f001007387 */ /* 0x000fe20000100a00 */
[----:B------:R-:W-:-:S02]  /*92d0*/  LEA R188, P4, R179, R234, 0x2 ;  /* 0x000000eab3bc7211 */ /* 0x000fc400078810ff */
[-C--:B------:R-:W-:Y:S01]  /*92e0*/  LEA.HI.X.SX32 R197, R185, R2.reuse, 0x2, P1 ;  /* 0x00000002b9c57211 */ /* 0x080fe200008f16ff */
[----:B------:R-:W-:Y:S01]  /*92f0*/  STL.64 [R1+0x80], R238 ;  /* 0x000080ee01007387 */ /* 0x000fe20000100a00 */
[-C--:B------:R-:W-:Y:S02]  /*9300*/  LEA.HI.X.SX32 R195, R184, R2.reuse, 0x2, P0 ;  /* 0x00000002b8c37211 */ /* 0x080fe400000f16ff */
[-C--:B------:R-:W-:Y:S01]  /*9310*/  LEA.HI.X.SX32 R193, R182, R2.reuse, 0x2, P2 ;  /* 0x00000002b6c17211 */ /* 0x080fe200010f16ff */
[----:B------:R-:W-:Y:S01]  /*9320*/  STL.64 [R1+0x78], R236 ;  /* 0x000078ec01007387 */ /* 0x000fe20000100a00 */
[-C--:B------:R-:W-:Y:S02]  /*9330*/  LEA.HI.X.SX32 R191, R180, R2.reuse, 0x2, P5 ;  /* 0x00000002b4bf7211 */ /* 0x080fe400028f16ff */
[----:B------:R-:W-:Y:S01]  /*9340*/  LEA.HI.X.SX32 R189, R179, R2, 0x2, P4 ;  /* 0x00000002b3bd7211 */ /* 0x000fe200020f16ff */
[----:B------:R1:W-:Y:S04]  /*9350*/  STL.64 [R1+0x70], R200 ;  /* 0x000070c801007387 */ /* 0x0003e80000100a00 */
[----:B------:R2:W-:Y:S04]  /*9360*/  STL.64 [R1+0x68], R196 ;  /* 0x000068c401007387 */ /* 0x0005e80000100a00 */
[----:B------:R3:W-:Y:S01]  /*9370*/  STL.64 [R1+0x60], R194 ;  /* 0x000060c201007387 */ /* 0x0007e20000100a00 */
[----:B-1----:R-:W-:-:S03]  /*9380*/  LEA R200, P3, R178, R234, 0x2 ;  /* 0x000000eab2c87211 */ /* 0x002fc600078610ff */
[----:B------:R1:W-:Y:S01]  /*9390*/  STL.64 [R1+0x58], R192 ;  /* 0x000058c001007387 */ /* 0x0003e20000100a00 */
[----:B--2---:R-:W-:-:S03]  /*93a0*/  LEA R196, P1, R176, R234, 0x2 ;  /* 0x000000eab0c47211 */ /* 0x004fc600078210ff */
[----:B------:R2:W-:Y:S01]  /*93b0*/  STL.64 [R1+0x50], R190 ;  /* 0x000050be01007387 */ /* 0x0005e20000100a00 */
[----:B------:R-:W-:Y:S02]  /*93c0*/  LEA.HI.X.SX32 R201, R178, R2, 0x2, P3 ;  /* 0x00000002b2c97211 */ /* 0x000fe400018f16ff */
[----:B---3--:R-:W-:Y:S01]  /*93d0*/  LEA R194, P0, R17, R234, 0x2 ;  /* 0x000000ea11c27211 */ /* 0x008fe200078010ff */
[----:B------:R3:W-:Y:S01]  /*93e0*/  STL.64 [R1+0x48], R188 ;  /* 0x000048bc01007387 */ /* 0x0007e20000100a00 */
[----:B------:R-:W-:Y:S02]  /*93f0*/  LEA.HI.X.SX32 R197, R176, R2, 0x2, P1 ;  /* 0x00000002b0c57211 */ /* 0x000fe400008f16ff */
[-C--:B-1----:R-:W-:Y:S02]  /*9400*/  LEA R192, P2, R16, R234.reuse, 0x2 ;  /* 0x000000ea10c07211 */ /* 0x082fe400078410ff */
[-C--:B------:R-:W-:Y:S02]  /*9410*/  LEA R186, P3, R12, R234.reuse, 0x2 ;  /* 0x000000ea0cba7211 */ /* 0x080fe400078610ff */
[----:B--2---:R-:W-:-:S02]  /*9420*/  LEA R190, P5, R15, R234, 0x2 ;  /* 0x000000ea0fbe7211 */ /* 0x004fc400078a10ff */
[----:B------:R-:W-:Y:S02]  /*9430*/  LEA.HI.X.SX32 R195, R17, R2, 0x2, P0 ;  /* 0x0000000211c37211 */ /* 0x000fe400000f16ff */
[-C--:B---3--:R-:W-:Y:S02]  /*9440*/  LEA R188, P4, R13, R234.reuse, 0x2 ;  /* 0x000000ea0dbc7211 */ /* 0x088fe400078810ff */
[----:B------:R-:W-:Y:S02]  /*9450*/  LEA R184, P1, R11, R234, 0x2 ;  /* 0x000000ea0bb87211 */ /* 0x000fe400078210ff */
[----:B------:R-:W-:Y:S01]  /*9460*/  LEA.HI.X.SX32 R193, R16, R2, 0x2, P2 ;  /* 0x0000000210c17211 */ /* 0x000fe200010f16ff */
[----:B------:R-:W-:Y:S01]  /*9470*/  STL.64 [R1+0x40], R200 ;  /* 0x000040c801007387 */ /* 0x000fe20000100a00 */
[----:B------:R-:W-:Y:S02]  /*9480*/  LEA R178, P0, R9, R234, 0x2 ;  /* 0x000000ea09b27211 */ /* 0x000fe400078010ff */
[-C--:B------:R-:W-:Y:S01]  /*9490*/  LEA.HI.X.SX32 R191, R15, R2.reuse, 0x2, P5 ;  /* 0x000000020fbf7211 */ /* 0x080fe200028f16ff */
[----:B------:R-:W-:Y:S01]  /*94a0*/  STL.64 [R1+0x38], R196 ;  /* 0x000038c401007387 */ /* 0x000fe20000100a00 */
[----:B------:R-:W-:-:S02]  /*94b0*/  LEA.HI.X.SX32 R189, R13, R2, 0x2, P4 ;  /* 0x000000020dbd7211 */ /* 0x000fc400020f16ff */
[----:B------:R-:W-:Y:S01]  /*94c0*/  LEA R250, P2, R8, R234, 0x2 ;  /* 0x000000ea08fa7211 */ /* 0x000fe200078410ff */
[----:B------:R-:W-:Y:S01]  /*94d0*/  STL.64 [R1+0x30], R194 ;  /* 0x000030c201007387 */ /* 0x000fe20000100a00 */
[-C--:B------:R-:W-:Y:S02]  /*94e0*/  LEA.HI.X.SX32 R187, R12, R2.reuse, 0x2, P3 ;  /* 0x000000020cbb7211 */ /* 0x080fe400018f16ff */
[-C--:B------:R-:W-:Y:S01]  /*94f0*/  LEA.HI.X.SX32 R185, R11, R2.reuse, 0x2, P1 ;  /* 0x000000020bb97211 */ /* 0x080fe200008f16ff */
[----:B------:R-:W-:Y:S01]  /*9500*/  STL.64 [R1+0x28], R192 ;  /* 0x000028c001007387 */ /* 0x000fe20000100a00 */
[----:B------:R-:W-:Y:S02]  /*9510*/  LEA.HI.X.SX32 R179, R9, R2, 0x2, P0 ;  /* 0x0000000209b37211 */ /* 0x000fe400000f16ff */
[-C--:B------:R-:W-:Y:S01]  /*9520*/  LEA R248, P5, R7, R234.reuse, 0x2 ;  /* 0x000000ea07f87211 */ /* 0x080fe200078a10ff */
[----:B------:R-:W-:Y:S01]  /*9530*/  STL.64 [R1+0x20], R190 ;  /* 0x000020be01007387 */ /* 0x000fe20000100a00 */
[----:B------:R-:W-:-:S02]  /*9540*/  LEA R246, P4, R5, R234, 0x2 ;  /* 0x000000ea05f67211 */ /* 0x000fc400078810ff */
[-C--:B------:R-:W-:Y:S01]  /*9550*/  LEA R244, P3, R6, R234.reuse, 0x2 ;  /* 0x000000ea06f47211 */ /* 0x080fe200078610ff */
[----:B------:R-:W-:Y:S01]  /*9560*/  STL.64 [R1+0x18], R188 ;  /* 0x000018bc01007387 */ /* 0x000fe20000100a00 */
[-C--:B------:R-:W-:Y:S02]  /*9570*/  LEA R240, P1, R10, R234.reuse, 0x2 ;  /* 0x000000ea0af07211 */ /* 0x080fe400078210ff */
[----:B------:R-:W-:Y:S01]  /*9580*/  LEA R238, P0, R14, R234, 0x2 ;  /* 0x000000ea0eee7211 */ /* 0x000fe200078010ff */
[----:B------:R-:W-:Y:S01]  /*9590*/  STL.64 [R1+0x10], R186 ;  /* 0x000010ba01007387 */ /* 0x000fe20000100a00 */
[----:B------:R-:W-:Y:S02]  /*95a0*/  LEA.HI.X.SX32 R251, R8, R2, 0x2, P2 ;  /* 0x0000000208fb7211 */ /* 0x000fe400010f16ff */
[----:B------:R-:W-:Y:S01]  /*95b0*/  LEA R236, P2, R177, R234, 0x2 ;  /* 0x000000eab1ec7211 */ /* 0x000fe200078410ff */
[----:B------:R-:W-:Y:S01]  /*95c0*/  STL.64 [R1+0x8], R184 ;  /* 0x000008b801007387 */ /* 0x000fe20000100a00 */
[----:B------:R-:W-:-:S02]  /*95d0*/  LEA.HI.X.SX32 R249, R7, R2, 0x2, P5 ;  /* 0x0000000207f97211 */ /* 0x000fc400028f16ff */
[----:B------:R-:W-:Y:S01]  /*95e0*/  LEA.HI.X.SX32 R247, R5, R2, 0x2, P4 ;  /* 0x0000000205f77211 */ /* 0x000fe200020f16ff */
[----:B------:R1:W-:Y:S01]  /*95f0*/  STL.64 [R1], R178 ;  /* 0x000000b201007387 */ /* 0x0003e20000100a00 */
[----:B------:R-:W-:Y:S02]  /*9600*/  LEA R176, P5, R181, R234, 0x2 ;  /* 0x000000eab5b07211 */ /* 0x000fe400078a10ff */
[-C--:B------:R-:W-:Y:S02]  /*9610*/  LEA.HI.X.SX32 R245, R6, R2.reuse, 0x2, P3 ;  /* 0x0000000206f57211 */ /* 0x080fe400018f16ff */
[-C--:B------:R-:W-:Y:S02]  /*9620*/  LEA.HI.X.SX32 R241, R10, R2.reuse, 0x2, P1 ;  /* 0x000000020af17211 */ /* 0x080fe400008f16ff */
[----:B------:R-:W-:Y:S02]  /*9630*/  LEA.HI.X.SX32 R239, R14, R2, 0x2, P0 ;  /* 0x000000020eef7211 */ /* 0x000fe400000f16ff */
[----:B------:R-:W-:-:S02]  /*9640*/  LEA R180, P3, R198, R234, 0x2 ;  /* 0x000000eac6b47211 */ /* 0x000fc400078610ff */
[-C--:B------:R-:W-:Y:S02]  /*9650*/  LEA R182, P1, R202, R234.reuse, 0x2 ;  /* 0x000000eacab67211 */ /* 0x080fe400078210ff */
[-C--:B-1----:R-:W-:Y:S02]  /*9660*/  LEA R178, P4, R183, R234.reuse, 0x2 ;  /* 0x000000eab7b27211 */ /* 0x082fe400078810ff */
[----:B------:R-:W-:Y:S02]  /*9670*/  LEA R184, P0, R203, R234, 0x2 ;  /* 0x000000eacbb87211 */ /* 0x000fe400078010ff */
[----:B------:R-:W-:Y:S02]  /*9680*/  LEA.HI.X.SX32 R237, R177, R2, 0x2, P2 ;  /* 0x00000002b1ed7211 */ /* 0x000fe400010f16ff */
[----:B------:R-:W-:Y:S02]  /*9690*/  LEA R186, P2, R204, R234, 0x2 ;  /* 0x000000eaccba7211 */ /* 0x000fe400078410ff */
[----:B------:R-:W-:-:S02]  /*96a0*/  LEA.HI.X.SX32 R177, R181, R2, 0x2, P5 ;  /* 0x00000002b5b17211 */ /* 0x000fc400028f16ff */
[-C--:B------:R-:W-:Y:S02]  /*96b0*/  LEA.HI.X.SX32 R179, R183, R2.reuse, 0x2, P4 ;  /* 0x00000002b7b37211 */ /* 0x080fe400020f16ff */
[-C--:B------:R-:W-:Y:S02]  /*96c0*/  LEA.HI.X.SX32 R181, R198, R2.reuse, 0x2, P3 ;  /* 0x00000002c6b57211 */ /* 0x080fe400018f16ff */
[-C--:B------:R-:W-:Y:S02]  /*96d0*/  LEA.HI.X.SX32 R183, R202, R2.reuse, 0x2, P1 ;  /* 0x00000002cab77211 */ /* 0x080fe400008f16ff */
[----:B------:R-:W-:Y:S02]  /*96e0*/  LEA.HI.X.SX32 R185, R203, R2, 0x2, P0 ;  /* 0x00000002cbb97211 */ /* 0x000fe400000f16ff */
[-C--:B------:R-:W-:Y:S02]  /*96f0*/  LEA R188, P5, R205, R234.reuse, 0x2 ;  /* 0x000000eacdbc7211 */ /* 0x080fe400078a10ff */
[----:B------:R-:W-:-:S02]  /*9700*/  LEA R190, P4, R206, R234, 0x2 ;  /* 0x000000eacebe7211 */ /* 0x000fc400078810ff */
[-C--:B------:R-:W-:Y:S02]  /*9710*/  LEA R192, P3, R207, R234.reuse, 0x2 ;  /* 0x000000eacfc07211 */ /* 0x080fe400078610ff */
[-C--:B------:R-:W-:Y:S02]  /*9720*/  LEA R194, P1, R208, R234.reuse, 0x2 ;  /* 0x000000ead0c27211 */ /* 0x080fe400078210ff */
[----:B------:R-:W-:Y:S02]  /*9730*/  LEA R196, P0, R209, R234, 0x2 ;  /* 0x000000ead1c47211 */ /* 0x000fe400078010ff */
[----:B------:R-:W-:Y:S02]  /*9740*/  LEA.HI.X.SX32 R187, R204, R2, 0x2, P2 ;  /* 0x00000002ccbb7211 */ /* 0x000fe400010f16ff */
[----:B------:R-:W-:Y:S02]  /*9750*/  LEA R198, P2, R210, R234, 0x2 ;  /* 0x000000ead2c67211 */ /* 0x000fe400078410ff */
[----:B------:R-:W-:-:S02]  /*9760*/  LEA.HI.X.SX32 R189, R205, R2, 0x2, P5 ;  /* 0x00000002cdbd7211 */ /* 0x000fc400028f16ff */
[-C--:B------:R-:W-:Y:S02]  /*9770*/  LEA.HI.X.SX32 R191, R206, R2.reuse, 0x2, P4 ;  /* 0x00000002cebf7211 */ /* 0x080fe400020f16ff */
[-C--:B------:R-:W-:Y:S02]  /*9780*/  LEA.HI.X.SX32 R193, R207, R2.reuse, 0x2, P3 ;  /* 0x00000002cfc17211 */ /* 0x080fe400018f16ff */
[-C--:B------:R-:W-:Y:S02]  /*9790*/  LEA.HI.X.SX32 R195, R208, R2.reuse, 0x2, P1 ;  /* 0x00000002d0c37211 */ /* 0x080fe400008f16ff */
[----:B------:R-:W-:Y:S01]  /*97a0*/  LEA.HI.X.SX32 R197, R209, R2, 0x2, P0 ;  /* 0x00000002d1c57211 */ /* 0x000fe200000f16ff */
[----:B------:R-:W-:Y:S01]  /*97b0*/  IMAD.U32 R15, RZ, RZ, UR12 ;  /* 0x0000000cff0f7e24 */ /* 0x000fe2000f8e00ff */
[-C--:B------:R-:W-:Y:S02]  /*97c0*/  LEA R200, P5, R211, R234.reuse, 0x2 ;  /* 0x000000ead3c87211 */ /* 0x080fe400078a10ff */
[----:B------:R-:W-:-:S02]  /*97d0*/  LEA R202, P4, R213, R234, 0x2 ;  /* 0x000000ead5ca7211 */ /* 0x000fc400078810ff */
[-C--:B------:R-:W-:Y:S02]  /*97e0*/  LEA R204, P3, R215, R234.reuse, 0x2 ;  /* 0x000000ead7cc7211 */ /* 0x080fe400078610ff */
[-C--:B------:R-:W-:Y:S02]  /*97f0*/  LEA R206, P1, R217, R234.reuse, 0x2 ;  /* 0x000000ead9ce7211 */ /* 0x080fe400078210ff */
[----:B------:R-:W-:Y:S02]  /*9800*/  LEA R208, P0, R219, R234, 0x2 ;  /* 0x000000eadbd07211 */ /* 0x000fe400078010ff */
[----:B------:R-:W-:Y:S01]  /*9810*/  LEA.HI.X.SX32 R199, R210, R2, 0x2, P2 ;  /* 0x00000002d2c77211 */ /* 0x000fe200010f16ff */
[----:B------:R-:W-:Y:S01]  /*9820*/  IMAD.U32 R16, RZ, RZ, UR12 ;  /* 0x0000000cff107e24 */ /* 0x000fe2000f8e00ff */
[----:B------:R-:W-:Y:S01]  /*9830*/  LEA R210, P2, R221, R234, 0x2 ;  /* 0x000000eaddd27211 */ /* 0x000fe200078410ff */
[----:B------:R-:W-:Y:S01]  /*9840*/  IMAD R15, R15, 0x2, R235 ;  /* 0x000000020f0f7824 */ /* 0x000fe200078e02eb */
[----:B------:R-:W-:-:S02]  /*9850*/  LEA.HI.X.SX32 R201, R211, R2, 0x2, P5 ;  /* 0x00000002d3c97211 */ /* 0x000fc400028f16ff */
[-C--:B------:R-:W-:Y:S02]  /*9860*/  LEA.HI.X.SX32 R203, R213, R2.reuse, 0x2, P4 ;  /* 0x00000002d5cb7211 */ /* 0x080fe400020f16ff */
[-C--:B------:R-:W-:Y:S02]  /*9870*/  LEA.HI.X.SX32 R205, R215, R2.reuse, 0x2, P3 ;  /* 0x00000002d7cd7211 */ /* 0x080fe400018f16ff */
[-C--:B------:R-:W-:Y:S02]  /*9880*/  LEA.HI.X.SX32 R207, R217, R2.reuse, 0x2, P1 ;  /* 0x00000002d9cf7211 */ /* 0x080fe400008f16ff */
[----:B------:R-:W-:Y:S01]  /*9890*/  LEA.HI.X.SX32 R209, R219, R2, 0x2, P0 ;  /* 0x00000002dbd17211 */ /* 0x000fe200000f16ff */
[----:B------:R-:W-:Y:S01]  /*98a0*/  IMAD R16, R16, 0x2, R233 ;  /* 0x0000000210107824 */ /* 0x000fe200078e02e9 */
[-C--:B------:R-:W-:Y:S02]  /*98b0*/  LEA R212, P5, R223, R234.reuse, 0x2 ;  /* 0x000000eadfd47211 */ /* 0x080fe400078a10ff */
[----:B------:R-:W-:-:S02]  /*98c0*/  LEA R214, P4, R225, R234, 0x2 ;  /* 0x000000eae1d67211 */ /* 0x000fc400078810ff */
[-C--:B------:R-:W-:Y:S02]  /*98d0*/  LEA R216, P3, R227, R234.reuse, 0x2 ;  /* 0x000000eae3d87211 */ /* 0x080fe400078610ff */
[-C--:B------:R-:W-:Y:S02]  /*98e0*/  LEA R218, P1, R229, R234.reuse, 0x2 ;  /* 0x000000eae5da7211 */ /* 0x080fe400078210ff */
[----:B------:R-:W-:Y:S02]  /*98f0*/  LEA R220, P0, R231, R234, 0x2 ;  /* 0x000000eae7dc7211 */ /* 0x000fe400078010ff */
[----:B------:R-:W-:Y:S02]  /*9900*/  LEA.HI.X.SX32 R211, R221, R2, 0x2, P2 ;  /* 0x00000002ddd37211 */ /* 0x000fe400010f16ff */
[----:B------:R-:W-:Y:S01]  /*9910*/  LEA R222, P2, R243, R234, 0x2 ;  /* 0x000000eaf3de7211 */ /* 0x000fe200078410ff */
[----:B------:R-:W-:Y:S01]  /*9920*/  IMAD.MOV.U32 R17, RZ, RZ, R232 ;  /* 0x000000ffff117224 */ /* 0x000fe200078e00e8 */
        /* <DEDUP_REMOVED lines=13> */
[-C--:B------:R-:W-:Y:S01]  /*9a00*/  LEA.HI.X.SX32 R235, R16, R2.reuse, 0x2, P2 ;  /* 0x0000000210eb7211 */ /* 0x080fe200010f16ff */
[----:B------:R-:W-:Y:S02]  /*9a10*/  IMAD.MOV.U32 R16, RZ, RZ, R17 ;  /* 0x000000ffff107224 */ /* 0x000fe400078e0011 */
[----:B------:R-:W1:Y:S01]  /*9a20*/  S2R R17, SR_TID.X ;  /* 0x0000000000117919 */ /* 0x000e620000002100 */
[----:B------:R-:W-:Y:S01]  /*9a30*/  VIADD R13, R4, 0x7f ;  /* 0x0000007f040d7836 */ /* 0x000fe20000000000 */
[----:B------:R-:W-:-:S04]  /*9a40*/  LEA.HI.X.SX32 R233, R233, R2, 0x2, P0 ;  /* 0x00000002e9e97211 */ /* 0x000fc800000f16ff */
[----:B------:R-:W-:Y:S02]  /*9a50*/  ISETP.GT.AND P0, PT, R13, 0x7f, PT ;  /* 0x0000007f0d00780c */ /* 0x000fe40003f04270 */
[----:B------:R-:W-:Y:S02]  /*9a60*/  LEA.HI.X.SX32 R231, R252, R2, 0x2, P1 ;  /* 0x00000002fce77211 */ /* 0x000fe400008f16ff */
[C---:B------:R-:W-:Y:S02]  /*9a70*/  ISETP.GE.AND P1, PT, R3.reuse, R4, PT ;  /* 0x000000040300720c */ /* 0x040fe40003f26270 */
[----:B------:R-:W-:Y:S02]  /*9a80*/  SEL R6, RZ, 0x4, !P0 ;  /* 0x00000004ff067807 */ /* 0x000fe40004000000 */
[C---:B------:R-:W-:Y:S02]  /*9a90*/  LOP3.LUT R11, R3.reuse, 0x2, RZ, 0xfc, !PT ;  /* 0x00000002030b7812 */ /* 0x040fe400078efcff */
[----:B------:R-:W-:-:S02]  /*9aa0*/  LOP3.LUT R10, R3, 0x20, RZ, 0xfc, !PT ;  /* 0x00000020030a7812 */ /* 0x000fc400078efcff */
[----:B------:R-:W-:Y:S02]  /*9ab0*/  LOP3.LUT R9, R3, 0x22, RZ, 0xfc, !PT ;  /* 0x0000002203097812 */ /* 0x000fe400078efcff */
[-C--:B------:R-:W-:Y:S02]  /*9ac0*/  LEA.HI.X.SX32 R225, R242, R2.reuse, 0x2, P5 ;  /* 0x00000002f2e17211 */ /* 0x080fe400028f16ff */
[----:B------:R-:W-:Y:S02]  /*9ad0*/  LEA.HI.X.SX32 R229, R15, R2, 0x2, P3 ;  /* 0x000000020fe57211 */ /* 0x000fe400018f16ff */
[----:B------:R-:W-:Y:S02]  /*9ae0*/  SEL R2, R6, RZ, !P1 ;  /* 0x000000ff06027207 */ /* 0x000fe40004800000 */
[-C--:B------:R-:W-:Y:S02]  /*9af0*/  ISETP.GE.AND P0, PT, R11, R4.reuse, PT ;  /* 0x000000040b00720c */ /* 0x080fe40003f06270 */
[----:B------:R-:W-:-:S02]  /*9b00*/  ISETP.GE.AND P2, PT, R10, R4, PT ;  /* 0x000000040a00720c */ /* 0x000fc40003f46270 */
[----:B------:R-:W-:Y:S02]  /*9b10*/  ISETP.GE.AND P3, PT, R9, R4, PT ;  /* 0x000000040900720c */ /* 0x000fe40003f66270 */
[C---:B------:R-:W-:Y:S02]  /*9b20*/  LOP3.LUT R14, R3.reuse, 0x40, RZ, 0xfc, !PT ;  /* 0x00000040030e7812 */ /* 0x040fe400078efcff */
[----:B------:R-:W-:Y:S02]  /*9b30*/  LOP3.LUT R8, R3, 0x42, RZ, 0xfc, !PT ;  /* 0x0000004203087812 */ /* 0x000fe400078efcff */
[----:B------:R-:W-:Y:S02]  /*9b40*/  ISETP.NE.U32.AND P1, PT, R2, RZ, PT ;  /* 0x000000ff0200720c */ /* 0x000fe40003f25070 */
[----:B-1----:R-:W-:Y:S02]  /*9b50*/  LOP3.LUT R12, R17, 0x7f, RZ, 0xc0, !PT ;  /* 0x0000007f110c7812 */ /* 0x002fe400078ec0ff */
[----:B------:R-:W-:-:S02]  /*9b60*/  SEL R7, R6, RZ, !P0 ;  /* 0x000000ff06077207 */ /* 0x000fc40004000000 */
[C---:B------:R-:W-:Y:S02]  /*9b70*/  SEL R5, R6.reuse, RZ, !P2 ;  /* 0x000000ff06057207 */ /* 0x040fe40005000000 */
[----:B------:R-:W-:Y:S02]  /*9b80*/  SEL R2, R6, RZ, !P3 ;  /* 0x000000ff06027207 */ /* 0x000fe40005800000 */
[----:B------:R-:W-:Y:S02]  /*9b90*/  LOP3.LUT R17, R17, 0x3f, RZ, 0xc0, !PT ;  /* 0x0000003f11117812 */ /* 0x000fe400078ec0ff */
[-C--:B------:R-:W-:Y:S02]  /*9ba0*/  ISETP.GE.AND P4, PT, R14, R4.reuse, PT ;  /* 0x000000040e00720c */ /* 0x080fe40003f86270 */
[----:B------:R-:W-:Y:S02]  /*9bb0*/  ISETP.GE.AND P6, PT, R8, R4, PT ;  /* 0x000000040800720c */ /* 0x000fe40003fc6270 */
[----:B------:R-:W-:-:S02]  /*9bc0*/  ISETP.NE.U32.AND P5, PT, R7, RZ, PT ;  /* 0x000000ff0700720c */ /* 0x000fc40003fa5070 */
[----:B------:R-:W-:Y:S02]  /*9bd0*/  ISETP.NE.U32.AND P3, PT, R5, RZ, PT ;  /* 0x000000ff0500720c */ /* 0x000fe40003f65070 */
[----:B------:R-:W-:Y:S01]  /*9be0*/  ISETP.NE.U32.AND P2, PT, R2, RZ, PT ;  /* 0x000000ff0200720c */ /* 0x000fe20003f45070 */
[----:B------:R-:W-:Y:S01]  /*9bf0*/  IMAD R2, R17, 0x80, R16 ;  /* 0x0000008011027824 */ /* 0x000fe200078e0210 */
[----:B------:R-:W-:Y:S02]  /*9c00*/  ISETP.NE.U32.AND P0, PT, R12, RZ, PT ;  /* 0x000000ff0c00720c */ /* 0x000fe40003f05070 */
[C---:B------:R-:W-:Y:S02]  /*9c10*/  SEL R7, R6.reuse, RZ, !P4 ;  /* 0x000000ff06077207 */ /* 0x040fe40006000000 */
[----:B------:R-:W-:Y:S01]  /*9c20*/  SEL R5, R6, RZ, !P6 ;  /* 0x000000ff06057207 */ /* 0x000fe20007000000 */
[----:B------:R-:W-:Y:S01]  /*9c30*/  ULOP3.LUT UR4, UR4, 0x600000, URZ, 0xc0, !UPT ;  /* 0x0060000004047892 */ /* 0x000fe2000f8ec0ff */
[----:B------:R-:W-:Y:S01]  /*9c40*/  UMOV UR9, 0x1 ;  /* 0x0000000100097882 */ /* 0x000fe20000000000 */
[----:B------:R-:W-:Y:S10]  /*9c50*/  BRA.U UP0, `(.L_x_5) ;  /* 0x0000000100187547 */ /* 0x000ff4000b800000 */
[----:B------:R-:W-:Y:S01]  /*9c60*/  ELECT P4, URZ, PT ;  /* 0x0000000000ff782f */ /* 0x000fe20003880000 */
[----:B------:R-:W-:Y:S01]  /*9c70*/  IMAD.MOV.U32 R8, RZ, RZ, 0x1 ;  /* 0x00000001ff087424 */ /* 0x000fe200078e00ff */
[----:B------:R-:W-:Y:S01]  /*9c80*/  UMOV UR6, 0x40 ;  /* 0x0000004000067882 */ /* 0x000fe20000000000 */
[----:B------:R-:W-:Y:S01]  /*9c90*/  UVIRTCOUNT.DEALLOC.SMPOOL 0x80 ;  /* 0x000000800000784c */ /* 0x000fe20000000000 */
[----:B------:R-:W-:-:S09]  /*9ca0*/  ULEA UR6, UR5, UR6, 0x18 ;  /* 0x0000000605067291 */ /* 0x000fd2000f8ec0ff */
[----:B------:R1:W-:Y:S03]  /*9cb0*/  @P4 STS.U8 [UR6], R8 ;  /* 0x00000008ff004988 */ /* 0x0003e60008000006 */
.L_x_5:
[----:B------:R-:W2:Y:S04]  /*9cc0*/  LDL.64 R16, [R1+0x50] ;  /* 0x0000500001107983 */ /* 0x000ea80000100a00 */
[----:B------:R-:W3:Y:S01]  /*9cd0*/  LDL.64 R14, [R1+0x48] ;  /* 0x00004800010e7983 */ /* 0x000ee20000100a00 */
[----:B------:R-:W-:Y:S01]  /*9ce0*/  UIADD3 UR19, UPT, UPT, UR8, UR4, URZ ;  /* 0x0000000408137290 */ /* 0x000fe2000fffe0ff */
[----:B------:R-:W-:Y:S02]  /*9cf0*/  VOTEU.ALL UP1, P0 ;  /* 0x0000000000ff7886 */ /* 0x000fe40000020000 */
[----:B------:R4:W-:Y:S01]  /*9d00*/  STL.64 [R1+0x6c0], R48 ;  /* 0x0006c03001007387 */ /* 0x0009e20000100a00 */
[----:B------:R-:W-:Y:S02]  /*9d10*/  UIADD3 UR15, UPT, UPT, UR7, 0x78000, URZ ;  /* 0x00078000070f7890 */ /* 0x000fe4000fffe0ff */
[----:B------:R-:W-:Y:S01]  /*9d20*/  VIADD R242, R2, UR7 ;  /* 0x0000000702f27c36 */ /* 0x000fe20008000000 */
[----:B------:R-:W-:Y:S01]  /*9d30*/  VOTEU.ALL UP2, P0 ;  /* 0x0000000000ff7886 */ /* 0x000fe20000040000 */
[----:B------:R-:W-:-:S02]  /*9d40*/  ISETP.NE.U32.AND P4, PT, R7, RZ, PT ;  /* 0x000000ff0700720c */ /* 0x000fc40003f85070 */
[C---:B------:R-:W-:Y:S02]  /*9d50*/  LOP3.LUT R252, R3.reuse, 0x60, RZ, 0xfc, !PT ;  /* 0x0000006003fc7812 */ /* 0x040fe400078efcff */
[----:B------:R-:W-:Y:S02]  /*9d60*/  LOP3.LUT R243, R3, 0x62, RZ, 0xfc, !PT ;  /* 0x0000006203f37812 */ /* 0x000fe400078efcff */
[----:B------:R-:W-:Y:S02]  /*9d70*/  ISETP.NE.U32.AND P6, PT, R5, RZ, PT ;  /* 0x000000ff0500720c */ /* 0x000fe40003fc5070 */
[----:B-1----:R-:W-:Y:S01]  /*9d80*/  LOP3.LUT R8, R3, 0x4, RZ, 0xfc, !PT ;  /* 0x0000000403087812 */ /* 0x002fe200078efcff */
[----:B----4-:R-:W4:Y:S01]  /*9d90*/  LDL.64 R48, [R1+0xc8] ;  /* 0x0000c80001307983 */ /* 0x010f220000100a00 */
[----:B------:R-:W-:Y:S01]  /*9da0*/  USHF.L.U32 UR13, UR13, 0x7, URZ ;  /* 0x000000070d0d7899 */ /* 0x000fe200080006ff */
[----:B------:R-:W1:Y:S02]  /*9db0*/  LDCU UR14, c[0x0][0x3a0] ;  /* 0x00007400ff0e77ac */ /* 0x000e640008000800 */
[----:B------:R1:W-:Y:S04]  /*9dc0*/  STL.64 [R1+0x6b8], R32 ;  /* 0x0006b82001007387 */ /* 0x0003e80000100a00 */
[----:B-1----:R-:W2:Y:S01]  /*9dd0*/  LDL.64 R32, [R1+0xd0] ;  /* 0x0000d00001207983 */ /* 0x002ea20000100a00 */
[----:B------:R-:W-:-:S04]  /*9de0*/  @!UP1 UIADD3 UR10, UPT, UPT, -UR9, 0x100000, URZ ;  /* 0x00100000090a9890 */ /* 0x000fc8000fffe1ff */
[----:B------:R-:W-:Y:S02]  /*9df0*/  @!UP1 USHF.L.U32 UR11, UR10, 0xb, URZ ;  /* 0x0000000b0a0b9899 */ /* 0x000fe400080006ff */
[----:B------:R-:W-:Y:S02]  /*9e00*/  @!UP1 USHF.L.U32 UR10, UR10, 0x1, URZ ;  /* 0x000000010a0a9899 */ /* 0x000fe400080006ff */
[----:B------:R-:W-:-:S04]  /*9e10*/  @!UP1 UIADD3 UR4, UPT, UPT, -UR9, 0x100000, URZ ;  /* 0x0010000009049890 */ /* 0x000fc8000fffe1ff */
[----:B------:R-:W-:Y:S02]  /*9e20*/  @!UP1 USHF.L.U32 UR5, UR4, 0xb, URZ ;  /* 0x0000000b04059899 */ /* 0x000fe400080006ff */
[----:B------:R-:W-:Y:S01]  /*9e30*/  @!UP1 USHF.L.U32 UR4, UR4, 0x1, URZ ;  /* 0x0000000104049899 */ /* 0x000fe200080006ff */
[----:B------:R-:W-:Y:S01]  /*9e40*/  STTM.16dp32bit_t0_t15.x64 tmem[UR19], RZ ;  /* 0x000000ff000079ed */ /* 0x000fe20008b00013 */
[----:B------:R-:W-:Y:S01]  /*9e50*/  STTM.16dp32bit_t16_t31.x64 tmem[UR19+0x40], RZ ;  /* 0x000040ff000079ed */ /* 0x000fe20008b20013 */
[----:B------:R-:W1:Y:S02]  /*9e60*/  FENCE.VIEW.ASYNC.T ;  /* 0x00000000000073c6 */ /* 0x000e640000000200 */
[----:B-1----:R-:W-:Y:S06]  /*9e70*/  BAR.SYNC.DEFER_BLOCKING 0x0 ;  /* 0x0000000000007b1d */ /* 0x002fec0000010000 */
[----:B------:R-:W-:Y:S01]  /*9e80*/  UMOV UR9, UR15 ;  /* 0x0000000f00097c82 */ /* 0x000fe20008000000 */
[----:B------:R-:W-:Y:S01]  /*9e90*/  VOTEU.ALL UP1, P0 ;  /* 0x0000000000ff7886 */ /* 0x000fe20000020000 */
[----:B------:R1:W-:Y:S04]  /*9ea0*/  STL [R1+0x678], R0 ;  /* 0x0006780001007387 */ /* 0x0003e80000100800 */
[----:B------:R-:W-:Y:S01]  /*9eb0*/  STL [R1+0x4d0], R242 ;  /* 0x0004d0f201007387 */ /* 0x000fe20000100800 */
[----:B-1----:R-:W-:-:S03]  /*9ec0*/  LOP3.LUT R0, R3, 0x6, RZ, 0xfc, !PT ;  /* 0x0000000603007812 */ /* 0x002fc600078efcff */
[----:B------:R-:W1:Y:S02]  /*9ed0*/  FENCE.VIEW.ASYNC.S ;  /* 0x00000000000073c6 */ /* 0x000e640000000000 */
[----:B-1----:R1:W1:Y:S02]  /*9ee0*/  @!UP1 SYNCS.EXCH.64 URZ, [UR9], UR10 ;  /* 0x0000000a09ff95b2 */ /* 0x0022640008000100 */
[----:B-1----:R-:W-:Y:S06]  /*9ef0*/  BAR.SYNC.DEFER_BLOCKING 0x0 ;  /* 0x0000000000007b1d */ /* 0x002fec0000010000 */
[----:B------:R1:W2:Y:S01]  /*9f00*/  @!UP2 SYNCS.EXCH.64 URZ, [UR7+0x78008], UR4 ;  /* 0x0780080407ffa5b2 */ /* 0x0002a20008000100 */
[----:B------:R-:W-:Y:S01]  /*9f10*/  USHF.L.U32 UR11, UR12, 0x7, URZ ;  /* 0x000000070c0b7899 */ /* 0x000fe200080006ff */
[----:B-1----:R-:W1:Y:S01]  /*9f20*/  LDCU UR4, c[0x0][0x3a0] ;  /* 0x00007400ff0477ac */ /* 0x002e620008000800 */
[----:B------:R-:W-:Y:S01]  /*9f30*/  @!PT LDS RZ, [RZ] ;  /* 0x00000000fffff984 */ /* 0x000fe20000000800 */
[----:B------:R-:W-:Y:S01]  /*9f40*/  @!PT LDS RZ, [RZ] ;  /* 0x00000000fffff984 */ /* 0x000fe20000000800 */
[----:B------:R-:W-:Y:S01]  /*9f50*/  @!PT LDS RZ, [RZ] ;  /* 0x00000000fffff984 */ /* 0x000fe20000000800 */
[----:B--2---:R-:W-:Y:S01]  /*9f60*/  LDGSTS.E [R242+0x50000], desc[UR20][R32.64], P1 ;  /* 0x5000000020f27fae */ /* 0x004fe200089a1014 */
[----:B------:R-:W-:-:S03]  /*9f70*/  ISETP.GE.AND P1, PT, R252, R4, PT ;  /* 0x00000004fc00720c */ /* 0x000fc60003f26270 */
[----:B----4-:R-:W-:Y:S01]  /*9f80*/  LDGSTS.E [R242+0x50008], desc[UR20][R48.64], P5 ;  /* 0x5000800030f27fae */ /* 0x010fe2000a9a1014 */
[-C--:B------:R-:W-:Y:S02]  /*9f90*/  ISETP.GE.AND P5, PT, R243, R4.reuse, PT ;  /* 0x00000004f300720c */ /* 0x080fe40003fa6270 */
[----:B------:R-:W-:Y:S01]  /*9fa0*/  SEL R5, R6, RZ, !P1 ;  /* 0x000000ff06057207 */ /* 0x000fe20004800000 */
[----:B------:R-:W-:Y:S01]  /*9fb0*/  LDGSTS.E [R242+0x52000], desc[UR20][R16.64], P3 ;  /* 0x5200000010f27fae */ /* 0x000fe200099a1014 */
[-C--:B------:R-:W-:Y:S02]  /*9fc0*/  ISETP.GE.AND P1, PT, R8, R4.reuse, PT ;  /* 0x000000040800720c */ /* 0x080fe40003f26270 */
[----:B------:R-:W-:Y:S01]  /*9fd0*/  SEL R8, R6, RZ, !P5 ;  /* 0x000000ff06087207 */ /* 0x000fe20006800000 */
[----:B------:R-:W2:Y:S01]  /*9fe0*/  LDL.64 R32, [R1+0xc0] ;  /* 0x0000c00001207983 */ /* 0x000ea20000100a00 */
[----:B------:R-:W-:Y:S02]  /*9ff0*/  ISETP.GE.AND P5, PT, R0, R4, PT ;  /* 0x000000040000720c */ /* 0x000fe40003fa6270 */
[----:B------:R-:W-:Y:S01]  /*a000*/  ISETP.NE.U32.AND P3, PT, R5, RZ, PT ;  /* 0x000000ff0500720c */ /* 0x000fe20003f65070 */
[----:B------:R-:W4:Y:S04]  /*a010*/  LDL.64 R48, [R1+0xb8] ;  /* 0x0000b80001307983 */ /* 0x000f280000100a00 */
[----:B---3--:R3:W-:Y:S01]  /*a020*/  LDGSTS.E [R242+0x52008], desc[UR20][R14.64], P2 ;  /* 0x520080000ef27fae */ /* 0x0087e200091a1014 */
[----:B------:R-:W-:-:S02]  /*a030*/  LOP3.LUT R0, R3, 0x26, RZ, 0xfc, !PT ;  /* 0x0000002603007812 */ /* 0x000fc400078efcff */
[C---:B------:R-:W-:Y:S01]  /*a040*/  SEL R7, R6.reuse, RZ, !P1 ;  /* 0x000000ff06077207 */ /* 0x040fe20004800000 */
[----:B------:R-:W-:Y:S01]  /*a050*/  STL.64 [R1+0x6a0], R238 ;  /* 0x0006a0ee01007387 */ /* 0x000fe20000100a00 */
[----:B------:R-:W-:Y:S02]  /*a060*/  SEL R5, R6, RZ, !P5 ;  /* 0x000000ff06057207 */ /* 0x000fe40006800000 */
[----:B------:R-:W-:Y:S01]  /*a070*/  ISETP.NE.U32.AND P1, PT, R8, RZ, PT ;  /* 0x000000ff0800720c */ /* 0x000fe20003f25070 */
[----:B------:R-:W-:Y:S01]  /*a080*/  LDGSTS.E [R242+0x54000], desc[UR20][R238.64], P4 ;  /* 0x54000000eef27fae */ /* 0x000fe2000a1a1014 */
[----:B---3--:R-:W-:-:S03]  /*a090*/  LOP3.LUT R14, R3, 0x24, RZ, 0xfc, !PT ;  /* 0x00000024030e7812 */ /* 0x008fc600078efcff */
[----:B------:R-:W-:Y:S01]  /*a0a0*/  STL.64 [R1+0x690], R236 ;  /* 0x000690ec01007387 */ /* 0x000fe20000100a00 */
[----:B------:R-:W-:-:S03]  /*a0b0*/  ISETP.GE.AND P4, PT, R14, R4, PT ;  /* 0x000000040e00720c */ /* 0x000fc60003f86270 */
[----:B------:R-:W3:Y:S04]  /*a0c0*/  LDL.64 R16, [R1+0x40] ;  /* 0x0000400001107983 */ /* 0x000ee80000100a00 */
[----:B------:R-:W3:Y:S01]  /*a0d0*/  LDL.64 R14, [R1+0x38] ;  /* 0x00003800010e7983 */ /* 0x000ee20000100a00 */
[----:B------:R-:W-:-:S03]  /*a0e0*/  LOP3.LUT R8, R3, 0x44, RZ, 0xfc, !PT ;  /* 0x0000004403087812 */ /* 0x000fc600078efcff */
[----:B------:R-:W-:Y:S01]  /*a0f0*/  LDGSTS.E [R242+0x54008], desc[UR20][R236.64], P6 ;  /* 0x54008000ecf27fae */ /* 0x000fe2000b1a1014 */
[-C--:B------:R-:W-:Y:S02]  /*a100*/  ISETP.GE.AND P6, PT, R0, R4.reuse, PT ;  /* 0x000000040000720c */ /* 0x080fe40003fc6270 */
[----:B------:R-:W-:Y:S01]  /*a110*/  ISETP.NE.U32.AND P5, PT, R5, RZ, PT ;  /* 0x000000ff0500720c */ /* 0x000fe20003fa5070 */
[----:B------:R-:W-:Y:S01]  /*a120*/  LDGSTS.E [R242+0x56000], desc[UR20][R204.64], P3 ;  /* 0x56000000ccf27fae */ /* 0x000fe200099a1014 */
[----:B------:R-:W-:Y:S02]  /*a130*/  LOP3.LUT R0, R3, 0x46, RZ, 0xfc, !PT ;  /* 0x0000004603007812 */ /* 0x000fe400078efcff */
[----:B------:R-:W-:Y:S02]  /*a140*/  SEL R5, R6, RZ, !P4 ;  /* 0x000000ff06057207 */ /* 0x000fe40006000000 */
[----:B------:R-:W-:Y:S01]  /*a150*/  ISETP.NE.U32.AND P2, PT, R7, RZ, PT ;  /* 0x000000ff0700720c */ /* 0x000fe20003f45070 */
[----:B------:R-:W-:Y:S01]  /*a160*/  STL.64 [R1+0x698], R204 ;  /* 0x000698cc01007387 */ /* 0x000fe20000100a00 */
[----:B------:R-:W-:-:S02]  /*a170*/  ISETP.GE.AND P4, PT, R8, R4, PT ;  /* 0x000000040800720c */ /* 0x000fc40003f86270 */
[----:B------:R-:W-:Y:S01]  /*a180*/  SEL R8, R6, RZ, !P6 ;  /* 0x000000ff06087207 */ /* 0x000fe20007000000 */
[----:B------:R-:W-:Y:S01]  /*a190*/  LDGSTS.E [R242+0x56008], desc[UR20][R206.64], P1 ;  /* 0x56008000cef27fae */ /* 0x000fe200089a1014 */
[----:B------:R-:W-:Y:S02]  /*a1a0*/  ISETP.GE.AND P6, PT, R0, R4, PT ;  /* 0x000000040000720c */ /* 0x000fe40003fc6270 */
[----:B------:R-:W-:Y:S01]  /*a1b0*/  LOP3.LUT R0, R2, 0x10, RZ, 0x3c, !PT ;  /* 0x0000001002007812 */ /* 0x000fe200078e3cff */
[----:B------:R-:W-:Y:S04]  /*a1c0*/  STL.64 [R1+0x6a8], R206 ;  /* 0x0006a8ce01007387 */ /* 0x000fe80000100a00 */
[----:B------:R-:W-:Y:S01]  /*a1d0*/  VIADD R243, R0, UR7 ;  /* 0x0000000700f37c36 */ /* 0x000fe20008000000 */
[----:B------:R1:W-:Y:S04]  /*a1e0*/  STL [R1+0x4c4], R0 ;  /* 0x0004c40001007387 */ /* 0x0003e80000100800 */
[----:B--2---:R-:W-:Y:S04]  /*a1f0*/  LDGSTS.E [R243+0x50000], desc[UR20][R32.64], P2 ;  /* 0x5000000020f37fae */ /* 0x004fe800091a1014 */
[----:B----4-:R-:W-:Y:S04]  /*a200*/  LDGSTS.E [R243+0x50008], desc[UR20][R48.64], P5 ;  /* 0x5000800030f37fae */ /* 0x010fe8000a9a1014 */
[----:B------:R-:W2:Y:S04]  /*a210*/  LDL.64 R32, [R1+0xb0] ;  /* 0x0000b00001207983 */ /* 0x000ea80000100a00 */
[----:B------:R-:W4:Y:S01]  /*a220*/  LDL.64 R48, [R1+0xa8] ;  /* 0x0000a80001307983 */ /* 0x000f220000100a00 */
[----:B------:R-:W-:-:S02]  /*a230*/  ISETP.NE.U32.AND P3, PT, R5, RZ, PT ;  /* 0x000000ff0500720c */ /* 0x000fc40003f65070 */
[----:B------:R-:W-:Y:S02]  /*a240*/  SEL R7, R6, RZ, !P4 ;  /* 0x000000ff06077207 */ /* 0x000fe40006000000 */
[----:B------:R-:W-:Y:S02]  /*a250*/  ISETP.NE.U32.AND P4, PT, R8, RZ, PT ;  /* 0x000000ff0800720c */ /* 0x000fe40003f85070 */
[----:B------:R-:W-:Y:S01]  /*a260*/  ISETP.NE.U32.AND P1, PT, R7, RZ, PT ;  /* 0x000000ff0700720c */ /* 0x000fe20003f25070 */
[----:B------:R-:W-:Y:S06]  /*a270*/  STL.64 [R1+0x680], R176 ;  /* 0x000680b001007387 */ /* 0x000fec0000100a00 */
[----:B---3--:R-:W-:Y:S04]  /*a280*/  LDGSTS.E [R243+0x52000], desc[UR20][R16.64], P3 ;  /* 0x5200000010f37fae */ /* 0x008fe800099a1014 */
[----:B------:R3:W-:Y:S01]  /*a290*/  LDGSTS.E [R243+0x52008], desc[UR20][R14.64], P4 ;  /* 0x520080000ef37fae */ /* 0x0007e2000a1a1014 */
[----:B------:R-:W-:-:S03]  /*a2a0*/  SEL R5, R6, RZ, !P6 ;  /* 0x000000ff06057207 */ /* 0x000fc60007000000 */
[----:B------:R-:W-:Y:S04]  /*a2b0*/  LDGSTS.E [R243+0x54000], desc[UR20][R176.64], P1 ;  /* 0x54000000b0f37fae */ /* 0x000fe800089a1014 */
[----:B------:R-:W4:Y:S01]  /*a2c0*/  LDL.64 R16, [R1+0x30] ;  /* 0x0000300001107983 */ /* 0x000f220000100a00 */
[----:B---3--:R-:W-:-:S03]  /*a2d0*/  LOP3.LUT R14, R3, 0x28, RZ, 0xfc, !PT ;  /* 0x00000028030e7812 */ /* 0x008fc600078efcff */
[----:B------:R-:W-:Y:S01]  /*a2e0*/  STL.64 [R1+0x688], R178 ;  /* 0x000688b201007387 */ /* 0x000fe20000100a00 */
[----:B------:R-:W-:-:S03]  /*a2f0*/  ISETP.GE.AND P1, PT, R14, R4, PT ;  /* 0x000000040e00720c */ /* 0x000fc60003f26270 */
[----:B------:R-:W3:Y:S01]  /*a300*/  LDL.64 R14, [R1+0x28] ;  /* 0x00002800010e7983 */ /* 0x000ee20000100a00 */
[----:B------:R-:W-:Y:S02]  /*a310*/  ISETP.NE.U32.AND P6, PT, R5, RZ, PT ;  /* 0x000000ff0500720c */ /* 0x000fe40003fc5070 */
[C---:B------:R-:W-:Y:S02]  /*a320*/  LOP3.LUT R5, R3.reuse, 0x64, RZ, 0xfc, !PT ;  /* 0x0000006403057812 */ /* 0x040fe400078efcff */
[----:B-1----:R-:W-:Y:S02]  /*a330*/  LOP3.LUT R0, R3, 0x66, RZ, 0xfc, !PT ;  /* 0x0000006603007812 */ /* 0x002fe400078efcff */
[-C--:B------:R-:W-:Y:S02]  /*a340*/  ISETP.GE.AND P2, PT, R5, R4.reuse, PT ;  /* 0x000000040500720c */ /* 0x080fe40003f46270 */
[----:B------:R-:W-:Y:S02]  /*a350*/  ISETP.GE.AND P5, PT, R0, R4, PT ;  /* 0x000000040000720c */ /* 0x000fe40003fa6270 */
[----:B------:R-:W-:-:S02]  /*a360*/  LOP3.LUT R7, R3, 0x8, RZ, 0xfc, !PT ;  /* 0x0000000803077812 */ /* 0x000fc400078efcff */
[----:B------:R-:W-:Y:S01]  /*a370*/  LOP3.LUT R0, R3, 0xa, RZ, 0xfc, !PT ;  /* 0x0000000a03007812 */ /* 0x000fe200078efcff */
[----:B------:R-:W-:Y:S01]  /*a380*/  LDGSTS.E [R243+0x54008], desc[UR20][R178.64], P6 ;  /* 0x54008000b2f37fae */ /* 0x000fe2000b1a1014 */
[C---:B------:R-:W-:Y:S02]  /*a390*/  SEL R5, R6.reuse, RZ, !P2 ;  /* 0x000000ff06057207 */ /* 0x040fe40005000000 */
[----:B------:R-:W-:Y:S02]  /*a3a0*/  SEL R8, R6, RZ, !P5 ;  /* 0x000000ff06087207 */ /* 0x000fe40006800000 */
[-C--:B------:R-:W-:Y:S02]  /*a3b0*/  ISETP.GE.AND P2, PT, R7, R4.reuse, PT ;  /* 0x000000040700720c */ /* 0x080fe40003f46270 */
[----:B------:R-:W-:Y:S02]  /*a3c0*/  ISETP.GE.AND P5, PT, R0, R4, PT ;  /* 0x000000040000720c */ /* 0x000fe40003fa6270 */
[----:B------:R-:W-:-:S02]  /*a3d0*/  ISETP.NE.U32.AND P3, PT, R5, RZ, PT ;  /* 0x000000ff0500720c */ /* 0x000fc40003f65070 */
[C---:B------:R-:W-:Y:S02]  /*a3e0*/  LOP3.LUT R0, R3.reuse, 0x2a, RZ, 0xfc, !PT ;  /* 0x0000002a03007812 */ /* 0x040fe400078efcff */
[C---:B------:R-:W-:Y:S02]  /*a3f0*/  SEL R7, R6.reuse, RZ, !P2 ;  /* 0x000000ff06077207 */ /* 0x040fe40005000000 */
[----:B------:R-:W-:Y:S02]  /*a400*/  SEL R5, R6, RZ, !P5 ;  /* 0x000000ff06057207 */ /* 0x000fe40006800000 */
[----:B------:R-:W-:Y:S02]  /*a410*/  ISETP.NE.U32.AND P2, PT, R8, RZ, PT ;  /* 0x000000ff0800720c */ /* 0x000fe40003f45070 */
[----:B------:R-:W-:Y:S02]  /*a420*/  LOP3.LUT R8, R3, 0x48, RZ, 0xfc, !PT ;  /* 0x0000004803087812 */ /* 0x000fe400078efcff */
[----:B------:R-:W-:Y:S01]  /*a430*/  ISETP.GE.AND P6, PT, R0, R4, PT ;  /* 0x000000040000720c */ /* 0x000fe20003fc6270 */
[----:B------:R-:W-:Y:S01]  /*a440*/  LDGSTS.E [R243+0x56000], desc[UR20][R208.64], P3 ;  /* 0x56000000d0f37fae */ /* 0x000fe200099a1014 */
[----:B------:R-:W-:-:S02]  /*a450*/  ISETP.NE.U32.AND P5, PT, R5, RZ, PT ;  /* 0x000000ff0500720c */ /* 0x000fc40003fa5070 */
[----:B------:R-:W-:Y:S02]  /*a460*/  LOP3.LUT R0, R3, 0x4a, RZ, 0xfc, !PT ;  /* 0x0000004a03007812 */ /* 0x000fe400078efcff */
[----:B------:R-:W-:Y:S02]  /*a470*/  SEL R5, R6, RZ, !P1 ;  /* 0x000000ff06057207 */ /* 0x000fe40004800000 */
[----:B------:R-:W-:Y:S01]  /*a480*/  ISETP.NE.U32.AND P4, PT, R7, RZ, PT ;  /* 0x000000ff0700720c */ /* 0x000fe20003f85070 */
[----:B------:R-:W-:Y:S01]  /*a490*/  STL.64 [R1+0x6b0], R208 ;  /* 0x0006b0d001007387 */ /* 0x000fe20000100a00 */
[-C--:B------:R-:W-:Y:S02]  /*a4a0*/  ISETP.GE.AND P1, PT, R8, R4.reuse, PT ;  /* 0x000000040800720c */ /* 0x080fe40003f26270 */
[----:B------:R-:W-:Y:S01]  /*a4b0*/  SEL R8, R6, RZ, !P6 ;  /* 0x000000ff06087207 */ /* 0x000fe20007000000 */
[----:B------:R-:W-:Y:S01]  /*a4c0*/  LDGSTS.E [R243+0x56008], desc[UR20][R210.64], P2 ;  /* 0x56008000d2f37fae */ /* 0x000fe200091a1014 */
[----:B------:R-:W-:-:S02]  /*a4d0*/  ISETP.GE.AND P6, PT, R0, R4, PT ;  /* 0x000000040000720c */ /* 0x000fc40003fc6270 */
[----:B------:R-:W-:-:S05]  /*a4e0*/  LOP3.LUT R0, R2, 0x20, RZ, 0x3c, !PT ;  /* 0x0000002002007812 */ /* 0x000fca00078e3cff */
[----:B------:R-:W-:Y:S01]  /*a4f0*/  VIADD R242, R0, UR7 ;  /* 0x0000000700f27c36 */ /* 0x000fe20008000000 */
[----:B------:R1:W-:Y:S04]  /*a500*/  STL [R1+0x4c0], R0 ;  /* 0x0004c00001007387 */ /* 0x0003e80000100800 */
[----:B------:R-:W3:Y:S04]  /*a510*/  LDL.64 R238, [R1+0xa0] ;  /* 0x0000a00001ee7983 */ /* 0x000ee80000100a00 */
[----:B--2---:R-:W-:Y:S04]  /*a520*/  LDGSTS.E [R242+0x50000], desc[UR20][R32.64], P4 ;  /* 0x5000000020f27fae */ /* 0x004fe8000a1a1014 */
[----:B----4-:R-:W-:Y:S04]  /*a530*/  LDGSTS.E [R242+0x50008], desc[UR20][R48.64], P5 ;  /* 0x5000800030f27fae */ /* 0x010fe8000a9a1014 */
[----:B------:R-:W2:Y:S04]  /*a540*/  LDL.64 R32, [R1+0x98] ;  /* 0x0000980001207983 */ /* 0x000ea80000100a00 */
[----:B------:R-:W4:Y:S01]  /*a550*/  LDL.64 R48, [R1+0x20] ;  /* 0x0000200001307983 */ /* 0x000f220000100a00 */
[----:B------:R-:W-:-:S02]  /*a560*/  ISETP.NE.U32.AND P3, PT, R5, RZ, PT ;  /* 0x000000ff0500720c */ /* 0x000fc40003f65070 */
[----:B------:R-:W-:Y:S02]  /*a570*/  SEL R7, R6, RZ, !P1 ;  /* 0x000000ff06077207 */ /* 0x000fe40004800000 */
[----:B------:R-:W-:Y:S02]  /*a580*/  ISETP.NE.U32.AND P1, PT, R8, RZ, PT ;  /* 0x000000ff0800720c */ /* 0x000fe40003f25070 */
[----:B------:R-:W-:Y:S02]  /*a590*/  ISETP.NE.U32.AND P2, PT, R7, RZ, PT ;  /* 0x000000ff0700720c */ /* 0x000fe40003f45070 */
[----:B------:R-:W-:-:S04]  /*a5a0*/  SEL R5, R6, RZ, !P6 ;  /* 0x000000ff06057207 */ /* 0x000fc80007000000 */
[----:B------:R-:W-:Y:S01]  /*a5b0*/  ISETP.NE.U32.AND P6, PT, R5, RZ, PT ;  /* 0x000000ff0500720c */ /* 0x000fe20003fc5070 */
[----:B------:R-:W-:Y:S01]  /*a5c0*/  LDGSTS.E [R242+0x52000], desc[UR20][R16.64], P3 ;  /* 0x5200000010f27fae */ /* 0x000fe200099a1014 */
[C---:B------:R-:W-:Y:S02]  /*a5d0*/  LOP3.LUT R5, R3.reuse, 0x68, RZ, 0xfc, !PT ;  /* 0x0000006803057812 */ /* 0x040fe400078efcff */
[----:B-1----:R-:W-:Y:S02]  /*a5e0*/  LOP3.LUT R0, R3, 0x6a, RZ, 0xfc, !PT ;  /* 0x0000006a03007812 */ /* 0x002fe400078efcff */
[-C--:B------:R-:W-:Y:S01]  /*a5f0*/  ISETP.GE.AND P4, PT, R5, R4.reuse, PT ;  /* 0x000000040500720c */ /* 0x080fe20003f86270 */
[----:B---3--:R1:W-:Y:S01]  /*a600*/  LDGSTS.E [R242+0x52008], desc[UR20][R14.64], P1 ;  /* 0x520080000ef27fae */ /* 0x0083e200089a1014 */
[----:B------:R-:W-:-:S03]  /*a610*/  ISETP.GE.AND P5, PT, R0, R4, PT ;  /* 0x000000040000720c */ /* 0x000fc60003fa6270 */
[----:B------:R-:W-:Y:S01]  /*a620*/  LDGSTS.E [R242+0x54000], desc[UR20][R180.64], P2 ;  /* 0x54000000b4f27fae */ /* 0x000fe200091a1014 */
[----:B------:R-:W-:Y:S02]  /*a630*/  SEL R5, R6, RZ, !P4 ;  /* 0x000000ff06057207 */ /* 0x000fe40006000000 */
[C---:B-1----:R-:W-:Y:S01]  /*a640*/  LOP3.LUT R14, R3.reuse, 0x2c, RZ, 0xfc, !PT ;  /* 0x0000002c030e7812 */ /* 0x042fe200078efcff */
[----:B------:R-:W-:Y:S01]  /*a650*/  LDGSTS.E [R242+0x54008], desc[UR20][R182.64], P6 ;  /* 0x54008000b6f27fae */ /* 0x000fe2000b1a1014 */
[C---:B------:R-:W-:Y:S02]  /*a660*/  LOP3.LUT R0, R3.reuse, 0xe, RZ, 0xfc, !PT ;  /* 0x0000000e03007812 */ /* 0x040fe400078efcff */
[----:B------:R-:W-:Y:S02]  /*a670*/  ISETP.GE.AND P2, PT, R14, R4, PT ;  /* 0x000000040e00720c */ /* 0x000fe40003f46270 */
[----:B------:R-:W3:Y:S01]  /*a680*/  LDL.64 R14, [R1+0x18] ;  /* 0x00001800010e7983 */ /* 0x000ee20000100a00 */
[----:B------:R-:W-:-:S02]  /*a690*/  LOP3.LUT R7, R3, 0xc, RZ, 0xfc, !PT ;  /* 0x0000000c03077812 */ /* 0x000fc400078efcff */
[----:B------:R-:W-:Y:S02]  /*a6a0*/  SEL R8, R6, RZ, !P5 ;  /* 0x000000ff06087207 */ /* 0x000fe40006800000 */
[----:B------:R-:W-:Y:S02]  /*a6b0*/  ISETP.NE.U32.AND P3, PT, R5, RZ, PT ;  /* 0x000000ff0500720c */ /* 0x000fe40003f65070 */
[-C--:B------:R-:W-:Y:S02]  /*a6c0*/  ISETP.GE.AND P5, PT, R0, R4.reuse, PT ;  /* 0x000000040000720c */ /* 0x080fe40003fa6270 */
[----:B------:R-:W-:Y:S02]  /*a6d0*/  ISETP.GE.AND P4, PT, R7, R4, PT ;  /* 0x000000040700720c */ /* 0x000fe40003f86270 */
[----:B------:R-:W-:Y:S02]  /*a6e0*/  SEL R5, R6, RZ, !P5 ;  /* 0x000000ff06057207 */ /* 0x000fe40006800000 */
[----:B------:R-:W-:-:S02]  /*a6f0*/  LOP3.LUT R0, R3, 0x2e, RZ, 0xfc, !PT ;  /* 0x0000002e03007812 */ /* 0x000fc400078efcff */
[----:B------:R-:W-:Y:S02]  /*a700*/  SEL R7, R6, RZ, !P4 ;  /* 0x000000ff06077207 */ /* 0x000fe40006000000 */
[----:B------:R-:W-:Y:S01]  /*a710*/  ISETP.NE.U32.AND P4, PT, R8, RZ, PT ;  /* 0x000000ff0800720c */ /* 0x000fe20003f85070 */
[----:B------:R-:W-:Y:S01]  /*a720*/  LDGSTS.E [R242+0x56000], desc[UR20][R212.64], P3 ;  /* 0x56000000d4f27fae */ /* 0x000fe200099a1014 */
[----:B------:R-:W-:Y:S02]  /*a730*/  LOP3.LUT R8, R3, 0x4c, RZ, 0xfc, !PT ;  /* 0x0000004c03087812 */ /* 0x000fe400078efcff */
[----:B------:R-:W-:Y:S02]  /*a740*/  ISETP.NE.U32.AND P5, PT, R5, RZ, PT ;  /* 0x000000ff0500720c */ /* 0x000fe40003fa5070 */
[----:B------:R-:W-:Y:S02]  /*a750*/  ISETP.GE.AND P6, PT, R0, R4, PT ;  /* 0x000000040000720c */ /* 0x000fe40003fc6270 */
[----:B------:R-:W-:-:S02]  /*a760*/  LOP3.LUT R0, R3, 0x4e, RZ, 0xfc, !PT ;  /* 0x0000004e03007812 */ /* 0x000fc400078efcff */
[----:B------:R-:W-:Y:S02]  /*a770*/  SEL R5, R6, RZ, !P2 ;  /* 0x000000ff06057207 */ /* 0x000fe40005000000 */
[----:B------:R-:W-:Y:S01]  /*a780*/  ISETP.NE.U32.AND P1, PT, R7, RZ, PT ;  /* 0x000000ff0700720c */ /* 0x000fe20003f25070 */
[----:B------:R-:W-:Y:S01]  /*a790*/  LDGSTS.E [R242+0x56008], desc[UR20][R214.64], P4 ;  /* 0x56008000d6f27fae */ /* 0x000fe2000a1a1014 */
[-C--:B------:R-:W-:Y:S02]  /*a7a0*/  ISETP.GE.AND P2, PT, R8, R4.reuse, PT ;  /* 0x000000040800720c */ /* 0x080fe40003f46270 */
[----:B------:R-:W-:Y:S02]  /*a7b0*/  SEL R8, R6, RZ, !P6 ;  /* 0x000000ff06087207 */ /* 0x000fe40007000000 */
[----:B------:R-:W-:Y:S02]  /*a7c0*/  ISETP.NE.U32.AND P3, PT, R5, RZ, PT ;  /* 0x000000ff0500720c */ /* 0x000fe40003f65070 */
[----:B------:R-:W-:-:S02]  /*a7d0*/  ISETP.GE.AND P6, PT, R0, R4, PT ;  /* 0x000000040000720c */ /* 0x000fc40003fc6270 */
[----:B------:R-:W-:-:S05]  /*a7e0*/  LOP3.LUT R0, R2, 0x30, RZ, 0x3c, !PT ;  /* 0x0000003002007812 */ /* 0x000fca00078e3cff */
[----:B------:R-:W-:Y:S01]  /*a7f0*/  VIADD R17, R0, UR7 ;  /* 0x0000000700117c36 */ /* 0x000fe20008000000 */
[----:B------:R1:W-:Y:S04]  /*a800*/  STL [R1+0x4bc], R0 ;  /* 0x0004bc0001007387 */ /* 0x0003e80000100800 */
[----:B------:R-:W-:Y:S04]  /*a810*/  LDGSTS.E [R17+0x50000], desc[UR20][R238.64], P1 ;  /* 0x50000000ee117fae */ /* 0x000fe800089a1014 */
[----:B------:R-:W3:Y:S04]  /*a820*/  LDL.64 R238, [R1+0x90] ;  /* 0x0000900001ee7983 */ /* 0x000ee80000100a00 */
[----:B--2---:R-:W-:Y:S04]  /*a830*/  LDGSTS.E [R17+0x50008], desc[UR20][R32.64], P5 ;  /* 0x5000800020117fae */ /* 0x004fe8000a9a1014 */
[----:B----4-:R-:W-:Y:S04]  /*a840*/  LDGSTS.E [R17+0x52000], desc[UR20][R48.64], P3 ;  /* 0x5200000030117fae */ /* 0x010fe800099a1014 */
[----:B------:R-:W2:Y:S04]  /*a850*/  LDL.64 R32, [R1+0x88] ;  /* 0x0000880001207983 */ /* 0x000ea80000100a00 */
[----:B------:R-:W4:Y:S01]  /*a860*/  LDL.64 R48, [R1+0x10] ;  /* 0x0000100001307983 */ /* 0x000f220000100a00 */
[----:B------:R-:W-:-:S02]  /*a870*/  SEL R7, R6, RZ, !P2 ;  /* 0x000000ff06077207 */ /* 0x000fc40005000000 */
[----:B------:R-:W-:Y:S02]  /*a880*/  ISETP.NE.U32.AND P2, PT, R8, RZ, PT ;  /* 0x000000ff0800720c */ /* 0x000fe40003f45070 */
[----:B------:R-:W-:Y:S02]  /*a890*/  SEL R5, R6, RZ, !P6 ;  /* 0x000000ff06057207 */ /* 0x000fe40007000000 */
[----:B------:R-:W-:Y:S02]  /*a8a0*/  ISETP.NE.U32.AND P4, PT, R7, RZ, PT ;  /* 0x000000ff0700720c */ /* 0x000fe40003f85070 */
[----:B------:R-:W-:Y:S02]  /*a8b0*/  ISETP.NE.U32.AND P6, PT, R5, RZ, PT ;  /* 0x000000ff0500720c */ /* 0x000fe40003fc5070 */
[C---:B------:R-:W-:Y:S02]  /*a8c0*/  LOP3.LUT R5, R3.reuse, 0x6c, RZ, 0xfc, !PT ;  /* 0x0000006c03057812 */ /* 0x040fe400078efcff */
[----:B-1----:R-:W-:-:S02]  /*a8d0*/  LOP3.LUT R0, R3, 0x6e, RZ, 0xfc, !PT ;  /* 0x0000006e03007812 */ /* 0x002fc400078efcff */
[-C--:B------:R-:W-:Y:S02]  /*a8e0*/  ISETP.GE.AND P1, PT, R5, R4.reuse, PT ;  /* 0x000000040500720c */ /* 0x080fe40003f26270 */
[----:B------:R-:W-:Y:S02]  /*a8f0*/  ISETP.GE.AND P5, PT, R0, R4, PT ;  /* 0x000000040000720c */ /* 0x000fe40003fa6270 */
[C---:B------:R-:W-:Y:S02]  /*a900*/  SEL R5, R6.reuse, RZ, !P1 ;  /* 0x000000ff06057207 */ /* 0x040fe40004800000 */
[C---:B------:R-:W-:Y:S02]  /*a910*/  LOP3.LUT R0, R3.reuse, 0x12, RZ, 0xfc, !PT ;  /* 0x0000001203007812 */ /* 0x040fe400078efcff */
[----:B------:R-:W-:Y:S02]  /*a920*/  LOP3.LUT R7, R3, 0x10, RZ, 0xfc, !PT ;  /* 0x0000001003077812 */ /* 0x000fe400078efcff */
[----:B------:R-:W-:Y:S01]  /*a930*/  SEL R8, R6, RZ, !P5 ;  /* 0x000000ff06087207 */ /* 0x000fe20006800000 */
[----:B---3--:R1:W-:Y:S01]  /*a940*/  LDGSTS.E [R17+0x52008], desc[UR20][R14.64], P2 ;  /* 0x520080000e117fae */ /* 0x0083e200091a1014 */
[----:B------:R-:W-:-:S02]  /*a950*/  ISETP.NE.U32.AND P3, PT, R5, RZ, PT ;  /* 0x000000ff0500720c */ /* 0x000fc40003f65070 */
[-C--:B------:R-:W-:Y:S01]  /*a960*/  ISETP.GE.AND P5, PT, R0, R4.reuse, PT ;  /* 0x000000040000720c */ /* 0x080fe20003fa6270 */
[----:B------:R-:W-:Y:S01]  /*a970*/  LDGSTS.E [R17+0x54000], desc[UR20][R184.64], P4 ;  /* 0x54000000b8117fae */ /* 0x000fe2000a1a1014 */
[-C--:B------:R-:W-:Y:S02]  /*a980*/  ISETP.GE.AND P1, PT, R7, R4.reuse, PT ;  /* 0x000000040700720c */ /* 0x080fe40003f26270 */
[----:B-1----:R-:W-:Y:S01]  /*a990*/  LOP3.LUT R14, R3, 0x30, RZ, 0xfc, !PT ;  /* 0x00000030030e7812 */ /* 0x002fe200078efcff */
[----:B------:R-:W-:Y:S03]  /*a9a0*/  LDGSTS.E [R17+0x54008], desc[UR20][R186.64], P6 ;  /* 0x54008000ba117fae */ /* 0x000fe6000b1a1014 */
[----:B------:R-:W-:-:S03]  /*a9b0*/  ISETP.GE.AND P4, PT, R14, R4, PT ;  /* 0x000000040e00720c */ /* 0x000fc60003f86270 */
[----:B------:R-:W-:Y:S01]  /*a9c0*/  LDGSTS.E [R17+0x56000], desc[UR20][R216.64], P3 ;  /* 0x56000000d8117fae */ /* 0x000fe200099a1014 */
[----:B------:R-:W-:-:S03]  /*a9d0*/  SEL R5, R6, RZ, !P5 ;  /* 0x000000ff06057207 */ /* 0x000fc60006800000 */
[----:B------:R-:W3:Y:S01]  /*a9e0*/  LDL.64 R14, [R1+0x8] ;  /* 0x00000800010e7983 */ /* 0x000ee20000100a00 */
[C---:B------:R-:W-:Y:S02]  /*a9f0*/  LOP3.LUT R0, R3.reuse, 0x32, RZ, 0xfc, !PT ;  /* 0x0000003203007812 */ /* 0x040fe400078efcff */
[----:B------:R-:W-:Y:S02]  /*aa00*/  SEL R7, R6, RZ, !P1 ;  /* 0x000000ff06077207 */ /* 0x000fe40004800000 */
[----:B------:R-:W-:Y:S02]  /*aa10*/  ISETP.NE.U32.AND P1, PT, R8, RZ, PT ;  /* 0x000000ff0800720c */ /* 0x000fe40003f25070 */
[----:B------:R-:W-:Y:S02]  /*aa20*/  LOP3.LUT R8, R3, 0x50, RZ, 0xfc, !PT ;  /* 0x0000005003087812 */ /* 0x000fe400078efcff */
[----:B------:R-:W-:Y:S02]  /*aa30*/  ISETP.NE.U32.AND P5, PT, R5, RZ, PT ;  /* 0x000000ff0500720c */ /* 0x000fe40003fa5070 */
[----:B------:R-:W-:-:S02]  /*aa40*/  ISETP.GE.AND P6, PT, R0, R4, PT ;  /* 0x000000040000720c */ /* 0x000fc40003fc6270 */
[----:B------:R-:W-:Y:S02]  /*aa50*/  LOP3.LUT R0, R3, 0x52, RZ, 0xfc, !PT ;  /* 0x0000005203007812 */ /* 0x000fe400078efcff */
[----:B------:R-:W-:Y:S02]  /*aa60*/  SEL R5, R6, RZ, !P4 ;  /* 0x000000ff06057207 */ /* 0x000fe40006000000 */
[----:B------:R-:W-:Y:S01]  /*aa70*/  ISETP.NE.U32.AND P2, PT, R7, RZ, PT ;  /* 0x000000ff0700720c */ /* 0x000fe20003f45070 */
[----:B------:R-:W-:Y:S01]  /*aa80*/  LDGSTS.E [R17+0x56008], desc[UR20][R218.64], P1 ;  /* 0x56008000da117fae */ /* 0x000fe200089a1014 */
[----:B------:R-:W-:Y:S02]  /*aa90*/  ISETP.GE.AND P4, PT, R8, R4, PT ;  /* 0x000000040800720c */ /* 0x000fe40003f86270 */
[----:B------:R-:W-:Y:S02]  /*aaa0*/  SEL R8, R6, RZ, !P6 ;  /* 0x000000ff06087207 */ /* 0x000fe40007000000 */
[----:B------:R-:W-:-:S02]  /*aab0*/  ISETP.NE.U32.AND P3, PT, R5, RZ, PT ;  /* 0x000000ff0500720c */ /* 0x000fc40003f65070 */
[----:B------:R-:W-:Y:S02]  /*aac0*/  ISETP.GE.AND P6, PT, R0, R4, PT ;  /* 0x000000040000720c */ /* 0x000fe40003fc6270 */
        /* <DEDUP_REMOVED lines=8> */
[----:B------:R-:W4:Y:S01]  /*ab50*/  LDL.64 R48, [R1] ;  /* 0x0000000001307983 */ /* 0x000f220000100a00 */
[----:B------:R-:W-:-:S02]  /*ab60*/  SEL R5, R6, RZ, !P6 ;  /* 0x000000ff06057207 */ /* 0x000fc40007000000 */
[----:B------:R-:W-:Y:S02]  /*ab70*/  SEL R7, R6, RZ, !P4 ;  /* 0x000000ff06077207 */ /* 0x000fe40006000000 */
[----:B------:R-:W-:Y:S02]  /*ab80*/  ISETP.NE.U32.AND P6, PT, R5, RZ, PT ;  /* 0x000000ff0500720c */ /* 0x000fe40003fc5070 */
[----:B------:R-:W-:Y:S02]  /*ab90*/  ISETP.NE.U32.AND P4, PT, R8, RZ, PT ;  /* 0x000000ff0800720c */ /* 0x000fe40003f85070 */
[----:B------:R-:W-:Y:S02]  /*aba0*/  LOP3.LUT R5, R3, 0x70, RZ, 0xfc, !PT ;  /* 0x0000007003057812 */ /* 0x000fe400078efcff */
[----:B------:R-:W-:Y:S02]  /*abb0*/  ISETP.NE.U32.AND P1, PT, R7, RZ, PT ;  /* 0x000000ff0700720c */ /* 0x000fe40003f25070 */
[----:B-1----:R-:W-:-:S02]  /*abc0*/  LOP3.LUT R0, R3, 0x72, RZ, 0xfc, !PT ;  /* 0x0000007203007812 */ /* 0x002fc400078efcff */
[-C--:B------:R-:W-:Y:S02]  /*abd0*/  ISETP.GE.AND P2, PT, R5, R4.reuse, PT ;  /* 0x000000040500720c */ /* 0x080fe40003f46270 */
[----:B------:R-:W-:Y:S02]  /*abe0*/  ISETP.GE.AND P5, PT, R0, R4, PT ;  /* 0x000000040000720c */ /* 0x000fe40003fa6270 */
[C---:B------:R-:W-:Y:S02]  /*abf0*/  SEL R5, R6.reuse, RZ, !P2 ;  /* 0x000000ff06057207 */ /* 0x040fe40005000000 */
[C---:B------:R-:W-:Y:S02]  /*ac00*/  LOP3.LUT R0, R3.reuse, 0x16, RZ, 0xfc, !PT ;  /* 0x0000001603007812 */ /* 0x040fe400078efcff */
[----:B------:R-:W-:Y:S02]  /*ac10*/  LOP3.LUT R7, R3, 0x14, RZ, 0xfc, !PT ;  /* 0x0000001403077812 */ /* 0x000fe400078efcff */
[----:B------:R-:W-:-:S02]  /*ac20*/  SEL R8, R6, RZ, !P5 ;  /* 0x000000ff06087207 */ /* 0x000fc40006800000 */
[----:B------:R-:W-:Y:S02]  /*ac30*/  ISETP.NE.U32.AND P3, PT, R5, RZ, PT ;  /* 0x000000ff0500720c */ /* 0x000fe40003f65070 */
[-C--:B------:R-:W-:Y:S02]  /*ac40*/  ISETP.GE.AND P5, PT, R0, R4.reuse, PT ;  /* 0x000000040000720c */ /* 0x080fe40003fa6270 */
[----:B------:R-:W-:Y:S02]  /*ac50*/  ISETP.GE.AND P2, PT, R7, R4, PT ;  /* 0x000000040700720c */ /* 0x000fe40003f46270 */
[C---:B------:R-:W-:Y:S02]  /*ac60*/  SEL R5, R6.reuse, RZ, !P5 ;  /* 0x000000ff06057207 */ /* 0x040fe40006800000 */
[----:B------:R-:W-:Y:S01]  /*ac70*/  LOP3.LUT R0, R3, 0x36, RZ, 0xfc, !PT ;  /* 0x0000003603007812 */ /* 0x000fe200078efcff */
[----:B---3--:R1:W-:Y:S01]  /*ac80*/  LDGSTS.E [R16+0x52008], desc[UR20][R14.64], P4 ;  /* 0x520080000e107fae */ /* 0x0083e2000a1a1014 */
[----:B------:R-:W-:-:S03]  /*ac90*/  SEL R7, R6, RZ, !P2 ;  /* 0x000000ff06077207 */ /* 0x000fc60005000000 */
[----:B------:R-:W-:Y:S01]  /*aca0*/  LDGSTS.E [R16+0x54000], desc[UR20][R188.64], P1 ;  /* 0x54000000bc107fae */ /* 0x000fe200089a1014 */
[----:B------:R-:W-:Y:S02]  /*acb0*/  ISETP.NE.U32.AND P2, PT, R8, RZ, PT ;  /* 0x000000ff0800720c */ /* 0x000fe40003f45070 */
[C---:B-1----:R-:W-:Y:S01]  /*acc0*/  LOP3.LUT R14, R3.reuse, 0x34, RZ, 0xfc, !PT ;  /* 0x00000034030e7812 */ /* 0x042fe200078efcff */
[----:B------:R-:W-:Y:S01]  /*acd0*/  LDGSTS.E [R16+0x54008], desc[UR20][R190.64], P6 ;  /* 0x54008000be107fae */ /* 0x000fe2000b1a1014 */
[----:B------:R-:W-:Y:S02]  /*ace0*/  LOP3.LUT R8, R3, 0x54, RZ, 0xfc, !PT ;  /* 0x0000005403087812 */ /* 0x000fe400078efcff */
[-C--:B------:R-:W-:Y:S01]  /*acf0*/  ISETP.GE.AND P1, PT, R14, R4.reuse, PT ;  /* 0x000000040e00720c */ /* 0x080fe20003f26270 */
[----:B------:R-:W-:Y:S01]  /*ad00*/  LDGSTS.E [R16+0x56000], desc[UR20][R220.64], P3 ;  /* 0x56000000dc107fae */ /* 0x000fe200099a1014 */
[----:B------:R-:W-:Y:S02]  /*ad10*/  ISETP.NE.U32.AND P5, PT, R5, RZ, PT ;  /* 0x000000ff0500720c */ /* 0x000fe40003fa5070 */
[----:B------:R-:W-:-:S03]  /*ad20*/  ISETP.GE.AND P6, PT, R0, R4, PT ;  /* 0x000000040000720c */ /* 0x000fc60003fc6270 */
[----:B------:R-:W-:Y:S01]  /*ad30*/  LDGSTS.E [R16+0x56008], desc[UR20][R222.64], P2 ;  /* 0x56008000de107fae */ /* 0x000fe200091a1014 */
[----:B------:R-:W-:Y:S02]  /*ad40*/  LOP3.LUT R0, R3, 0x56, RZ, 0xfc, !PT ;  /* 0x0000005603007812 */ /* 0x000fe400078efcff */
[----:B------:R-:W-:Y:S02]  /*ad50*/  SEL R5, R6, RZ, !P1 ;  /* 0x000000ff06057207 */ /* 0x000fe40004800000 */
[----:B------:R-:W-:Y:S02]  /*ad60*/  ISETP.NE.U32.AND P4, PT, R7, RZ, PT ;  /* 0x000000ff0700720c */ /* 0x000fe40003f85070 */
        /* <DEDUP_REMOVED lines=8> */
[----:B--2---:R-:W-:Y:S04]  /*adf0*/  LDGSTS.E [R15+0x50008], desc[UR20][R32.64], P5 ;  /* 0x50008000200f7fae */ /* 0x004fe8000a9a1014 */
[----:B----4-:R-:W-:Y:S04]  /*ae00*/  LDGSTS.E [R15+0x52000], desc[UR20][R48.64], P3 ;  /* 0x52000000300f7fae */ /* 0x010fe800099a1014 */
[----:B------:R-:W2:Y:S04]  /*ae10*/  LDL.64 R32, [R1+0x70] ;  /* 0x0000700001207983 */ /* 0x000ea80000100a00 */
[----:B------:R-:W3:Y:S01]  /*ae20*/  LDL.64 R48, [R1+0x68] ;  /* 0x0000680001307983 */ /* 0x000ee20000100a00 */
[----:B------:R-:W-:-:S02]  /*ae30*/  SEL R7, R6, RZ, !P1 ;  /* 0x000000ff06077207 */ /* 0x000fc40004800000 */
[----:B------:R-:W-:Y:S02]  /*ae40*/  SEL R5, R6, RZ, !P6 ;  /* 0x000000ff06057207 */ /* 0x000fe40007000000 */
[----:B------:R-:W-:Y:S02]  /*ae50*/  ISETP.NE.U32.AND P1, PT, R8, RZ, PT ;  /* 0x000000ff0800720c */ /* 0x000fe40003f25070 */
[----:B------:R-:W-:Y:S02]  /*ae60*/  ISETP.NE.U32.AND P6, PT, R7, RZ, PT ;  /* 0x000000ff0700720c */ /* 0x000fe40003fc5070 */
[----:B------:R-:W-:Y:S02]  /*ae70*/  ISETP.NE.U32.AND P2, PT, R5, RZ, PT ;  /* 0x000000ff0500720c */ /* 0x000fe40003f45070 */
[C---:B------:R-:W-:Y:S02]  /*ae80*/  LOP3.LUT R5, R3.reuse, 0x74, RZ, 0xfc, !PT ;  /* 0x0000007403057812 */ /* 0x040fe400078efcff */
[----:B-1----:R-:W-:-:S02]  /*ae90*/  LOP3.LUT R0, R3, 0x76, RZ, 0xfc, !PT ;  /* 0x0000007603007812 */ /* 0x002fc400078efcff */
[-C--:B------:R-:W-:Y:S02]  /*aea0*/  ISETP.GE.AND P4, PT, R5, R4.reuse, PT ;  /* 0x000000040500720c */ /* 0x080fe40003f86270 */
[C---:B------:R-:W-:Y:S01]  /*aeb0*/  LOP3.LUT R7, R3.reuse, 0x18, RZ, 0xfc, !PT ;  /* 0x0000001803077812 */ /* 0x040fe200078efcff */
[----:B------:R-:W-:Y:S01]  /*aec0*/  LDGSTS.E [R15+0x52008], desc[UR20][R250.64], P1 ;  /* 0x52008000fa0f7fae */ /* 0x000fe200089a1014 */
[-C--:B------:R-:W-:Y:S02]  /*aed0*/  ISETP.GE.AND P5, PT, R0, R4.reuse, PT ;  /* 0x000000040000720c */ /* 0x080fe40003fa6270 */
[----:B------:R-:W-:Y:S01]  /*aee0*/  LOP3.LUT R0, R3, 0x1a, RZ, 0xfc, !PT ;  /* 0x0000001a03007812 */ /* 0x000fe200078efcff */
[----:B------:R-:W-:Y:S01]  /*aef0*/  LDGSTS.E [R15+0x54000], desc[UR20][R192.64], P6 ;  /* 0x54000000c00f7fae */ /* 0x000fe2000b1a1014 */
[C---:B------:R-:W-:Y:S02]  /*af00*/  SEL R5, R6.reuse, RZ, !P4 ;  /* 0x000000ff06057207 */ /* 0x040fe40006000000 */
[----:B------:R-:W-:Y:S01]  /*af10*/  ISETP.GE.AND P4, PT, R7, R4, PT ;  /* 0x000000040700720c */ /* 0x000fe20003f86270 */
[----:B------:R-:W-:Y:S01]  /*af20*/  LDGSTS.E [R15+0x54008], desc[UR20][R194.64], P2 ;  /* 0x54008000c20f7fae */ /* 0x000fe200091a1014 */
[----:B------:R-:W-:-:S02]  /*af30*/  SEL R8, R6, RZ, !P5 ;  /* 0x000000ff06087207 */ /* 0x000fc40006800000 */
[-C--:B------:R-:W-:Y:S02]  /*af40*/  ISETP.GE.AND P5, PT, R0, R4.reuse, PT ;  /* 0x000000040000720c */ /* 0x080fe40003fa6270 */
[----:B------:R-:W-:Y:S02]  /*af50*/  LOP3.LUT R176, R3, 0x3a, RZ, 0xfc, !PT ;  /* 0x0000003a03b07812 */ /* 0x000fe400078efcff */
[----:B------:R-:W-:Y:S02]  /*af60*/  ISETP.NE.U32.AND P3, PT, R5, RZ, PT ;  /* 0x000000ff0500720c */ /* 0x000fe40003f65070 */
[C---:B------:R-:W-:Y:S02]  /*af70*/  SEL R7, R6.reuse, RZ, !P4 ;  /* 0x000000ff06077207 */ /* 0x040fe40006000000 */
[----:B------:R-:W-:Y:S02]  /*af80*/  SEL R5, R6, RZ, !P5 ;  /* 0x000000ff06057207 */ /* 0x000fe40006800000 */
[----:B------:R-:W-:-:S02]  /*af90*/  ISETP.GE.AND P2, PT, R176, R4, PT ;  /* 0x00000004b000720c */ /* 0x000fc40003f46270 */
[C---:B------:R-:W-:Y:S02]  /*afa0*/  LOP3.LUT R177, R3.reuse, 0x38, RZ, 0xfc, !PT ;  /* 0x0000003803b17812 */ /* 0x040fe400078efcff */
[----:B------:R-:W-:Y:S02]  /*afb0*/  LOP3.LUT R0, R3, 0x5a, RZ, 0xfc, !PT ;  /* 0x0000005a03007812 */ /* 0x000fe400078efcff */
[----:B------:R-:W-:Y:S01]  /*afc0*/  ISETP.NE.U32.AND P4, PT, R8, RZ, PT ;  /* 0x000000ff0800720c */ /* 0x000fe20003f85070 */
[----:B------:R-:W-:Y:S01]  /*afd0*/  LDGSTS.E [R15+0x56000], desc[UR20][R224.64], P3 ;  /* 0x56000000e00f7fae */ /* 0x000fe200099a1014 */
[----:B------:R-:W-:Y:S02]  /*afe0*/  ISETP.NE.U32.AND P1, PT, R7, RZ, PT ;  /* 0x000000ff0700720c */ /* 0x000fe40003f25070 */
[----:B------:R-:W-:Y:S02]  /*aff0*/  ISETP.NE.U32.AND P5, PT, R5, RZ, PT ;  /* 0x000000ff0500720c */ /* 0x000fe40003fa5070 */
[----:B------:R-:W-:-:S02]  /*b000*/  SEL R7, R6, RZ, !P2 ;  /* 0x000000ff06077207 */ /* 0x000fc40005000000 */
[-C--:B------:R-:W-:Y:S02]  /*b010*/  ISETP.GE.AND P6, PT, R177, R4.reuse, PT ;  /* 0x00000004b100720c */ /* 0x080fe40003fc6270 */
[-C--:B------:R-:W-:Y:S02]  /*b020*/  ISETP.GE.AND P2, PT, R0, R4.reuse, PT ;  /* 0x000000040000720c */ /* 0x080fe40003f46270 */
[----:B------:R-:W-:Y:S01]  /*b030*/  LOP3.LUT R14, R3, 0x58, RZ, 0xfc, !PT ;  /* 0x00000058030e7812 */ /* 0x000fe200078efcff */
[----:B------:R-:W-:Y:S01]  /*b040*/  LDGSTS.E [R15+0x56008], desc[UR20][R226.64], P4 ;  /* 0x56008000e20f7fae */ /* 0x000fe2000a1a1014 */
[----:B------:R-:W-:Y:S02]  /*b050*/  LOP3.LUT R0, R2, 0x60, RZ, 0x3c, !PT ;  /* 0x0000006002007812 */ /* 0x000fe400078e3cff */
[----:B------:R-:W-:Y:S02]  /*b060*/  SEL R5, R6, RZ, !P6 ;  /* 0x000000ff06057207 */ /* 0x000fe40007000000 */
[----:B------:R-:W-:Y:S01]  /*b070*/  ISETP.GE.AND P6, PT, R14, R4, PT ;  /* 0x000000040e00720c */ /* 0x000fe20003fc6270 */
[----:B------:R-:W-:Y:S01]  /*b080*/  VIADD R14, R0, UR7 ;  /* 0x00000007000e7c36 */ /* 0x000fe20008000000 */
[----:B------:R1:W-:Y:S04]  /*b090*/  STL [R1+0x4b0], R0 ;  /* 0x0004b00001007387 */ /* 0x0003e80000100800 */
[----:B--2---:R-:W-:Y:S04]  /*b0a0*/  LDGSTS.E [R14+0x50000], desc[UR20][R32.64], P1 ;  /* 0x50000000200e7fae */ /* 0x004fe800089a1014 */
[----:B---3--:R-:W-:Y:S04]  /*b0b0*/  LDGSTS.E [R14+0x50008], desc[UR20][R48.64], P5 ;  /* 0x50008000300e7fae */ /* 0x008fe8000a9a1014 */
[----:B------:R-:W2:Y:S04]  /*b0c0*/  LDL.64 R32, [R1+0x60] ;  /* 0x0000600001207983 */ /* 0x000ea80000100a00 */
[----:B------:R-:W3:Y:S01]  /*b0d0*/  LDL.64 R48, [R1+0x58] ;  /* 0x0000580001307983 */ /* 0x000ee20000100a00 */
[----:B------:R-:W-:-:S02]  /*b0e0*/  ISETP.NE.U32.AND P3, PT, R5, RZ, PT ;  /* 0x000000ff0500720c */ /* 0x000fc40003f65070 */
[C---:B------:R-:W-:Y:S02]  /*b0f0*/  SEL R5, R6.reuse, RZ, !P6 ;  /* 0x000000ff06057207 */ /* 0x040fe40007000000 */
[----:B-1----:R-:W-:Y:S02]  /*b100*/  LOP3.LUT R0, R3, 0x78, RZ, 0xfc, !PT ;  /* 0x0000007803007812 */ /* 0x002fe400078efcff */
[----:B------:R-:W-:Y:S02]  /*b110*/  ISETP.NE.U32.AND P4, PT, R5, RZ, PT ;  /* 0x000000ff0500720c */ /* 0x000fe40003f85070 */
[----:B------:R-:W-:Y:S02]  /*b120*/  SEL R5, R6, RZ, !P2 ;  /* 0x000000ff06057207 */ /* 0x000fe40005000000 */
[----:B------:R-:W-:Y:S02]  /*b130*/  ISETP.GE.AND P1, PT, R0, R4, PT ;  /* 0x000000040000720c */ /* 0x000fe40003f26270 */
[----:B------:R-:W-:Y:S01]  /*b140*/  ISETP.NE.U32.AND P6, PT, R7, RZ, PT ;  /* 0x000000ff0700720c */ /* 0x000fe20003fc5070 */
[----:B------:R-:W-:Y:S01]  /*b150*/  LDGSTS.E [R14+0x52000], desc[UR20][R248.64], P3 ;  /* 0x52000000f80e7fae */ /* 0x000fe200099a1014 */
[----:B------:R-:W-:-:S02]  /*b160*/  LOP3.LUT R0, R3, 0x7a, RZ, 0xfc, !PT ;  /* 0x0000007a03007812 */ /* 0x000fc400078efcff */
[----:B------:R-:W-:Y:S02]  /*b170*/  ISETP.NE.U32.AND P2, PT, R5, RZ, PT ;  /* 0x000000ff0500720c */ /* 0x000fe40003f45070 */
[----:B------:R-:W-:Y:S02]  /*b180*/  SEL R5, R6, RZ, !P1 ;  /* 0x000000ff06057207 */ /* 0x000fe40004800000 */
[----:B------:R-:W-:Y:S02]  /*b190*/  ISETP.GE.AND P5, PT, R0, R4, PT ;  /* 0x000000040000720c */ /* 0x000fe40003fa6270 */
[----:B------:R-:W-:Y:S02]  /*b1a0*/  LOP3.LUT R0, R3, 0x1c, RZ, 0xfc, !PT ;  /* 0x0000001c03007812 */ /* 0x000fe400078efcff */
[----:B------:R-:W-:Y:S01]  /*b1b0*/  ISETP.NE.U32.AND P1, PT, R5, RZ, PT ;  /* 0x000000ff0500720c */ /* 0x000fe20003f25070 */
[----:B------:R-:W-:Y:S01]  /*b1c0*/  LDGSTS.E [R14+0x52008], desc[UR20][R246.64], P6 ;  /* 0x52008000f60e7fae */ /* 0x000fe2000b1a1014 */
[----:B------:R-:W-:-:S02]  /*b1d0*/  SEL R5, R6, RZ, !P5 ;  /* 0x000000ff06057207 */ /* 0x000fc40006800000 */
[-C--:B------:R-:W-:Y:S01]  /*b1e0*/  ISETP.GE.AND P3, PT, R0, R4.reuse, PT ;  /* 0x000000040000720c */ /* 0x080fe20003f66270 */
[----:B------:R-:W-:Y:S01]  /*b1f0*/  LDGSTS.E [R14+0x54000], desc[UR20][R196.64], P4 ;  /* 0x54000000c40e7fae */ /* 0x000fe2000a1a1014 */
[----:B------:R-:W-:Y:S02]  /*b200*/  LOP3.LUT R0, R3, 0x1e, RZ, 0xfc, !PT ;  /* 0x0000001e03007812 */ /* 0x000fe400078efcff */
[----:B------:R-:W-:Y:S01]  /*b210*/  ISETP.NE.U32.AND P5, PT, R5, RZ, PT ;  /* 0x000000ff0500720c */ /* 0x000fe20003fa5070 */
[----:B------:R-:W-:Y:S01]  /*b220*/  LDGSTS.E [R14+0x54008], desc[UR20][R198.64], P2 ;  /* 0x54008000c60e7fae */ /* 0x000fe200091a1014 */
[----:B------:R-:W-:Y:S02]  /*b230*/  SEL R5, R6, RZ, !P3 ;  /* 0x000000ff06057207 */ /* 0x000fe40005800000 */
[----:B------:R-:W-:Y:S01]  /*b240*/  ISETP.GE.AND P6, PT, R0, R4, PT ;  /* 0x000000040000720c */ /* 0x000fe20003fc6270 */
[----:B------:R-:W-:Y:S01]  /*b250*/  LDGSTS.E [R14+0x56000], desc[UR20][R228.64], P1 ;  /* 0x56000000e40e7fae */ /* 0x000fe200089a1014 */
[----:B------:R-:W-:-:S02]  /*b260*/  LOP3.LUT R0, R3, 0x3c, RZ, 0xfc, !PT ;  /* 0x0000003c03007812 */ /* 0x000fc400078efcff */
[----:B------:R-:W-:Y:S02]  /*b270*/  ISETP.NE.U32.AND P3, PT, R5, RZ, PT ;  /* 0x000000ff0500720c */ /* 0x000fe40003f65070 */
[----:B------:R-:W-:Y:S02]  /*b280*/  SEL R5, R6, RZ, !P6 ;  /* 0x000000ff06057207 */ /* 0x000fe40007000000 */
[----:B------:R-:W-:Y:S01]  /*b290*/  ISETP.GE.AND P4, PT, R0, R4, PT ;  /* 0x000000040000720c */ /* 0x000fe20003f86270 */
[----:B------:R-:W-:Y:S01]  /*b2a0*/  LDGSTS.E [R14+0x56008], desc[UR20][R230.64], P5 ;  /* 0x56008000e60e7fae */ /* 0x000fe2000a9a1014 */
[----:B------:R-:W-:Y:S02]  /*b2b0*/  LOP3.LUT R0, R3, 0x3e, RZ, 0xfc, !PT ;  /* 0x0000003e03007812 */ /* 0x000fe400078efcff */
[----:B------:R-:W-:Y:S02]  /*b2c0*/  ISETP.NE.U32.AND P6, PT, R5, RZ, PT ;  /* 0x000000ff0500720c */ /* 0x000fe40003fc5070 */
[----:B------:R-:W-:-:S02]  /*b2d0*/  SEL R5, R6, RZ, !P4 ;  /* 0x000000ff06057207 */ /* 0x000fc40006000000 */
[-C--:B------:R-:W-:Y:S02]  /*b2e0*/  ISETP.GE.AND P2, PT, R0, R4.reuse, PT ;  /* 0x000000040000720c */ /* 0x080fe40003f46270 */
[----:B------:R-:W-:Y:S02]  /*b2f0*/  LOP3.LUT R0, R3, 0x5c, RZ, 0xfc, !PT ;  /* 0x0000005c03007812 */ /* 0x000fe400078efcff */
[----:B------:R-:W-:Y:S02]  /*b300*/  ISETP.NE.U32.AND P4, PT, R5, RZ, PT ;  /* 0x000000ff0500720c */ /* 0x000fe40003f85070 */
[----:B------:R-:W-:Y:S02]  /*b310*/  SEL R5, R6, RZ, !P2 ;  /* 0x000000ff06057207 */ /* 0x000fe40005000000 */
[----:B------:R-:W-:Y:S02]  /*b320*/  ISETP.GE.AND P1, PT, R0, R4, PT ;  /* 0x000000040000720c */ /* 0x000fe40003f26270 */
[----:B------:R-:W-:-:S02]  /*b330*/  LOP3.LUT R0, R3, 0x5e, RZ, 0xfc, !PT ;  /* 0x0000005e03007812 */ /* 0x000fc400078efcff */
[----:B------:R-:W-:Y:S02]  /*b340*/  ISETP.NE.U32.AND P2, PT, R5, RZ, PT ;  /* 0x000000ff0500720c */ /* 0x000fe40003f45070 */
[----:B------:R-:W-:Y:S02]  /*b350*/  SEL R5, R6, RZ, !P1 ;  /* 0x000000ff06057207 */ /* 0x000fe40004800000 */
[----:B------:R-:W-:Y:S02]  /*b360*/  ISETP.GE.AND P5, PT, R0, R4, PT ;  /* 0x000000040000720c */ /* 0x000fe40003fa6270 */
[----:B------:R-:W-:Y:S02]  /*b370*/  ISETP.NE.U32.AND P1, PT, R5, RZ, PT ;  /* 0x000000ff0500720c */ /* 0x000fe40003f25070 */
[----:B------:R-:W-:Y:S02]  /*b380*/  SEL R5, R6, RZ, !P5 ;  /* 0x000000ff06057207 */ /* 0x000fe40006800000 */
[----:B------:R-:W-:-:S02]  /*b390*/  LOP3.LUT R0, R2, 0x70, RZ, 0x3c, !PT ;  /* 0x0000007002007812 */ /* 0x000fc400078e3cff */
[----:B------:R-:W-:-:S03]  /*b3a0*/  ISETP.NE.U32.AND P5, PT, R5, RZ, PT ;  /* 0x000000ff0500720c */ /* 0x000fc60003fa5070 */
[----:B------:R-:W-:Y:S01]  /*b3b0*/  VIADD R5, R0, UR7 ;  /* 0x0000000700057c36 */ /* 0x000fe20008000000 */
[----:B------:R1:W-:Y:S01]  /*b3c0*/  STL [R1+0x3b8], R0 ;  /* 0x0003b80001007387 */ /* 0x0003e20000100800 */
[----:B------:R-:W-:-:S03]  /*b3d0*/  VIADD R8, R4, 0xffffff80 ;  /* 0xffffff8004087836 */ /* 0x000fc60000000000 */
[----:B------:R-:W4:Y:S04]  /*b3e0*/  LDL.64 R208, [R1+0x128] ;  /* 0x0001280001d07983 */ /* 0x000f280000100a00 */
[----:B------:R-:W4:Y:S01]  /*b3f0*/  LDL.64 R178, [R1+0x168] ;  /* 0x0001680001b27983 */ /* 0x000f220000100a00 */
[----:B-1----:R-:W-:-:S03]  /*b400*/  LOP3.LUT R0, R3, 0x7c, RZ, 0xfc, !PT ;  /* 0x0000007c03007812 */ /* 0x002fc600078efcff */
[----:B------:R-:W4:Y:S04]  /*b410*/  LDL.64 R236, [R1+0x1a8] ;  /* 0x0001a80001ec7983 */ /* 0x000f280000100a00 */
[----:B------:R-:W4:Y:S04]  /*b420*/  LDL.64 R238, [R1+0x1e8] ;  /* 0x0001e80001ee7983 */ /* 0x000f280000100a00 */
[----:B------:R-:W4:Y:S04]  /*b430*/  LDL.64 R176, [R1+0x130] ;  /* 0x0001300001b07983 */ /* 0x000f280000100a00 */
[----:B------:R-:W4:Y:S04]  /*b440*/  LDL.64 R206, [R1+0x170] ;  /* 0x0001700001ce7983 */ /* 0x000f280000100a00 */
[----:B------:R-:W4:Y:S04]  /*b450*/  LDL.64 R204, [R1+0x1b0] ;  /* 0x0001b00001cc7983 */ /* 0x000f280000100a00 */
[----:B--2---:R-:W-:Y:S04]  /*b460*/  LDGSTS.E [R5+0x50000], desc[UR20][R32.64], P3 ;  /* 0x5000000020057fae */ /* 0x004fe800099a1014 */
[----:B---3--:R-:W-:Y:S01]  /*b470*/  LDGSTS.E [R5+0x50008], desc[UR20][R48.64], P6 ;  /* 0x5000800030057fae */ /* 0x008fe2000b1a1014 */
[----:B------:R-:W-:-:S02]  /*b480*/  ISETP.GE.AND P6, PT, R0, R4, PT ;  /* 0x000000040000720c */ /* 0x000fc40003fc6270 */
[----:B------:R-:W-:Y:S01]  /*b490*/  LOP3.LUT R0, R3, 0x7e, RZ, 0xfc, !PT ;  /* 0x0000007e03007812 */ /* 0x000fe200078efcff */
[----:B------:R-:W-:Y:S03]  /*b4a0*/  LDGSTS.E [R5+0x52000], desc[UR20][R244.64], P4 ;  /* 0x52000000f4057fae */ /* 0x000fe6000a1a1014 */
[-C--:B------:R-:W-:Y:S01]  /*b4b0*/  ISETP.GE.AND P4, PT, R0, R4.reuse, PT ;  /* 0x000000040000720c */ /* 0x080fe20003f86270 */
[----:B------:R-:W-:Y:S01]  /*b4c0*/  LDGSTS.E [R5+0x52008], desc[UR20][R240.64], P2 ;  /* 0x52008000f0057fae */ /* 0x000fe200091a1014 */
[----:B------:R-:W-:Y:S02]  /*b4d0*/  ISETP.GE.AND P3, PT, R12, R4, PT ;  /* 0x000000040c00720c */ /* 0x000fe40003f66270 */
[C---:B------:R-:W-:Y:S01]  /*b4e0*/  SEL R7, R6.reuse, RZ, !P6 ;  /* 0x000000ff06077207 */ /* 0x040fe20007000000 */
[----:B------:R-:W-:Y:S01]  /*b4f0*/  LDGSTS.E [R5+0x54000], desc[UR20][R200.64], P1 ;  /* 0x54000000c8057fae */ /* 0x000fe200089a1014 */
[----:B------:R-:W-:-:S02]  /*b500*/  SEL R4, R6, RZ, !P4 ;  /* 0x000000ff06047207 */ /* 0x000fc40006000000 */
[-C--:B------:R-:W-:Y:S01]  /*b510*/  ISETP.GE.AND P2, PT, R3, R8.reuse, PT ;  /* 0x000000080300720c */ /* 0x080fe20003f46270 */
[----:B------:R-:W-:Y:S01]  /*b520*/  LDGSTS.E [R5+0x54008], desc[UR20][R202.64], P5 ;  /* 0x54008000ca057fae */ /* 0x000fe2000a9a1014 */
[----:B------:R-:W-:Y:S02]  /*b530*/  ISETP.GE.AND P4, PT, R12, R8, PT ;  /* 0x000000080c00720c */ /* 0x000fe40003f86270 */
[----:B------:R-:W-:Y:S01]  /*b540*/  SEL R6, R6, RZ, !P3 ;  /* 0x000000ff06067207 */ /* 0x000fe20005800000 */
[----:B------:R-:W2:Y:S01]  /*b550*/  LDL.64 R32, [R1+0xf0] ;  /* 0x0000f00001207983 */ /* 0x000ea20000100a00 */
[----:B------:R-:W-:Y:S02]  /*b560*/  ISETP.NE.U32.AND P6, PT, R7, RZ, PT ;  /* 0x000000ff0700720c */ /* 0x000fe40003fc5070 */
[----:B------:R-:W-:Y:S01]  /*b570*/  ISETP.NE.U32.AND P3, PT, R4, RZ, PT ;  /* 0x000000ff0400720c */ /* 0x000fe20003f65070 */
[----:B------:R-:W3:Y:S01]  /*b580*/  LDL.64 R48, [R1+0x1f0] ;  /* 0x0001f00001307983 */ /* 0x000ee20000100a00 */
[----:B------:R-:W-:-:S02]  /*b590*/  ISETP.GT.AND P1, PT, R13, 0xff, PT ;  /* 0x000000ff0d00780c */ /* 0x000fc40003f24270 */
[----:B------:R-:W-:Y:S01]  /*b5a0*/  SEL R4, RZ, 0x4, P2 ;  /* 0x00000004ff047807 */ /* 0x000fe20001000000 */
[----:B------:R-:W2:Y:S01]  /*b5b0*/  LDL.64 R12, [R1+0x228] ;  /* 0x00022800010c7983 */ /* 0x000ea20000100a00 */
[-C--:B------:R-:W-:Y:S02]  /*b5c0*/  ISETP.GE.AND P2, PT, R11, R8.reuse, PT ;  /* 0x000000080b00720c */ /* 0x080fe40003f46270 */
[----:B------:R-:W-:Y:S02]  /*b5d0*/  SEL R0, RZ, 0x4, P4 ;  /* 0x00000004ff007807 */ /* 0x000fe40002000000 */
[----:B------:R-:W-:Y:S01]  /*b5e0*/  ISETP.NE.U32.AND P4, PT, R6, RZ, PT ;  /* 0x000000ff0600720c */ /* 0x000fe20003f85070 */
[----:B------:R-:W-:Y:S01]  /*b5f0*/  LDGSTS.E [R5+0x56000], desc[UR20][R232.64], P6 ;  /* 0x56000000e8057fae */ /* 0x000fe2000b1a1014 */
[----:B------:R-:W-:Y:S02]  /*b600*/  ISETP.GE.AND P5, PT, R10, R8, PT ;  /* 0x000000080a00720c */ /* 0x000fe40003fa6270 */
[----:B------:R-:W-:Y:S01]  /*b610*/  SEL R6, R4, RZ, P1 ;  /* 0x000000ff04067207 */ /* 0x000fe20000800000 */
[----:B------:R-:W1:Y:S01]  /*b620*/  S2R R10, SR_TID.X ;  /* 0x00000000000a7919 */ /* 0x000e620000002100 */
[----:B------:R-:W-:Y:S01]  /*b630*/  SEL R4, RZ, 0x4, P2 ;  /* 0x00000004ff047807 */ /* 0x000fe20001000000 */
[----:B------:R-:W-:Y:S03]  /*b640*/  LDGSTS.E [R5+0x56008], desc[UR20][R234.64], P3 ;  /* 0x56008000ea057fae */ /* 0x000fe600099a1014 */
[----:B------:R-:W-:-:S02]  /*b650*/  SEL R4, R4, RZ, P1 ;  /* 0x000000ff04047207 */ /* 0x000fc40000800000 */
[----:B------:R-:W-:Y:S01]  /*b660*/  ISETP.NE.U32.AND P2, PT, R6, RZ, PT ;  /* 0x000000ff0600720c */ /* 0x000fe20003f45070 */
[----:B------:R-:W0:Y:S01]  /*b670*/  LDGDEPBAR ;  /* 0x00000000000079af */ /* 0x000e220000000000 */
[----:B------:R-:W-:Y:S02]  /*b680*/  ISETP.NE.U32.AND P6, PT, R4, RZ, PT ;  /* 0x000000ff0400720c */ /* 0x000fe40003fc5070 */
[----:B------:R-:W-:Y:S02]  /*b690*/  SEL R4, RZ, 0x4, P5 ;  /* 0x00000004ff047807 */ /* 0x000fe40002800000 */
[----:B------:R-:W-:Y:S02]  /*b6a0*/  ISETP.GE.AND P5, PT, R9, R8, PT ;  /* 0x000000080900720c */ /* 0x000fe40003fa6270 */
[----:B------:R-:W2:Y:S01]  /*b6b0*/  LDL.64 R8, [R1+0xe8] ;  /* 0x0000e80001087983 */ /* 0x000ea20000100a00 */
[----:B------:R-:W-:Y:S02]  /*b6c0*/  SEL R6, R4, RZ, P1 ;  /* 0x000000ff04067207 */ /* 0x000fe40000800000 */
[----:B------:R-:W-:-:S04]  /*b6d0*/  SEL R4, RZ, 0x4, P5 ;  /* 0x00000004ff047807 */ /* 0x000fc80002800000 */
[----:B------:R-:W-:Y:S02]  /*b6e0*/  SEL R4, R4, RZ, P1 ;  /* 0x000000ff04047207 */ /* 0x000fe40000800000 */
[----:B------:R-:W-:Y:S02]  /*b6f0*/  ISETP.NE.U32.AND P5, PT, R6, RZ, PT ;  /* 0x000000ff0600720c */ /* 0x000fe40003fa5070 */
[----:B------:R-:W-:Y:S01]  /*b700*/  ISETP.NE.U32.AND P3, PT, R4, RZ, PT ;  /* 0x000000ff0400720c */ /* 0x000fe20003f65070 */
[C---:B-1----:R-:W-:Y:S01]  /*b710*/  IMAD.SHL.U32 R4, R10.reuse, 0x4, RZ ;  /* 0x000000040a047824 */ /* 0x042fe200078e00ff */
[----:B------:R-:W-:Y:S02]  /*b720*/  LOP3.LUT R6, R10, 0x60, RZ, 0xc0, !PT ;  /* 0x000000600a067812 */ /* 0x000fe400078ec0ff */
[----:B------:R-:W3:Y:S02]  /*b730*/  LDL.64 R10, [R1+0x230] ;  /* 0x00023000010a7983 */ /* 0x000ee40000100a00 */
[----:B------:R-:W-:-:S05]  /*b740*/  LOP3.LUT R4, R4, 0x7c, RZ, 0xc0, !PT ;  /* 0x0000007c04047812 */ /* 0x000fca00078ec0ff */
[----:B------:R-:W-:-:S04]  /*b750*/  IMAD R4, R6, 0x200, R4 ;  /* 0x0000020006047824 */ /* 0x000fc800078e0204 */
[----:B------:R-:W-:-:S05]  /*b760*/  VIADD R6, R4, UR7 ;  /* 0x0000000704067c36 */ /* 0x000fca0008000000 */
[----:B------:R-:W-:Y:S04]  /*b770*/  LDGSTS.E [R6], desc[UR20][R174.64], P4 ;  /* 0x00000000ae067fae */ /* 0x000fe8000a1a1014 */
[----:B------:R-:W-:Y:S04]  /*b780*/  LDGSTS.E [R6+0x400], desc[UR20][R158.64], P4 ;  /* 0x004000009e067fae */ /* 0x000fe8000a1a1014 */
[----:B------:R-:W-:Y:S01]  /*b790*/  LDGSTS.E [R6+0x800], desc[UR20][R142.64], P4 ;  /* 0x008000008e067fae */ /* 0x000fe2000a1a1014 */
[----:B------:R-:W-:-:S03]  /*b7a0*/  LOP3.LUT R7, R4, 0x10, RZ, 0x3c, !PT ;  /* 0x0000001004077812 */ /* 0x000fc600078e3cff */
[----:B------:R-:W-:Y:S04]  /*b7b0*/  LDGSTS.E [R6+0xc00], desc[UR20][R126.64], P4 ;  /* 0x00c000007e067fae */ /* 0x000fe8000a1a1014 */
[----:B------:R-:W-:Y:S04]  /*b7c0*/  LDGSTS.E [R6+0x1000], desc[UR20][R110.64], P4 ;  /* 0x010000006e067fae */ /* 0x000fe8000a1a1014 */
[----:B------:R-:W-:Y:S04]  /*b7d0*/  LDGSTS.E [R6+0x1400], desc[UR20][R94.64], P4 ;  /* 0x014000005e067fae */ /* 0x000fe8000a1a1014 */
[----:B------:R-:W-:Y:S04]  /*b7e0*/  LDGSTS.E [R6+0x1800], desc[UR20][R78.64], P4 ;  /* 0x018000004e067fae */ /* 0x000fe8000a1a1014 */
[----:B------:R-:W-:Y:S01]  /*b7f0*/  LDGSTS.E [R6+0x1c00], desc[UR20][R62.64], P4 ;  /* 0x01c000003e067fae */ /* 0x000fe2000a1a1014 */
[----:B------:R-:W-:-:S03]  /*b800*/  VIADD R7, R7, UR7 ;  /* 0x0000000707077c36 */ /* 0x000fc60008000000 */
[----:B------:R-:W-:Y:S04]  /*b810*/  LDGSTS.E [R6+0x2000], desc[UR20][R46.64], P4 ;  /* 0x020000002e067fae */ /* 0x000fe8000a1a1014 */
[----:B------:R-:W-:Y:S04]  /*b820*/  LDGSTS.E [R6+0x2400], desc[UR20][R30.64], P4 ;  /* 0x024000001e067fae */ /* 0x000fe8000a1a1014 */
[----:B--2---:R1:W-:Y:S04]  /*b830*/  LDGSTS.E [R6+0x2800], desc[UR20][R8.64], P4 ;  /* 0x0280000008067fae */ /* 0x0043e8000a1a1014 */
[----:B----4-:R-:W-:Y:S04]  /*b840*/  LDGSTS.E [R6+0x2c00], desc[UR20][R208.64], P4 ;  /* 0x02c00000d0067fae */ /* 0x010fe8000a1a1014 */
[----:B------:R-:W-:Y:S04]  /*b850*/  LDGSTS.E [R6+0x3000], desc[UR20][R178.64], P4 ;  /* 0x03000000b2067fae */ /* 0x000fe8000a1a1014 */
        /* <DEDUP_REMOVED lines=11> */
[----:B------:R-:W2:Y:S04]  /*b910*/  LDL.64 R12, [R1+0xf8] ;  /* 0x0000f800010c7983 */ /* 0x000ea80000100a00 */
[----:B------:R-:W-:Y:S04]  /*b920*/  LDGSTS.E [R7+0x2080], desc[UR20][R44.64], P4 ;  /* 0x020800002c077fae */ /* 0x000fe8000a1a1014 */
[----:B------:R-:W-:Y:S04]  /*b930*/  LDGSTS.E [R7+0x2480], desc[UR20][R28.64], P4 ;  /* 0x024800001c077fae */ /* 0x000fe8000a1a1014 */
[----:B------:R-:W-:Y:S04]  /*b940*/  LDGSTS.E [R7+0x2880], desc[UR20][R32.64], P4 ;  /* 0x0288000020077fae */ /* 0x000fe8000a1a1014 */
[----:B------:R-:W-:Y:S04]  /*b950*/  LDGSTS.E [R7+0x2c80], desc[UR20][R176.64], P4 ;  /* 0x02c80000b0077fae */ /* 0x000fe8000a1a1014 */
[----:B------:R-:W-:Y:S04]  /*b960*/  LDGSTS.E [R7+0x3080], desc[UR20][R206.64], P4 ;  /* 0x03080000ce077fae */ /* 0x000fe8000a1a1014 */
[----:B------:R-:W-:Y:S04]  /*b970*/  LDGSTS.E [R7+0x3480], desc[UR20][R204.64], P4 ;  /* 0x03480000cc077fae */ /* 0x000fe8000a1a1014 */
[----:B------:R-:W4:Y:S04]  /*b980*/  LDL.64 R178, [R1+0x138] ;  /* 0x0001380001b27983 */ /* 0x000f280000100a00 */
[----:B---3--:R-:W-:Y:S04]  /*b990*/  LDGSTS.E [R7+0x3880], desc[UR20][R48.64], P4 ;  /* 0x0388000030077fae */ /* 0x008fe8000a1a1014 */
[----:B------:R-:W3:Y:S04]  /*b9a0*/  LDL.64 R236, [R1+0x178] ;  /* 0x0001780001ec7983 */ /* 0x000ee80000100a00 */
[----:B------:R-:W-:Y:S04]  /*b9b0*/  LDGSTS.E [R7+0x3c80], desc[UR20][R10.64], P4 ;  /* 0x03c800000a077fae */ /* 0x000fe8000a1a1014 */
[----:B------:R-:W3:Y:S04]  /*b9c0*/  LDL.64 R238, [R1+0x1b8] ;  /* 0x0001b80001ee7983 */ /* 0x000ee80000100a00 */
[----:B------:R-:W3:Y:S04]  /*b9d0*/  LDL.64 R32, [R1+0x1f8] ;  /* 0x0001f80001207983 */ /* 0x000ee80000100a00 */
[----:B------:R-:W3:Y:S04]  /*b9e0*/  LDL.64 R10, [R1+0x100] ;  /* 0x00010000010a7983 */ /* 0x000ee80000100a00 */
[----:B------:R-:W3:Y:S04]  /*b9f0*/  LDL.64 R48, [R1+0x140] ;  /* 0x0001400001307983 */ /* 0x000ee80000100a00 */
[----:B------:R1:W-:Y:S04]  /*ba00*/  STL.64 [R1+0x658], R6 ;  /* 0x0006580601007387 */ /* 0x0003e80000100a00 */
[----:B-1----:R-:W3:Y:S01]  /*ba10*/  LDL.LU.64 R6, [R1+0x238] ;  /* 0x0002380001067983 */ /* 0x002ee20000300a00 */
[----:B------:R-:W-:-:S03]  /*ba20*/  LOP3.LUT R8, R4, 0x20, RZ, 0x3c, !PT ;  /* 0x0000002004087812 */ /* 0x000fc600078e3cff */
[----:B------:R-:W3:Y:S02]  /*ba30*/  LDL.64 R176, [R1+0x180] ;  /* 0x0001800001b07983 */ /* 0x000ee40000100a00 */
[----:B------:R-:W-:Y:S02]  /*ba40*/  VIADD R8, R8, UR7 ;  /* 0x0000000708087c36 */ /* 0x000fe40008000000 */
[----:B------:R-:W3:Y:S04]  /*ba50*/  LDL.64 R206, [R1+0x1c0] ;  /* 0x0001c00001ce7983 */ /* 0x000ee80000100a00 */
[----:B------:R-:W-:Y:S04]  /*ba60*/  LDGSTS.E [R8+0x100], desc[UR20][R170.64], P4 ;  /* 0x00100000aa087fae */ /* 0x000fe8000a1a1014 */
[----:B------:R-:W-:Y:S04]  /*ba70*/  LDGSTS.E [R8+0x500], desc[UR20][R154.64], P4 ;  /* 0x005000009a087fae */ /* 0x000fe8000a1a1014 */
[----:B------:R-:W-:Y:S04]  /*ba80*/  LDGSTS.E [R8+0x900], desc[UR20][R138.64], P4 ;  /* 0x009000008a087fae */ /* 0x000fe8000a1a1014 */
[----:B------:R-:W-:Y:S04]  /*ba90*/  LDGSTS.E [R8+0xd00], desc[UR20][R122.64], P4 ;  /* 0x00d000007a087fae */ /* 0x000fe8000a1a1014 */
[----:B------:R-:W-:Y:S04]  /*baa0*/  LDGSTS.E [R8+0x1100], desc[UR20][R106.64], P4 ;  /* 0x011000006a087fae */ /* 0x000fe8000a1a1014 */
[----:B------:R-:W-:Y:S04]  /*bab0*/  LDGSTS.E [R8+0x1500], desc[UR20][R90.64], P4 ;  /* 0x015000005a087fae */ /* 0x000fe8000a1a1014 */
[----:B------:R-:W-:Y:S04]  /*bac0*/  LDGSTS.E [R8+0x1900], desc[UR20][R74.64], P4 ;  /* 0x019000004a087fae */ /* 0x000fe8000a1a1014 */
[----:B------:R-:W-:Y:S01]  /*bad0*/  LDGSTS.E [R8+0x1d00], desc[UR20][R58.64], P4 ;  /* 0x01d000003a087fae */ /* 0x000fe2000a1a1014 */
[----:B------:R-:W-:-:S03]  /*bae0*/  LOP3.LUT R9, R4, 0x30, RZ, 0x3c, !PT ;  /* 0x0000003004097812 */ /* 0x000fc600078e3cff */
[----:B------:R-:W-:Y:S04]  /*baf0*/  LDGSTS.E [R8+0x2100], desc[UR20][R42.64], P4 ;  /* 0x021000002a087fae */ /* 0x000fe8000a1a1014 */
[----:B------:R-:W-:Y:S04]  /*bb00*/  LDGSTS.E [R8+0x2500], desc[UR20][R26.64], P4 ;  /* 0x025000001a087fae */ /* 0x000fe8000a1a1014 */
[----:B------:R-:W3:Y:S01]  /*bb10*/  LDL.64 R204, [R1+0x200] ;  /* 0x0002000001cc7983 */ /* 0x000ee20000100a00 */
[----:B------:R-:W-:-:S03]  /*bb20*/  VIADD R9, R9, UR7 ;  /* 0x0000000709097c36 */ /* 0x000fc60008000000 */
[----:B------:R-:W3:Y:S04]  /*bb30*/  LDL.64 R208, [R1+0x148] ;  /* 0x0001480001d07983 */ /* 0x000ee80000100a00 */
[----:B--2---:R-:W-:Y:S04]  /*bb40*/  LDGSTS.E [R8+0x2900], desc[UR20][R12.64], P4 ;  /* 0x029000000c087fae */ /* 0x004fe8000a1a1014 */
[----:B------:R-:W2:Y:S04]  /*bb50*/  LDL.64 R12, [R1+0x240] ;  /* 0x00024000010c7983 */ /* 0x000ea80000100a00 */
[----:B----4-:R-:W-:Y:S04]  /*bb60*/  LDGSTS.E [R8+0x2d00], desc[UR20][R178.64], P4 ;  /* 0x02d00000b2087fae */ /* 0x010fe8000a1a1014 */
[----:B---3--:R-:W-:Y:S04]  /*bb70*/  LDGSTS.E [R8+0x3100], desc[UR20][R236.64], P4 ;  /* 0x03100000ec087fae */ /* 0x008fe8000a1a1014 */
[----:B------:R-:W-:Y:S04]  /*bb80*/  LDGSTS.E [R8+0x3500], desc[UR20][R238.64], P4 ;  /* 0x03500000ee087fae */ /* 0x000fe8000a1a1014 */
[----:B------:R-:W-:Y:S04]  /*bb90*/  LDGSTS.E [R8+0x3900], desc[UR20][R32.64], P4 ;  /* 0x0390000020087fae */ /* 0x000fe8000a1a1014 */
[----:B------:R-:W3:Y:S04]  /*bba0*/  LDL.64 R236, [R1+0x108] ;  /* 0x0001080001ec7983 */ /* 0x000ee80000100a00 */
[----:B------:R-:W4:Y:S04]  /*bbb0*/  LDL.64 R238, [R1+0x188] ;  /* 0x0001880001ee7983 */ /* 0x000f280000100a00 */
        /* <DEDUP_REMOVED lines=9> */
[----:B------:R1:W-:Y:S04]  /*bc50*/  STL.64 [R1+0x660], R6 ;  /* 0x0006600601007387 */ /* 0x0003e80000100a00 */
[----:B------:R-:W-:Y:S04]  /*bc60*/  LDGSTS.E [R9+0x2180], desc[UR20][R40.64], P4 ;  /* 0x0218000028097fae */ /* 0x000fe8000a1a1014 */
[----:B------:R-:W-:Y:S04]  /*bc70*/  LDGSTS.E [R9+0x2580], desc[UR20][R24.64], P4 ;  /* 0x0258000018097fae */ /* 0x000fe8000a1a1014 */
[----:B-1----:R-:W4:Y:S04]  /*bc80*/  LDL.LU.64 R6, [R1+0x208] ;  /* 0x0002080001067983 */ /* 0x002f280000300a00 */
[----:B------:R1:W-:Y:S04]  /*bc90*/  LDGSTS.E [R9+0x2980], desc[UR20][R10.64], P4 ;  /* 0x029800000a097fae */ /* 0x0003e8000a1a1014 */
[----:B------:R-:W4:Y:S04]  /*bca0*/  LDL.64 R32, [R1+0x1c8] ;  /* 0x0001c80001207983 */ /* 0x000f280000100a00 */
[----:B------:R-:W-:Y:S01]  /*bcb0*/  LDGSTS.E [R9+0x2d80], desc[UR20][R48.64], P4 ;  /* 0x02d8000030097fae */ /* 0x000fe2000a1a1014 */
[----:B-1----:R-:W-:-:S03]  /*bcc0*/  LOP3.LUT R10, R4, 0x40, RZ, 0x3c, !PT ;  /* 0x00000040040a7812 */ /* 0x002fc600078e3cff */
[----:B------:R-:W-:Y:S04]  /*bcd0*/  LDGSTS.E [R9+0x3180], desc[UR20][R176.64], P4 ;  /* 0x03180000b0097fae */ /* 0x000fe8000a1a1014 */
[----:B------:R-:W4:Y:S01]  /*bce0*/  LDL.64 R48, [R1+0x248] ;  /* 0x0002480001307983 */ /* 0x000f220000100a00 */
[----:B------:R-:W-:-:S03]  /*bcf0*/  VIADD R10, R10, UR7 ;  /* 0x000000070a0a7c36 */ /* 0x000fc60008000000 */
[----:B------:R-:W-:Y:S04]  /*bd00*/  LDGSTS.E [R9+0x3580], desc[UR20][R206.64], P4 ;  /* 0x03580000ce097fae */ /* 0x000fe8000a1a1014 */
[----:B------:R-:W-:Y:S04]  /*bd10*/  LDGSTS.E [R9+0x3980], desc[UR20][R204.64], P4 ;  /* 0x03980000cc097fae */ /* 0x000fe8000a1a1014 */
[----:B------:R-:W4:Y:S04]  /*bd20*/  LDL.64 R176, [R1+0x110] ;  /* 0x0001100001b07983 */ /* 0x000f280000100a00 */
[----:B------:R-:W4:Y:S04]  /*bd30*/  LDL.64 R204, [R1+0x150] ;  /* 0x0001500001cc7983 */ /* 0x000f280000100a00 */
[----:B--2---:R-:W-:Y:S04]  /*bd40*/  LDGSTS.E [R9+0x3d80], desc[UR20][R12.64], P4 ;  /* 0x03d800000c097fae */ /* 0x004fe8000a1a1014 */
        /* <DEDUP_REMOVED lines=9> */
[----:B------:R-:W-:Y:S04]  /*bde0*/  STL.64 [R1+0x638], R8 ;  /* 0x0006380801007387 */ /* 0x000fe80000100a00 */
[----:B------:R-:W-:Y:S04]  /*bdf0*/  LDGSTS.E [R10+0x2200], desc[UR20][R38.64], P4 ;  /* 0x02200000260a7fae */ /* 0x000fe8000a1a1014 */
[----:B------:R-:W-:Y:S04]  /*be00*/  LDGSTS.E [R10+0x2600], desc[UR20][R22.64], P4 ;  /* 0x02600000160a7fae */ /* 0x000fe8000a1a1014 */
[----:B------:R-:W2:Y:S04]  /*be10*/  LDL.64 R178, [R1+0x1d0] ;  /* 0x0001d00001b27983 */ /* 0x000ea80000100a00 */
[----:B---3--:R-:W-:Y:S04]  /*be20*/  LDGSTS.E [R10+0x2a00], desc[UR20][R236.64], P4 ;  /* 0x02a00000ec0a7fae */ /* 0x008fe8000a1a1014 */
[----:B------:R-:W3:Y:S04]  /*be30*/  LDL.64 R206, [R1+0x210] ;  /* 0x0002100001ce7983 */ /* 0x000ee80000100a00 */
[----:B------:R-:W-:Y:S04]  /*be40*/  LDGSTS.E [R10+0x2e00], desc[UR20][R208.64], P4 ;  /* 0x02e00000d00a7fae */ /* 0x000fe8000a1a1014 */
[----:B------:R-:W3:Y:S04]  /*be50*/  LDL.64 R236, [R1+0x258] ;  /* 0x0002580001ec7983 */ /* 0x000ee80000100a00 */
[----:B----4-:R-:W-:Y:S04]  /*be60*/  LDGSTS.E [R10+0x3200], desc[UR20][R238.64], P4 ;  /* 0x03200000ee0a7fae */ /* 0x010fe8000a1a1014 */
[----:B------:R1:W-:Y:S04]  /*be70*/  STL.64 [R1+0x668], R6 ;  /* 0x0006680601007387 */ /* 0x0003e80000100a00 */
[----:B------:R-:W4:Y:S04]  /*be80*/  LDL.64 R238, [R1+0x198] ;  /* 0x0001980001ee7983 */ /* 0x000f280000100a00 */
[----:B------:R-:W-:Y:S04]  /*be90*/  LDGSTS.E [R10+0x3600], desc[UR20][R32.64], P4 ;  /* 0x03600000200a7fae */ /* 0x000fe8000a1a1014 */
[----:B------:R-:W-:Y:S04]  /*bea0*/  LDGSTS.E [R10+0x3a00], desc[UR20][R6.64], P4 ;  /* 0x03a00000060a7fae */ /* 0x000fe8000a1a1014 */
[----:B------:R-:W4:Y:S04]  /*beb0*/  LDL.64 R32, [R1+0x158] ;  /* 0x0001580001207983 */ /* 0x000f280000100a00 */
[----:B------:R-:W-:Y:S04]  /*bec0*/  LDGSTS.E [R10+0x3e00], desc[UR20][R48.64], P4 ;  /* 0x03e00000300a7fae */ /* 0x000fe8000a1a1014 */
[----:B------:R-:W4:Y:S04]  /*bed0*/  LDL.64 R48, [R1+0x118] ;  /* 0x0001180001307983 */ /* 0x000f280000100a00 */
[----:B-1----:R-:W4:Y:S01]  /*bee0*/  LDL.LU.64 R6, [R1+0x1d8] ;  /* 0x0001d80001067983 */ /* 0x002f220000300a00 */
[----:B------:R-:W-:-:S03]  /*bef0*/  LOP3.LUT R8, R4, 0x50, RZ, 0x3c, !PT ;  /* 0x0000005004087812 */ /* 0x000fc600078e3cff */
[----:B------:R-:W4:Y:S02]  /*bf00*/  LDL.64 R208, [R1+0xe0] ;  /* 0x0000e00001d07983 */ /* 0x000f240000100a00 */
[----:B------:R-:W-:-:S05]  /*bf10*/  VIADD R11, R8, UR7 ;  /* 0x00000007080b7c36 */ /* 0x000fca0008000000 */
        /* <DEDUP_REMOVED lines=8> */
[----:B------:R-:W-:Y:S04]  /*bfa0*/  LDGSTS.E [R11+0x1e80], desc[UR20][R52.64], P4 ;  /* 0x01e80000340b7fae */ /* 0x000fe8000a1a1014 */
[----:B------:R-:W-:Y:S04]  /*bfb0*/  LDGSTS.E [R11+0x2280], desc[UR20][R36.64], P4 ;  /* 0x02280000240b7fae */ /* 0x000fe8000a1a1014 */
[----:B------:R-:W-:Y:S04]  /*bfc0*/  LDGSTS.E [R11+0x2680], desc[UR20][R20.64], P4 ;  /* 0x02680000140b7fae */ /* 0x000fe8000a1a1014 */
[----:B------:R-:W-:Y:S04]  /*bfd0*/  LDGSTS.E [R11+0x2a80], desc[UR20][R176.64], P4 ;  /* 0x02a80000b00b7fae */ /* 0x000fe8000a1a1014 */
[----:B------:R-:W-:Y:S04]  /*bfe0*/  LDGSTS.E [R11+0x2e80], desc[UR20][R204.64], P4 ;  /* 0x02e80000cc0b7fae */ /* 0x000fe8000a1a1014 */
[----:B------:R-:W4:Y:S04]  /*bff0*/  LDL.64 R176, [R1+0x218] ;  /* 0x0002180001b07983 */ /* 0x000f280000100a00 */
[----:B------:R-:W4:Y:S04]  /*c000*/  LDL.64 R204, [R1+0x250] ;  /* 0x0002500001cc7983 */ /* 0x000f280000100a00 */
[----:B--2---:R1:W-:Y:S02]  /*c010*/  LDGSTS.E [R11+0x3280], desc[UR20][R12.64], P4 ;  /* 0x032800000c0b7fae */ /* 0x0043e4000a1a1014 */
[----:B-1----:R-:W-:-:S02]  /*c020*/  VIADD R12, R8, UR7 ;  /* 0x00000007080c7c36 */ /* 0x002fc40008000000 */
[----:B------:R-:W-:Y:S04]  /*c030*/  LDGSTS.E [R11+0x3680], desc[UR20][R178.64], P4 ;  /* 0x03680000b20b7fae */ /* 0x000fe8000a1a1014 */
[----:B---3--:R-:W-:Y:S04]  /*c040*/  LDGSTS.E [R11+0x3a80], desc[UR20][R206.64], P4 ;  /* 0x03a80000ce0b7fae */ /* 0x008fe8000a1a1014 */
[----:B------:R-:W2:Y:S04]  /*c050*/  LDL.64 R178, [R1+0x220] ;  /* 0x0002200001b27983 */ /* 0x000ea80000100a00 */
        /* <DEDUP_REMOVED lines=8> */
[----:B------:R-:W3:Y:S04]  /*c0e0*/  LDL.64 R206, [R1+0x120] ;  /* 0x0001200001ce7983 */ /* 0x000ee80000100a00 */
[----:B------:R-:W2:Y:S04]  /*c0f0*/  LDL.64 R236, [R1+0x260] ;  /* 0x0002600001ec7983 */ /* 0x000ea80000100a00 */
[----:B------:R-:W-:Y:S04]  /*c100*/  LDGSTS.E [R12+0x1f00], desc[UR20][R50.64], P4 ;  /* 0x01f00000320c7fae */ /* 0x000fe8000a1a1014 */
[----:B------:R-:W2:Y:S04]  /*c110*/  LDL.LU.64 R8, [R1+0x1a0] ;  /* 0x0001a00001087983 */ /* 0x000ea80000300a00 */
[----:B------:R-:W-:Y:S04]  /*c120*/  LDGSTS.E [R12+0x2300], desc[UR20][R34.64], P4 ;  /* 0x02300000220c7fae */ /* 0x000fe8000a1a1014 */
[----:B------:R1:W-:Y:S04]  /*c130*/  STL.64 [R1+0x618], R10 ;  /* 0x0006180a01007387 */ /* 0x0003e80000100a00 */
[----:B------:R-:W-:Y:S04]  /*c140*/  LDGSTS.E [R12+0x2700], desc[UR20][R18.64], P4 ;  /* 0x02700000120c7fae */ /* 0x000fe8000a1a1014 */
[----:B-1----:R-:W2:Y:S04]  /*c150*/  LDL.64 R10, [R1+0x1e0] ;  /* 0x0001e000010a7983 */ /* 0x002ea80000100a00 */
[----:B----4-:R-:W-:Y:S04]  /*c160*/  LDGSTS.E [R12+0x2b00], desc[UR20][R48.64], P4 ;  /* 0x02b00000300c7fae */ /* 0x010fe8000a1a1014 */
[----:B------:R-:W-:Y:S04]  /*c170*/  LDGSTS.E [R12+0x2f00], desc[UR20][R32.64], P4 ;  /* 0x02f00000200c7fae */ /* 0x000fe8000a1a1014 */
[----:B------:R1:W-:Y:S04]  /*c180*/  LDGSTS.E [R12+0x3300], desc[UR20][R238.64], P4 ;  /* 0x03300000ee0c7fae */ /* 0x0003e8000a1a1014 */
[----:B------:R-:W4:Y:S04]  /*c190*/  LDL.LU.64 R48, [R1+0x6c0] ;  /* 0x0006c00001307983 */ /* 0x000f280000300a00 */
[----:B------:R-:W2:Y:S04]  /*c1a0*/  LDL.LU.64 R32, [R1+0x6b8] ;  /* 0x0006b80001207983 */ /* 0x000ea80000300a00 */
[----:B------:R-:W1:Y:S04]  /*c1b0*/  LDL.LU.64 R238, [R1+0xd0] ;  /* 0x0000d00001ee7983 */ /* 0x000e680000300a00 */
[----:B------:R-:W-:Y:S04]  /*c1c0*/  LDGSTS.E [R12+0x3700], desc[UR20][R6.64], P4 ;  /* 0x03700000060c7fae */ /* 0x000fe8000a1a1014 */
[----:B------:R3:W-:Y:S04]  /*c1d0*/  STL.64 [R1+0x670], R6 ;  /* 0x0006700601007387 */ /* 0x0007e80000100a00 */
[----:B---3--:R-:W3:Y:S01]  /*c1e0*/  LDL.LU.64 R6, [R1+0x160] ;  /* 0x0001600001067983 */ /* 0x008ee20000300a00 */
[----:B------:R-:W-:-:S05]  /*c1f0*/  LOP3.LUT R13, R4, 0x70, RZ, 0x3c, !PT ;  /* 0x00000070040d7812 */ /* 0x000fca00078e3cff */
[----:B------:R-:W-:Y:S01]  /*c200*/  VIADD R13, R13, UR7 ;  /* 0x000000070d0d7c36 */ /* 0x000fe20008000000 */
[----:B------:R-:W-:Y:S04]  /*c210*/  LDGSTS.E [R12+0x3b00], desc[UR20][R176.64], P4 ;  /* 0x03b00000b00c7fae */ /* 0x000fe8000a1a1014 */
[----:B------:R1:W-:Y:S04]  /*c220*/  LDGSTS.E [R12+0x3f00], desc[UR20][R204.64], P4 ;  /* 0x03f00000cc0c7fae */ /* 0x0003e8000a1a1014 */
[----:B------:R-:W-:Y:S04]  /*c230*/  LDGSTS.E [R13+0x380], desc[UR20][R160.64], P4 ;  /* 0x00380000a00d7fae */ /* 0x000fe8000a1a1014 */
[----:B------:R-:W-:Y:S04]  /*c240*/  LDGSTS.E [R13+0x780], desc[UR20][R144.64], P4 ;  /* 0x00780000900d7fae */ /* 0x000fe8000a1a1014 */
[----:B------:R-:W-:Y:S04]  /*c250*/  LDGSTS.E [R13+0xb80], desc[UR20][R128.64], P4 ;  /* 0x00b80000800d7fae */ /* 0x000fe8000a1a1014 */
[----:B------:R-:W-:Y:S04]  /*c260*/  LDGSTS.E [R13+0xf80], desc[UR20][R112.64], P4 ;  /* 0x00f80000700d7fae */ /* 0x000fe8000a1a1014 */
[----:B------:R-:W-:Y:S04]  /*c270*/  LDGSTS.E [R13+0x1380], desc[UR20][R96.64], P4 ;  /* 0x01380000600d7fae */ /* 0x000fe8000a1a1014 */
[----:B------:R-:W-:Y:S04]  /*c280*/  LDGSTS.E [R13+0x1780], desc[UR20][R80.64], P4 ;  /* 0x01780000500d7fae */ /* 0x000fe8000a1a1014 */
[----:B------:R-:W-:Y:S04]  /*c290*/  LDGSTS.E [R13+0x1b80], desc[UR20][R64.64], P4 ;  /* 0x01b80000400d7fae */ /* 0x000fe8000a1a1014 */
[----:B------:R-:W3:Y:S01]  /*c2a0*/  LDL.LU.64 R204, [R1+0xc8] ;  /* 0x0000c80001cc7983 */ /* 0x000ee20000300a00 */
[----:B------:R-:W-:-:S03]  /*c2b0*/  IMAD.U32 R252, RZ, RZ, UR11 ;  /* 0x0000000bfffc7e24 */ /* 0x000fc6000f8e00ff */
[----:B------:R-:W3:Y:S04]  /*c2c0*/  LDL.LU.64 R176, [R1+0x50] ;  /* 0x0000500001b07983 */ /* 0x000ee80000300a00 */
[----:B----4-:R-:W-:Y:S04]  /*c2d0*/  LDGSTS.E [R13+0x1f80], desc[UR20][R48.64], P4 ;  /* 0x01f80000300d7fae */ /* 0x010fe8000a1a1014 */
[----:B--2---:R-:W-:Y:S04]  /*c2e0*/  LDGSTS.E [R13+0x2380], desc[UR20][R32.64], P4 ;  /* 0x02380000200d7fae */ /* 0x004fe8000a1a1014 */
[----:B------:R-:W-:Y:S04]  /*c2f0*/  LDGSTS.E [R13+0x2780], desc[UR20][R208.64], P4 ;  /* 0x02780000d00d7fae */ /* 0x000fe8000a1a1014 */
[----:B------:R-:W-:Y:S01]  /*c300*/  LDGSTS.E [R13+0x2b80], desc[UR20][R206.64], P4 ;  /* 0x02b80000ce0d7fae */ /* 0x000fe2000a1a1014 */
[----:B-1----:R-:W-:-:S03]  /*c310*/  IMAD.WIDE R238, R252, 0x4, R238 ;  /* 0x00000004fcee7825 */ /* 0x002fc600078e02ee */
[----:B------:R-:W2:Y:S04]  /*c320*/  LDL.LU.64 R208, [R1+0x6b0] ;  /* 0x0006b00001d07983 */ /* 0x000ea80000300a00 */
[----:B------:R-:W4:Y:S04]  /*c330*/  LDL.LU.64 R206, [R1+0x6a8] ;  /* 0x0006a80001ce7983 */ /* 0x000f280000300a00 */
[----:B---3--:R-:W-:Y:S04]  /*c340*/  LDGSTS.E [R13+0x2f80], desc[UR20][R6.64], P4 ;  /* 0x02f80000060d7fae */ /* 0x008fe8000a1a1014 */
[----:B------:R-:W-:Y:S04]  /*c350*/  LDGSTS.E [R13+0x3380], desc[UR20][R8.64], P4 ;  /* 0x03380000080d7fae */ /* 0x000fe8000a1a1014 */
[----:B------:R-:W-:Y:S04]  /*c360*/  LDGSTS.E [R13+0x3780], desc[UR20][R10.64], P4 ;  /* 0x037800000a0d7fae */ /* 0x000fe8000a1a1014 */
[----:B------:R-:W-:Y:S04]  /*c370*/  LDGSTS.E [R13+0x3b80], desc[UR20][R178.64], P4 ;  /* 0x03b80000b20d7fae */ /* 0x000fe8000a1a1014 */
[----:B------:R1:W-:Y:S04]  /*c380*/  LDGSTS.E [R13+0x3f80], desc[UR20][R236.64], P4 ;  /* 0x03f80000ec0d7fae */ /* 0x0003e8000a1a1014 */
[----:B------:R-:W0:Y:S04]  /*c390*/  LDGDEPBAR ;  /* 0x00000000000079af */ /* 0x000e280000000000 */
[----:B------:R-:W3:Y:S04]  /*c3a0*/  LDL.LU.64 R236, [R1+0x48] ;  /* 0x0000480001ec7983 */ /* 0x000ee80000300a00 */
[----:B------:R1:W-:Y:S04]  /*c3b0*/  STL.64 [R1+0x600], R12 ;  /* 0x0006000c01007387 */ /* 0x0003e80000100a00 */
[----:B------:R1:W-:Y:S02]  /*c3c0*/  STL.64 [R1+0x3b0], R238 ;  /* 0x0003b0ee01007387 */ /* 0x0003e40000100a00 */
[----:B-1----:R-:W-:Y:S01]  /*c3d0*/  VIADD R12, R2, UR7 ;  /* 0x00000007020c7c36 */ /* 0x002fe20008000000 */
[----:B------:R-:W-:Y:S08]  /*c3e0*/  BAR.SYNC.DEFER_BLOCKING 0x0 ;  /* 0x0000000000007b1d */ /* 0x000ff00000010000 */
[----:B------:R-:W1:Y:S01]  /*c3f0*/  LDC R13, c[0x0][0x3a0] ;  /* 0x0000e800ff0d7b82 */ /* 0x000e620000000800 */
[----:B------:R-:W-:Y:S01]  /*c400*/  @!PT LDS RZ, [RZ] ;  /* 0x00000000fffff984 */ /* 0x000fe20000000800 */
[----:B------:R-:W-:Y:S01]  /*c410*/  @!PT LDS RZ, [RZ] ;  /* 0x00000000fffff984 */ /* 0x000fe20000000800 */
[----:B------:R-:W-:Y:S01]  /*c420*/  @!PT LDS RZ, [RZ] ;  /* 0x00000000fffff984 */ /* 0x000fe20000000800 */
[----:B------:R-:W-:Y:S04]  /*c430*/  LDGSTS.E [R12+0x58000], desc[UR20][R238.64], P2 ;  /* 0x58000000ee0c7fae */ /* 0x000fe800091a1014 */
[----:B------:R-:W2:Y:S01]  /*c440*/  LDL.LU.64 R238, [R1+0x6a0] ;  /* 0x0006a00001ee7983 */ /* 0x000ea20000300a00 */
[----:B-1----:R-:W-:Y:S01]  /*c450*/  VIADD R13, R13, 0xffffff80 ;  /* 0xffffff800d0d7836 */ /* 0x002fe20000000000 */
[----:B------:R-:W-:-:S04]  /*c460*/  LOP3.LUT R11, R3, 0x40, RZ, 0xfc, !PT ;  /* 0x00000040030b7812 */ /* 0x000fc800078efcff */
[-C--:B------:R-:W-:Y:S02]  /*c470*/  ISETP.GE.AND P4, PT, R11, R13.reuse, PT ;  /* 0x0000000d0b00720c */ /* 0x080fe40003f86270 */
[----:B------:R-:W-:Y:S02]  /*c480*/  LOP3.LUT R179, R3, 0x42, RZ, 0xfc, !PT ;  /* 0x0000004203b37812 */ /* 0x000fe400078efcff */
[----:B------:R-:W-:Y:S02]  /*c490*/  SEL R10, RZ, 0x4, P4 ;  /* 0x00000004ff0a7807 */ /* 0x000fe40002000000 */
[----:B------:R-:W-:Y:S02]  /*c4a0*/  ISETP.GE.AND P4, PT, R179, R13, PT ;  /* 0x0000000db300720c */ /* 0x000fe40003f86270 */
[----:B------:R-:W-:Y:S02]  /*c4b0*/  SEL R10, R10, RZ, P1 ;  /* 0x000000ff0a0a7207 */ /* 0x000fe40000800000 */
[----:B------:R-:W-:-:S02]  /*c4c0*/  LOP3.LUT R179, R3, 0x60, RZ, 0xfc, !PT ;  /* 0x0000006003b37812 */ /* 0x000fc400078efcff */
[----:B------:R-:W-:Y:S02]  /*c4d0*/  ISETP.NE.U32.AND P2, PT, R10, RZ, PT ;  /* 0x000000ff0a00720c */ /* 0x000fe40003f45070 */
[----:B------:R-:W-:Y:S02]  /*c4e0*/  SEL R10, RZ, 0x4, P4 ;  /* 0x00000004ff0a7807 */ /* 0x000fe40002000000 */
[----:B------:R-:W-:Y:S02]  /*c4f0*/  ISETP.GE.AND P4, PT, R179, R13, PT ;  /* 0x0000000db300720c */ /* 0x000fe40003f86270 */
[----:B------:R-:W-:Y:S02]  /*c500*/  SEL R178, R10, RZ, P1 ;  /* 0x000000ff0ab27207 */ /* 0x000fe40000800000 */
[----:B------:R-:W-:Y:S02]  /*c510*/  SEL R10, RZ, 0x4, P4 ;  /* 0x00000004ff0a7807 */ /* 0x000fe40002000000 */
[----:B------:R-:W-:Y:S01]  /*c520*/  ISETP.NE.U32.AND P4, PT, R178, RZ, PT ;  /* 0x000000ffb200720c */ /* 0x000fe20003f85070 */
[----:B------:R-:W-:Y:S01]  /*c530*/  IMAD.WIDE R178, R252, 0x4, R204 ;  /* 0x00000004fcb27825 */ /* 0x000fe200078e02cc */
[----:B------:R-:W-:-:S03]  /*c540*/  LOP3.LUT R205, R3, 0x62, RZ, 0xfc, !PT ;  /* 0x0000006203cd7812 */ /* 0x000fc600078efcff */
[----:B------:R-:W-:Y:S01]  /*c550*/  IMAD.WIDE R176, R252, 0x4, R176 ;  /* 0x00000004fcb07825 */ /* 0x000fe200078e02b0 */
[----:B------:R-:W-:Y:S01]  /*c560*/  SEL R10, R10, RZ, P1 ;  /* 0x000000ff0a0a7207 */ /* 0x000fe20000800000 */
[----:B------:R1:W-:Y:S01]  /*c570*/  LDGSTS.E [R12+0x58008], desc[UR20][R178.64], P6 ;  /* 0x58008000b20c7fae */ /* 0x0003e2000b1a1014 */
[-C--:B------:R-:W-:Y:S02]  /*c580*/  ISETP.GE.AND P6, PT, R205, R13.reuse, PT ;  /* 0x0000000dcd00720c */ /* 0x080fe40003fc6270 */
[----:B------:R-:W-:Y:S01]  /*c590*/  LOP3.LUT R205, R3, 0x4, RZ, 0xfc, !PT ;  /* 0x0000000403cd7812 */ /* 0x000fe200078efcff */
[----:B------:R1:W-:Y:S01]  /*c5a0*/  LDGSTS.E [R12+0x5a000], desc[UR20][R176.64], P5 ;  /* 0x5a000000b00c7fae */ /* 0x0003e2000a9a1014 */
[----:B------:R-:W-:Y:S02]  /*c5b0*/  ISETP.NE.U32.AND P5, PT, R10, RZ, PT ;  /* 0x000000ff0a00720c */ /* 0x000fe40003fa5070 */
[----:B------:R-:W-:Y:S02]  /*c5c0*/  SEL R10, RZ, 0x4, P6 ;  /* 0x00000004ff0a7807 */ /* 0x000fe40003000000 */
[----:B------:R-:W-:Y:S01]  /*c5d0*/  ISETP.GE.AND P6, PT, R205, R13, PT ;  /* 0x0000000dcd00720c */ /* 0x000fe20003fc6270 */
[----:B------:R-:W-:Y:S04]  /*c5e0*/  STL.64 [R1+0x3a8], R178 ;  /* 0x0003a8b201007387 */ /* 0x000fe80000100a00 */
[----:B------:R1:W-:Y:S04]  /*c5f0*/  STL.64 [R1+0x3a0], R176 ;  /* 0x0003a0b001007387 */ /* 0x0003e80000100a00 */
[----:B-1----:R-:W4:Y:S01]  /*c600*/  LDL.LU.64 R176, [R1+0xc0] ;  /* 0x0000c00001b07983 */ /* 0x002f220000300a00 */
[----:B---3--:R-:W-:-:S05]  /*c610*/  IMAD.WIDE R204, R252, 0x4, R236 ;  /* 0x00000004fccc7825 */ /* 0x008fca00078e02ec */
[----:B------:R1:W-:Y:S04]  /*c620*/  STL.64 [R1+0x398], R204 ;  /* 0x000398cc01007387 */ /* 0x0003e80000100a00 */
[----:B------:R3:W-:Y:S04]  /*c630*/  LDGSTS.E [R12+0x5a008], desc[UR20][R204.64], P3 ;  /* 0x5a008000cc0c7fae */ /* 0x0007e800099a1014 */
[----:B-1----:R-:W3:Y:S01]  /*c640*/  LDL.LU.64 R204, [R1+0x698] ;  /* 0x0006980001cc7983 */ /* 0x002ee20000300a00 */
[----:B--2---:R-:W-:-:S05]  /*c650*/  IMAD.WIDE R236, R252, 0x4, R238 ;  /* 0x00000004fcec7825 */ /* 0x004fca00078e02ee */
[----:B------:R1:W-:Y:S04]  /*c660*/  STL.64 [R1+0x390], R236 ;  /* 0x000390ec01007387 */ /* 0x0003e80000100a00 */
[----:B------:R2:W-:Y:S04]  /*c670*/  LDGSTS.E [R12+0x5c000], desc[UR20][R236.64], P2 ;  /* 0x5c000000ec0c7fae */ /* 0x0005e800091a1014 */
[----:B-1----:R-:W2:Y:S01]  /*c680*/  LDL.LU.64 R236, [R1+0x690] ;  /* 0x0006900001ec7983 */ /* 0x002ea20000300a00 */
[----:B------:R-:W-:Y:S02]  /*c690*/  SEL R178, R10, RZ, P1 ;  /* 0x000000ff0ab27207 */ /* 0x000fe40000800000 */
[----:B------:R-:W-:-:S02]  /*c6a0*/  SEL R10, RZ, 0x4, P6 ;  /* 0x00000004ff0a7807 */ /* 0x000fc40003000000 */
[----:B------:R-:W-:Y:S02]  /*c6b0*/  LOP3.LUT R179, R3, 0x6, RZ, 0xfc, !PT ;  /* 0x0000000603b37812 */ /* 0x000fe400078efcff */
[----:B------:R-:W-:Y:S02]  /*c6c0*/  SEL R238, R10, RZ, P1 ;  /* 0x000000ff0aee7207 */ /* 0x000fe40000800000 */
[----:B------:R-:W-:Y:S02]  /*c6d0*/  ISETP.GE.AND P3, PT, R179, R13, PT ;  /* 0x0000000db300720c */ /* 0x000fe40003f66270 */
[----:B------:R-:W-:Y:S02]  /*c6e0*/  LOP3.LUT R179, R3, 0x24, RZ, 0xfc, !PT ;  /* 0x0000002403b37812 */ /* 0x000fe400078efcff */
[----:B------:R-:W-:Y:S02]  /*c6f0*/  ISETP.NE.U32.AND P2, PT, R238, RZ, PT ;  /* 0x000000ffee00720c */ /* 0x000fe40003f45070 */
[----:B------:R-:W-:-:S02]  /*c700*/  SEL R238, RZ, 0x4, P3 ;  /* 0x00000004ffee7807 */ /* 0x000fc40001800000 */
[----:B------:R-:W-:Y:S02]  /*c710*/  ISETP.GE.AND P3, PT, R179, R13, PT ;  /* 0x0000000db300720c */ /* 0x000fe40003f66270 */
[----:B------:R-:W-:Y:S02]  /*c720*/  SEL R238, R238, RZ, P1 ;  /* 0x000000ffeeee7207 */ /* 0x000fe40000800000 */
[----:B------:R-:W-:Y:S02]  /*c730*/  SEL R239, RZ, 0x4, P3 ;  /* 0x00000004ffef7807 */ /* 0x000fe40001800000 */
[----:B------:R-:W-:Y:S02]  /*c740*/  ISETP.NE.U32.AND P6, PT, R178, RZ, PT ;  /* 0x000000ffb200720c */ /* 0x000fe40003fc5070 */
[----:B------:R-:W-:Y:S02]  /*c750*/  LOP3.LUT R10, R3, 0x26, RZ, 0xfc, !PT ;  /* 0x00000026030a7812 */ /* 0x000fe400078efcff */
[----:B------:R-:W-:Y:S01]  /*c760*/  ISETP.NE.U32.AND P3, PT, R238, RZ, PT ;  /* 0x000000ffee00720c */ /* 0x000fe20003f65070 */
[----:B----4-:R-:W-:-:S04]  /*c770*/  IMAD.WIDE R176, R252, 0x4, R176 ;  /* 0x00000004fcb07825 */ /* 0x010fc800078e02b0 */
[----:B---3--:R-:W-:Y:S01]  /*c780*/  IMAD.WIDE R178, R252, 0x4, R204 ;  /* 0x00000004fcb27825 */ /* 0x008fe200078e02cc */
[----:B------:R-:W-:-:S03]  /*c790*/  SEL R204, R239, RZ, P1 ;  /* 0x000000ffefcc7207 */ /* 0x000fc60000800000 */
[----:B--2---:R-:W-:-:S05]  /*c7a0*/  IMAD.WIDE R236, R252, 0x4, R236 ;  /* 0x00000004fcec7825 */ /* 0x004fca00078e02ec */
[----:B------:R1:W-:Y:S04]  /*c7b0*/  STL.64 [R1+0x388], R236 ;  /* 0x000388ec01007387 */ /* 0x0003e80000100a00 */
[----:B------:R-:W2:Y:S04]  /*c7c0*/  LDL.LU.64 R238, [R1+0xb8] ;  /* 0x0000b80001ee7983 */ /* 0x000ea80000300a00 */
[----:B------:R-:W-:Y:S01]  /*c7d0*/  LDGSTS.E [R12+0x5c008], desc[UR20][R236.64], P4 ;  /* 0x5c008000ec0c7fae */ /* 0x000fe2000a1a1014 */
[----:B------:R-:W-:-:S03]  /*c7e0*/  ISETP.GE.AND P4, PT, R10, R13, PT ;  /* 0x0000000d0a00720c */ /* 0x000fc60003f86270 */
[----:B------:R3:W-:Y:S04]  /*c7f0*/  STL.64 [R1+0x380], R178 ;  /* 0x000380b201007387 */ /* 0x0007e80000100a00 */
[----:B------:R3:W-:Y:S01]  /*c800*/  LDGSTS.E [R12+0x5e000], desc[UR20][R178.64], P5 ;  /* 0x5e000000b20c7fae */ /* 0x0007e2000a9a1014 */
[----:B------:R-:W-:Y:S02]  /*c810*/  ISETP.NE.U32.AND P5, PT, R204, RZ, PT ;  /* 0x000000ffcc00720c */ /* 0x000fe40003fa5070 */
[----:B------:R-:W-:Y:S01]  /*c820*/  SEL R204, RZ, 0x4, P4 ;  /* 0x00000004ffcc7807 */ /* 0x000fe20002000000 */
[----:B-1----:R-:W4:Y:S01]  /*c830*/  LDL.LU.64 R236, [R1+0x38] ;  /* 0x0000380001ec7983 */ /* 0x002f220000300a00 */
[----:B---3--:R-:W-:-:S04]  /*c840*/  LOP3.LUT R179, R3, 0x44, RZ, 0xfc, !PT ;  /* 0x0000004403b37812 */ /* 0x008fc800078efcff */
[----:B------:R-:W-:Y:S01]  /*c850*/  ISETP.GE.AND P4, PT, R179, R13, PT ;  /* 0x0000000db300720c */ /* 0x000fe20003f86270 */
[----:B------:R-:W-:Y:S02]  /*c860*/  IMAD.WIDE R178, R252, 0x4, R206 ;  /* 0x00000004fcb27825 */ /* 0x000fe400078e02ce */
[----:B------:R-:W3:Y:S04]  /*c870*/  LDL.LU.64 R206, [R1+0x40] ;  /* 0x0000400001ce7983 */ /* 0x000ee80000300a00 */
[----:B------:R1:W-:Y:S04]  /*c880*/  STL.64 [R1+0x378], R178 ;  /* 0x000378b201007387 */ /* 0x0003e80000100a00 */
[----:B------:R-:W-:Y:S04]  /*c890*/  LDGSTS.E [R12+0x5e008], desc[UR20][R178.64], P6 ;  /* 0x5e008000b20c7fae */ /* 0x000fe8000b1a1014 */
[----:B------:R-:W-:Y:S04]  /*c8a0*/  LDGSTS.E [R243+0x58000], desc[UR20][R176.64], P2 ;  /* 0x58000000b0f37fae */ /* 0x000fe800091a1014 */
[----:B-1----:R-:W3:Y:S04]  /*c8b0*/  LDL.LU.64 R178, [R1+0x688] ;  /* 0x0006880001b27983 */ /* 0x002ee80000300a00 */
[----:B------:R1:W-:Y:S04]  /*c8c0*/  STL.64 [R1+0x370], R176 ;  /* 0x000370b001007387 */ /* 0x0003e80000100a00 */
[----:B-1----:R-:W3:Y:S01]  /*c8d0*/  LDL.LU.64 R176, [R1+0x680] ;  /* 0x0006800001b07983 */ /* 0x002ee20000300a00 */
[----:B------:R-:W-:-:S02]  /*c8e0*/  SEL R204, R204, RZ, P1 ;  /* 0x000000ffcccc7207 */ /* 0x000fc40000800000 */
[----:B------:R-:W-:Y:S02]  /*c8f0*/  SEL R205, RZ, 0x4, P4 ;  /* 0x00000004ffcd7807 */ /* 0x000fe40002000000 */
[----:B------:R-:W-:Y:S02]  /*c900*/  LOP3.LUT R10, R3, 0x46, RZ, 0xfc, !PT ;  /* 0x00000046030a7812 */ /* 0x000fe400078efcff */
[----:B------:R-:W-:Y:S02]  /*c910*/  ISETP.NE.U32.AND P4, PT, R204, RZ, PT ;  /* 0x000000ffcc00720c */ /* 0x000fe40003f85070 */
[----:B------:R-:W-:Y:S02]  /*c920*/  SEL R204, R205, RZ, P1 ;  /* 0x000000ffcdcc7207 */ /* 0x000fe40000800000 */
[----:B------:R-:W-:Y:S02]  /*c930*/  ISETP.GE.AND P6, PT, R10, R13, PT ;  /* 0x0000000d0a00720c */ /* 0x000fe40003fc6270 */
[----:B------:R-:W-:-:S02]  /*c940*/  LOP3.LUT R10, R3, 0x64, RZ, 0xfc, !PT ;  /* 0x00000064030a7812 */ /* 0x000fc400078efcff */
[----:B------:R-:W-:Y:S02]  /*c950*/  ISETP.NE.U32.AND P2, PT, R204, RZ, PT ;  /* 0x000000ffcc00720c */ /* 0x000fe40003f45070 */
[----:B------:R-:W-:Y:S02]  /*c960*/  SEL R204, RZ, 0x4, P6 ;  /* 0x00000004ffcc7807 */ /* 0x000fe40003000000 */
[----:B------:R-:W-:Y:S02]  /*c970*/  ISETP.GE.AND P6, PT, R10, R13, PT ;  /* 0x0000000d0a00720c */ /* 0x000fe40003fc6270 */
[----:B------:R-:W-:Y:S02]  /*c980*/  SEL R204, R204, RZ, P1 ;  /* 0x000000ffcccc7207 */ /* 0x000fe40000800000 */
[----:B------:R-:W-:Y:S02]  /*c990*/  SEL R205, RZ, 0x4, P6 ;  /* 0x00000004ffcd7807 */ /* 0x000fe40003000000 */
[----:B------:R-:W-:-:S02]  /*c9a0*/  LOP3.LUT R10, R3, 0x66, RZ, 0xfc, !PT ;  /* 0x00000066030a7812 */ /* 0x000fc400078efcff */
[----:B------:R-:W-:Y:S02]  /*c9b0*/  ISETP.NE.U32.AND P6, PT, R204, RZ, PT ;  /* 0x000000ffcc00720c */ /* 0x000fe40003fc5070 */
[----:B------:R-:W-:Y:S01]  /*c9c0*/  SEL R204, R205, RZ, P1 ;  /* 0x000000ffcdcc7207 */ /* 0x000fe20000800000 */
[----:B--2---:R-:W-:-:S05]  /*c9d0*/  IMAD.WIDE R238, R252, 0x4, R238 ;  /* 0x00000004fcee7825 */ /* 0x004fca00078e02ee */
[----:B------:R-:W-:Y:S04]  /*c9e0*/  STL.64 [R1+0x368], R238 ;  /* 0x000368ee01007387 */ /* 0x000fe80000100a00 */
[----:B------:R-:W-:Y:S01]  /*c9f0*/  LDGSTS.E [R243+0x58008], desc[UR20][R238.64], P3 ;  /* 0x58008000eef37fae */ /* 0x000fe200099a1014 */
[----:B------:R-:W-:Y:S02]  /*ca00*/  ISETP.GE.AND P3, PT, R10, R13, PT ;  /* 0x0000000d0a00720c */ /* 0x000fe40003f66270 */
[----:B------:R-:W-:Y:S01]  /*ca10*/  LOP3.LUT R10, R3, 0x8, RZ, 0xfc, !PT ;  /* 0x00000008030a7812 */ /* 0x000fe200078efcff */
[----:B----4-:R-:W-:-:S04]  /*ca20*/  IMAD.WIDE R236, R252, 0x4, R236 ;  /* 0x00000004fcec7825 */ /* 0x010fc800078e02ec */
[----:B---3--:R-:W-:-:S05]  /*ca30*/  IMAD.WIDE R206, R252, 0x4, R206 ;  /* 0x00000004fcce7825 */ /* 0x008fca00078e02ce */
[----:B------:R-:W-:Y:S04]  /*ca40*/  STL.64 [R1+0x360], R206 ;  /* 0x000360ce01007387 */ /* 0x000fe80000100a00 */
[----:B------:R-:W-:Y:S01]  /*ca50*/  LDGSTS.E [R243+0x5a000], desc[UR20][R206.64], P5 ;  /* 0x5a000000cef37fae */ /* 0x000fe2000a9a1014 */
[----:B------:R-:W-:Y:S02]  /*ca60*/  ISETP.NE.U32.AND P5, PT, R204, RZ, PT ;  /* 0x000000ffcc00720c */ /* 0x000fe40003fa5070 */
[----:B------:R-:W-:Y:S01]  /*ca70*/  SEL R204, RZ, 0x4, P3 ;  /* 0x00000004ffcc7807 */ /* 0x000fe20001800000 */
[----:B------:R1:W-:Y:S01]  /*ca80*/  STL.64 [R1+0x358], R236 ;  /* 0x000358ec01007387 */ /* 0x0003e20000100a00 */
[----:B------:R-:W-:-:S03]  /*ca90*/  ISETP.GE.AND P3, PT, R10, R13, PT ;  /* 0x0000000d0a00720c */ /* 0x000fc60003f66270 */
[----:B------:R1:W-:Y:S01]  /*caa0*/  LDGSTS.E [R243+0x5a008], desc[UR20][R236.64], P4 ;  /* 0x5a008000ecf37fae */ /* 0x0003e2000a1a1014 */
[----:B------:R-:W-:Y:S02]  /*cab0*/  SEL R204, R204, RZ, P1 ;  /* 0x000000ffcccc7207 */ /* 0x000fe40000800000 */
[----:B------:R-:W-:Y:S02]  /*cac0*/  SEL R205, RZ, 0x4, P3 ;  /* 0x00000004ffcd7807 */ /* 0x000fe40001800000 */
[----:B------:R-:W-:Y:S01]  /*cad0*/  ISETP.NE.U32.AND P3, PT, R204, RZ, PT ;  /* 0x000000ffcc00720c */ /* 0x000fe20003f65070 */
[----:B-1----:R-:W-:-:S04]  /*cae0*/  IMAD.WIDE R236, R252, 0x4, R178 ;  /* 0x00000004fcec7825 */ /* 0x002fc800078e02b2 */
[----:B------:R-:W-:-:S05]  /*caf0*/  IMAD.WIDE R206, R252, 0x4, R176 ;  /* 0x00000004fcce7825 */ /* 0x000fca00078e02b0 */
[----:B------:R1:W-:Y:S04]  /*cb00*/  STL.64 [R1+0x350], R206 ;  /* 0x000350ce01007387 */ /* 0x0003e80000100a00 */
[----:B------:R-:W-:Y:S01]  /*cb10*/  LDGSTS.E [R243+0x5c000], desc[UR20][R206.64], P2 ;  /* 0x5c000000cef37fae */ /* 0x000fe200091a1014 */
[----:B------:R-:W-:Y:S01]  /*cb20*/  SEL R176, R205, RZ, P1 ;  /* 0x000000ffcdb07207 */ /* 0x000fe20000800000 */
[----:B------:R-:W-:Y:S02]  /*cb30*/  IMAD.WIDE R204, R252, 0x4, R208 ;  /* 0x00000004fccc7825 */ /* 0x000fe400078e02d0 */
[----:B------:R-:W-:Y:S04]  /*cb40*/  LDGSTS.E [R243+0x5c008], desc[UR20][R236.64], P6 ;  /* 0x5c008000ecf37fae */ /* 0x000fe8000b1a1014 */
[----:B-1----:R-:W2:Y:S04]  /*cb50*/  LDL.LU.64 R206, [R1+0xa8] ;  /* 0x0000a80001ce7983 */ /* 0x002ea80000300a00 */
[----:B------:R-:W3:Y:S04]  /*cb60*/  LDL.LU.64 R238, [R1+0x30] ;  /* 0x0000300001ee7983 */ /* 0x000ee80000300a00 */
[----:B------:R-:W4:Y:S04]  /*cb70*/  LDL.LU.64 R178, [R1+0xb0] ;  /* 0x0000b00001b27983 */ /* 0x000f280000300a00 */
[----:B------:R1:W-:Y:S04]  /*cb80*/  STL.64 [R1+0x348], R236 ;  /* 0x000348ec01007387 */ /* 0x0003e80000100a00 */
[----:B------:R1:W-:Y:S01]  /*cb90*/  STL.64 [R1+0x340], R204 ;  /* 0x000340cc01007387 */ /* 0x0003e20000100a00 */
[----:B------:R-:W-:-:S02]  /*cba0*/  LOP3.LUT R10, R3, 0xa, RZ, 0xfc, !PT ;  /* 0x0000000a030a7812 */ /* 0x000fc400078efcff */
[----:B------:R-:W-:Y:S01]  /*cbb0*/  ISETP.NE.U32.AND P2, PT, R176, RZ, PT ;  /* 0x000000ffb000720c */ /* 0x000fe20003f45070 */
[----:B------:R1:W-:Y:S04]  /*cbc0*/  LDGSTS.E [R243+0x5e000], desc[UR20][R204.64], P5 ;  /* 0x5e000000ccf37fae */ /* 0x0003e8000a9a1014 */
[----:B-1----:R-:W3:Y:S01]  /*cbd0*/  LDL.LU.64 R236, [R1+0x28] ;  /* 0x0000280001ec7983 */ /* 0x002ee20000300a00 */
[----:B------:R-:W-:Y:S02]  /*cbe0*/  ISETP.GE.AND P4, PT, R10, R13, PT ;  /* 0x0000000d0a00720c */ /* 0x000fe40003f86270 */
[----:B------:R-:W-:Y:S02]  /*cbf0*/  LOP3.LUT R10, R3, 0x28, RZ, 0xfc, !PT ;  /* 0x00000028030a7812 */ /* 0x000fe400078efcff */
[----:B------:R-:W-:-:S02]  /*cc00*/  SEL R176, RZ, 0x4, P4 ;  /* 0x00000004ffb07807 */ /* 0x000fc40002000000 */
[----:B------:R-:W-:Y:S02]  /*cc10*/  ISETP.GE.AND P4, PT, R10, R13, PT ;  /* 0x0000000d0a00720c */ /* 0x000fe40003f86270 */
[----:B------:R-:W-:Y:S02]  /*cc20*/  SEL R176, R176, RZ, P1 ;  /* 0x000000ffb0b07207 */ /* 0x000fe40000800000 */
[----:B------:R-:W-:Y:S02]  /*cc30*/  SEL R177, RZ, 0x4, P4 ;  /* 0x00000004ffb17807 */ /* 0x000fe40002000000 */
[----:B------:R-:W-:Y:S02]  /*cc40*/  LOP3.LUT R10, R3, 0x2a, RZ, 0xfc, !PT ;  /* 0x0000002a030a7812 */ /* 0x000fe400078efcff */
[----:B------:R-:W-:Y:S02]  /*cc50*/  ISETP.NE.U32.AND P4, PT, R176, RZ, PT ;  /* 0x000000ffb000720c */ /* 0x000fe40003f85070 */
[----:B------:R-:W-:-:S02]  /*cc60*/  SEL R176, R177, RZ, P1 ;  /* 0x000000ffb1b07207 */ /* 0x000fc40000800000 */
[-C--:B------:R-:W-:Y:S02]  /*cc70*/  ISETP.GE.AND P6, PT, R10, R13.reuse, PT ;  /* 0x0000000d0a00720c */ /* 0x080fe40003fc6270 */
[----:B------:R-:W-:Y:S02]  /*cc80*/  LOP3.LUT R10, R3, 0x48, RZ, 0xfc, !PT ;  /* 0x00000048030a7812 */ /* 0x000fe400078efcff */
[----:B------:R-:W-:Y:S02]  /*cc90*/  ISETP.NE.U32.AND P5, PT, R176, RZ, PT ;  /* 0x000000ffb000720c */ /* 0x000fe40003fa5070 */
[----:B------:R-:W-:Y:S02]  /*cca0*/  SEL R176, RZ, 0x4, P6 ;  /* 0x00000004ffb07807 */ /* 0x000fe40003000000 */
[----:B------:R-:W-:Y:S02]  /*ccb0*/  ISETP.GE.AND P6, PT, R10, R13, PT ;  /* 0x0000000d0a00720c */ /* 0x000fe40003fc6270 */
[----:B------:R-:W-:Y:S01]  /*ccc0*/  SEL R176, R176, RZ, P1 ;  /* 0x000000ffb0b07207 */ /* 0x000fe20000800000 */
[----:B------:R-:W-:Y:S01]  /*ccd0*/  IMAD.WIDE R204, R252, 0x4, R210 ;  /* 0x00000004fccc7825 */ /* 0x000fe200078e02d2 */
[----:B------:R-:W-:-:S02]  /*cce0*/  SEL R177, RZ, 0x4, P6 ;  /* 0x00000004ffb17807 */ /* 0x000fc40003000000 */
[----:B------:R-:W-:Y:S02]  /*ccf0*/  ISETP.NE.U32.AND P6, PT, R176, RZ, PT ;  /* 0x000000ffb000720c */ /* 0x000fe40003fc5070 */
[----:B------:R-:W-:Y:S01]  /*cd00*/  SEL R176, R177, RZ, P1 ;  /* 0x000000ffb1b07207 */ /* 0x000fe20000800000 */
[----:B------:R2:W-:Y:S04]  /*cd10*/  LDGSTS.E [R243+0x5e008], desc[UR20][R204.64], P3 ;  /* 0x5e008000ccf37fae */ /* 0x0005e800099a1014 */
[----:B------:R2:W-:Y:S02]  /*cd20*/  STL.64 [R1+0x338], R204 ;  /* 0x000338cc01007387 */ /* 0x0005e40000100a00 */
[----:B--2---:R-:W-:-:S04]  /*cd30*/  IMAD.WIDE R204, R252, 0x4, R206 ;  /* 0x00000004fccc7825 */ /* 0x004fc800078e02ce */
[----:B----4-:R-:W-:-:S05]  /*cd40*/  IMAD.WIDE R178, R252, 0x4, R178 ;  /* 0x00000004fcb27825 */ /* 0x010fca00078e02b2 */
[----:B------:R1:W-:Y:S01]  /*cd50*/  LDGSTS.E [R242+0x58000], desc[UR20][R178.64], P2 ;  /* 0x58000000b2f27fae */ /* 0x0003e200091a1014 */
[----:B------:R-:W-:-:S03]  /*cd60*/  ISETP.NE.U32.AND P2, PT, R176, RZ, PT ;  /* 0x000000ffb000720c */ /* 0x000fc60003f45070 */
[----:B------:R1:W-:Y:S04]  /*cd70*/  STL.64 [R1+0x330], R178 ;  /* 0x000330b201007387 */ /* 0x0003e80000100a00 */
[----:B------:R2:W-:Y:S01]  /*cd80*/  STL.64 [R1+0x328], R204 ;  /* 0x000328cc01007387 */ /* 0x0005e20000100a00 */
[----:B---3--:R-:W-:-:S03]  /*cd90*/  IMAD.WIDE R206, R252, 0x4, R236 ;  /* 0x00000004fcce7825 */ /* 0x008fc600078e02ec */
[----:B------:R-:W-:Y:S01]  /*cda0*/  LDGSTS.E [R242+0x58008], desc[UR20][R204.64], P4 ;  /* 0x58008000ccf27fae */ /* 0x000fe2000a1a1014 */
[----:B-1----:R-:W-:-:S05]  /*cdb0*/  IMAD.WIDE R178, R252, 0x4, R238 ;  /* 0x00000004fcb27825 */ /* 0x002fca00078e02ee */
[----:B------:R1:W-:Y:S04]  /*cdc0*/  STL.64 [R1+0x320], R178 ;  /* 0x000320b201007387 */ /* 0x0003e80000100a00 */
[----:B------:R1:W-:Y:S04]  /*cdd0*/  LDGSTS.E [R242+0x5a000], desc[UR20][R178.64], P5 ;  /* 0x5a000000b2f27fae */ /* 0x0003e8000a9a1014 */
[----:B--2---:R-:W2:Y:S04]  /*cde0*/  LDL.LU.64 R204, [R1+0xa0] ;  /* 0x0000a00001cc7983 */ /* 0x004ea80000300a00 */
[----:B------:R3:W-:Y:S01]  /*cdf0*/  STL.64 [R1+0x318], R206 ;  /* 0x000318ce01007387 */ /* 0x0007e20000100a00 */
[----:B-1----:R-:W-:-:S03]  /*ce00*/  IMAD.WIDE R178, R252, 0x4, R180 ;  /* 0x00000004fcb27825 */ /* 0x002fc600078e02b4 */
[----:B------:R-:W-:Y:S01]  /*ce10*/  LDGSTS.E [R242+0x5a008], desc[UR20][R206.64], P6 ;  /* 0x5a008000cef27fae */ /* 0x000fe2000b1a1014 */
[----:B------:R-:W-:-:S03]  /*ce20*/  IMAD.WIDE R180, R252, 0x4, R182 ;  /* 0x00000004fcb47825 */ /* 0x000fc600078e02b6 */
[----:B------:R1:W-:Y:S04]  /*ce30*/  STL.64 [R1+0x310], R178 ;  /* 0x000310b201007387 */ /* 0x0003e80000100a00 */
[----:B------:R1:W-:Y:S04]  /*ce40*/  LDGSTS.E [R242+0x5c000], desc[UR20][R178.64], P2 ;  /* 0x5c000000b2f27fae */ /* 0x0003e800091a1014 */
[----:B---3--:R-:W3:Y:S04]  /*ce50*/  LDL.LU.64 R206, [R1+0x98] ;  /* 0x0000980001ce7983 */ /* 0x008ee80000300a00 */
[----:B------:R-:W4:Y:S01]  /*ce60*/  LDL.LU.64 R238, [R1+0x20] ;  /* 0x0000200001ee7983 */ /* 0x000f220000300a00 */
[----:B-1----:R-:W-:-:S03]  /*ce70*/  IMAD.WIDE R178, R252, 0x4, R212 ;  /* 0x00000004fcb27825 */ /* 0x002fc600078e02d4 */
[----:B------:R1:W-:Y:S04]  /*ce80*/  STL.64 [R1+0x308], R180 ;  /* 0x000308b401007387 */ /* 0x0003e80000100a00 */
[----:B------:R2:W-:Y:S04]  /*ce90*/  STL.64 [R1+0x300], R178 ;  /* 0x000300b201007387 */ /* 0x0005e80000100a00 */
[----:B------:R-:W4:Y:S01]  /*cea0*/  LDL.LU.64 R236, [R1+0x18] ;  /* 0x0000180001ec7983 */ /* 0x000f220000300a00 */
[----:B------:R-:W-:-:S04]  /*ceb0*/  LOP3.LUT R10, R3, 0x4a, RZ, 0xfc, !PT ;  /* 0x0000004a030a7812 */ /* 0x000fc800078efcff */
[-C--:B------:R-:W-:Y:S02]  /*cec0*/  ISETP.GE.AND P3, PT, R10, R13.reuse, PT ;  /* 0x0000000d0a00720c */ /* 0x080fe40003f66270 */
[----:B------:R-:W-:Y:S02]  /*ced0*/  LOP3.LUT R10, R3, 0x68, RZ, 0xfc, !PT ;  /* 0x00000068030a7812 */ /* 0x000fe400078efcff */
[----:B------:R-:W-:Y:S02]  /*cee0*/  SEL R176, RZ, 0x4, P3 ;  /* 0x00000004ffb07807 */ /* 0x000fe40001800000 */
[----:B------:R-:W-:Y:S02]  /*cef0*/  ISETP.GE.AND P3, PT, R10, R13, PT ;  /* 0x0000000d0a00720c */ /* 0x000fe40003f66270 */
[----:B------:R-:W-:Y:S02]  /*cf00*/  SEL R176, R176, RZ, P1 ;  /* 0x000000ffb0b07207 */ /* 0x000fe40000800000 */
[----:B------:R-:W-:-:S02]  /*cf10*/  SEL R177, RZ, 0x4, P3 ;  /* 0x00000004ffb17807 */ /* 0x000fc40001800000 */
[----:B------:R-:W-:Y:S02]  /*cf20*/  LOP3.LUT R10, R3, 0x6a, RZ, 0xfc, !PT ;  /* 0x0000006a030a7812 */ /* 0x000fe400078efcff */
[----:B------:R-:W-:Y:S02]  /*cf30*/  ISETP.NE.U32.AND P3, PT, R176, RZ, PT ;  /* 0x000000ffb000720c */ /* 0x000fe40003f65070 */
[----:B------:R-:W-:Y:S02]  /*cf40*/  SEL R176, R177, RZ, P1 ;  /* 0x000000ffb1b07207 */ /* 0x000fe40000800000 */
[----:B------:R-:W-:Y:S02]  /*cf50*/  ISETP.GE.AND P4, PT, R10, R13, PT ;  /* 0x0000000d0a00720c */ /* 0x000fe40003f86270 */
[----:B------:R-:W-:Y:S02]  /*cf60*/  LOP3.LUT R10, R3, 0xc, RZ, 0xfc, !PT ;  /* 0x0000000c030a7812 */ /* 0x000fe400078efcff */
[----:B------:R-:W-:-:S02]  /*cf70*/  ISETP.NE.U32.AND P5, PT, R176, RZ, PT ;  /* 0x000000ffb000720c */ /* 0x000fc40003fa5070 */
[----:B------:R-:W-:Y:S02]  /*cf80*/  SEL R176, RZ, 0x4, P4 ;  /* 0x00000004ffb07807 */ /* 0x000fe40002000000 */
[----:B------:R-:W-:Y:S01]  /*cf90*/  ISETP.GE.AND P4, PT, R10, R13, PT ;  /* 0x0000000d0a00720c */ /* 0x000fe20003f86270 */
[----:B------:R1:W-:Y:S01]  /*cfa0*/  LDGSTS.E [R242+0x5c008], desc[UR20][R180.64], P3 ;  /* 0x5c008000b4f27fae */ /* 0x0003e200099a1014 */
[----:B------:R-:W-:Y:S02]  /*cfb0*/  SEL R176, R176, RZ, P1 ;  /* 0x000000ffb0b07207 */ /* 0x000fe40000800000 */
[----:B------:R-:W-:Y:S02]  /*cfc0*/  SEL R177, RZ, 0x4, P4 ;  /* 0x00000004ffb17807 */ /* 0x000fe40002000000 */
[----:B------:R-:W-:Y:S02]  /*cfd0*/  LOP3.LUT R10, R3, 0xe, RZ, 0xfc, !PT ;  /* 0x0000000e030a7812 */ /* 0x000fe400078efcff */
[----:B------:R-:W-:Y:S01]  /*cfe0*/  ISETP.NE.U32.AND P4, PT, R176, RZ, PT ;  /* 0x000000ffb000720c */ /* 0x000fe20003f85070 */
[----:B------:R2:W-:Y:S01]  /*cff0*/  LDGSTS.E [R242+0x5e000], desc[UR20][R178.64], P5 ;  /* 0x5e000000b2f27fae */ /* 0x0005e2000a9a1014 */
[----:B------:R-:W-:-:S02]  /*d000*/  SEL R176, R177, RZ, P1 ;  /* 0x000000ffb1b07207 */ /* 0x000fc40000800000 */
[-C--:B------:R-:W-:Y:S02]  /*d010*/  ISETP.GE.AND P6, PT, R10, R13.reuse, PT ;  /* 0x0000000d0a00720c */ /* 0x080fe40003fc6270 */
[----:B------:R-:W-:Y:S02]  /*d020*/  LOP3.LUT R10, R3, 0x2c, RZ, 0xfc, !PT ;  /* 0x0000002c030a7812 */ /* 0x000fe400078efcff */
[----:B------:R-:W-:Y:S02]  /*d030*/  ISETP.NE.U32.AND P2, PT, R176, RZ, PT ;  /* 0x000000ffb000720c */ /* 0x000fe40003f45070 */
[----:B------:R-:W-:Y:S02]  /*d040*/  SEL R176, RZ, 0x4, P6 ;  /* 0x00000004ffb07807 */ /* 0x000fe40003000000 */
[----:B------:R-:W-:Y:S02]  /*d050*/  ISETP.GE.AND P6, PT, R10, R13, PT ;  /* 0x0000000d0a00720c */ /* 0x000fe40003fc6270 */
        /* <DEDUP_REMOVED lines=10> */
[----:B------:R-:W-:Y:S01]  /*d100*/  SEL R176, R176, RZ, P1 ;  /* 0x000000ffb0b07207 */ /* 0x000fe20000800000 */
[----:B-1----:R-:W-:Y:S01]  /*d110*/  IMAD.WIDE R180, R252, 0x4, R214 ;  /* 0x00000004fcb47825 */ /* 0x002fe200078e02d6 */
[----:B------:R-:W-:Y:S02]  /*d120*/  SEL R177, RZ, 0x4, P3 ;  /* 0x00000004ffb17807 */ /* 0x000fe40001800000 */
[----:B------:R-:W-:-:S02]  /*d130*/  ISETP.NE.U32.AND P3, PT, R176, RZ, PT ;  /* 0x000000ffb000720c */ /* 0x000fc40003f65070 */
[----:B------:R-:W-:Y:S01]  /*d140*/  SEL R176, R177, RZ, P1 ;  /* 0x000000ffb1b07207 */ /* 0x000fe20000800000 */
[----:B------:R3:W-:Y:S04]  /*d150*/  LDGSTS.E [R242+0x5e008], desc[UR20][R180.64], P4 ;  /* 0x5e008000b4f27fae */ /* 0x0007e8000a1a1014 */
[----:B------:R3:W-:Y:S04]  /*d160*/  STL.64 [R1+0x2f8], R180 ;  /* 0x0002f8b401007387 */ /* 0x0007e80000100a00 */
[----:B------:R-:W-:Y:S01]  /*d170*/  STL.64 [R1+0x5d0], R242 ;  /* 0x0005d0f201007387 */ /* 0x000fe20000100a00 */
[----:B--2---:R-:W-:-:S05]  /*d180*/  IMAD.WIDE R178, R252, 0x4, R204 ;  /* 0x00000004fcb27825 */ /* 0x004fca00078e02cc */
[----:B------:R4:W-:Y:S01]  /*d190*/  LDGSTS.E [R17+0x58000], desc[UR20][R178.64], P2 ;  /* 0x58000000b2117fae */ /* 0x0009e200091a1014 */
[----:B------:R-:W-:-:S03]  /*d1a0*/  ISETP.NE.U32.AND P2, PT, R176, RZ, PT ;  /* 0x000000ffb000720c */ /* 0x000fc60003f45070 */
[----:B------:R4:W-:Y:S01]  /*d1b0*/  STL.64 [R1+0x2f0], R178 ;  /* 0x0002f0b201007387 */ /* 0x0009e20000100a00 */
[----:B---3--:R-:W-:-:S04]  /*d1c0*/  IMAD.WIDE R180, R252, 0x4, R206 ;  /* 0x00000004fcb47825 */ /* 0x008fc800078e02ce */
[C---:B----4-:R-:W-:Y:S01]  /*d1d0*/  IMAD.WIDE R178, R252.reuse, 0x4, R238 ;  /* 0x00000004fcb27825 */ /* 0x050fe200078e02ee */
[----:B------:R1:W-:Y:S04]  /*d1e0*/  STL.64 [R1+0x2e8], R180 ;  /* 0x0002e8b401007387 */ /* 0x0003e80000100a00 */
[----:B------:R1:W-:Y:S04]  /*d1f0*/  LDGSTS.E [R17+0x58008], desc[UR20][R180.64], P6 ;  /* 0x58008000b4117fae */ /* 0x0003e8000b1a1014 */
[----:B------:R2:W-:Y:S04]  /*d200*/  STL.64 [R1+0x2e0], R178 ;  /* 0x0002e0b201007387 */ /* 0x0005e80000100a00 */
[----:B------:R2:W-:Y:S01]  /*d210*/  LDGSTS.E [R17+0x5a000], desc[UR20][R178.64], P5 ;  /* 0x5a000000b2117fae */ /* 0x0005e2000a9a1014 */
[----:B-1----:R-:W-:-:S03]  /*d220*/  IMAD.WIDE R180, R252, 0x4, R236 ;  /* 0x00000004fcb47825 */ /* 0x002fc600078e02ec */
[----:B------:R-:W3:Y:S01]  /*d230*/  LDL.LU.64 R204, [R1+0x90] ;  /* 0x0000900001cc7983 */ /* 0x000ee20000300a00 */
[----:B--2---:R-:W-:-:S03]  /*d240*/  IMAD.WIDE R178, R252, 0x4, R184 ;  /* 0x00000004fcb27825 */ /* 0x004fc600078e02b8 */
[----:B------:R1:W-:Y:S04]  /*d250*/  STL.64 [R1+0x2d8], R180 ;  /* 0x0002d8b401007387 */ /* 0x0003e80000100a00 */
[----:B------:R1:W-:Y:S04]  /*d260*/  LDGSTS.E [R17+0x5a008], desc[UR20][R180.64], P3 ;  /* 0x5a008000b4117fae */ /* 0x0003e800099a1014 */
[----:B------:R2:W-:Y:S04]  /*d270*/  STL.64 [R1+0x2d0], R178 ;  /* 0x0002d0b201007387 */ /* 0x0005e80000100a00 */
[----:B------:R2:W-:Y:S01]  /*d280*/  LDGSTS.E [R17+0x5c000], desc[UR20][R178.64], P2 ;  /* 0x5c000000b2117fae */ /* 0x0005e200091a1014 */
[----:B-1----:R-:W-:-:S03]  /*d290*/  IMAD.WIDE R180, R252, 0x4, R186 ;  /* 0x00000004fcb47825 */ /* 0x002fc600078e02ba */
[----:B------:R-:W4:Y:S04]  /*d2a0*/  LDL.LU.64 R206, [R1+0x88] ;  /* 0x0000880001ce7983 */ /* 0x000f280000300a00 */
[----:B------:R-:W4:Y:S01]  /*d2b0*/  LDL.LU.64 R238, [R1+0x10] ;  /* 0x0000100001ee7983 */ /* 0x000f220000300a00 */
[----:B--2---:R-:W-:-:S03]  /*d2c0*/  IMAD.WIDE R178, R252, 0x4, R216 ;  /* 0x00000004fcb27825 */ /* 0x004fc600078e02d8 */
[----:B------:R1:W-:Y:S04]  /*d2d0*/  STL.64 [R1+0x2c8], R180 ;  /* 0x0002c8b401007387 */ /* 0x0003e80000100a00 */
[----:B------:R3:W-:Y:S04]  /*d2e0*/  STL.64 [R1+0x2c0], R178 ;  /* 0x0002c0b201007387 */ /* 0x0007e80000100a00 */
[----:B------:R-:W2:Y:S01]  /*d2f0*/  LDL.LU.64 R236, [R1+0x8] ;  /* 0x0000080001ec7983 */ /* 0x000ea20000300a00 */
        /* <DEDUP_REMOVED lines=29> */
[----:B------:R-:W-:Y:S02]  /*d4d0*/  ISETP.NE.U32.AND P3, PT, R176, RZ, PT ;  /* 0x000000ffb000720c */ /* 0x000fe40003f65070 */
[----:B------:R-:W-:Y:S01]  /*d4e0*/  SEL R176, R177, RZ, P1 ;  /* 0x000000ffb1b07207 */ /* 0x000fe20000800000 */
[----:B-1----:R-:W-:-:S03]  /*d4f0*/  IMAD.WIDE R180, R252, 0x4, R218 ;  /* 0x00000004fcb47825 */ /* 0x002fc600078e02da */
[----:B------:R-:W-:Y:S02]  /*d500*/  ISETP.NE.U32.AND P5, PT, R176, RZ, PT ;  /* 0x000000ffb000720c */ /* 0x000fe40003fa5070 */
[----:B------:R4:W-:Y:S04]  /*d510*/  STL.64 [R1+0x2b8], R180 ;  /* 0x0002b8b401007387 */ /* 0x0009e80000100a00 */
[----:B------:R4:W-:Y:S01]  /*d520*/  LDGSTS.E [R17+0x5e008], desc[UR20][R180.64], P6 ;  /* 0x5e008000b4117fae */ /* 0x0009e2000b1a1014 */
[----:B---3--:R-:W-:-:S05]  /*d530*/  IMAD.WIDE R178, R252, 0x4, R204 ;  /* 0x00000004fcb27825 */ /* 0x008fca00078e02cc */
[----:B------:R1:W-:Y:S04]  /*d540*/  STL.64 [R1+0x2b0], R178 ;  /* 0x0002b0b201007387 */ /* 0x0003e80000100a00 */
[----:B------:R1:W-:Y:S01]  /*d550*/  LDGSTS.E [R16+0x58000], desc[UR20][R178.64], P2 ;  /* 0x58000000b2107fae */ /* 0x0003e200091a1014 */
[----:B----4-:R-:W-:-:S04]  /*d560*/  IMAD.WIDE R180, R252, 0x4, R206 ;  /* 0x00000004fcb47825 */ /* 0x010fc800078e02ce */
[C---:B-1----:R-:W-:Y:S01]  /*d570*/  IMAD.WIDE R178, R252.reuse, 0x4, R238 ;  /* 0x00000004fcb27825 */ /* 0x042fe200078e02ee */
[----:B------:R2:W-:Y:S04]  /*d580*/  STL.64 [R1+0x2a8], R180 ;  /* 0x0002a8b401007387 */ /* 0x0005e80000100a00 */
[----:B------:R2:W-:Y:S04]  /*d590*/  LDGSTS.E [R16+0x58008], desc[UR20][R180.64], P3 ;  /* 0x58008000b4107fae */ /* 0x0005e800099a1014 */
[----:B------:R1:W-:Y:S04]  /*d5a0*/  STL.64 [R1+0x2a0], R178 ;  /* 0x0002a0b201007387 */ /* 0x0003e80000100a00 */
[----:B------:R1:W-:Y:S01]  /*d5b0*/  LDGSTS.E [R16+0x5a000], desc[UR20][R178.64], P5 ;  /* 0x5a000000b2107fae */ /* 0x0003e2000a9a1014 */
[----:B--2---:R-:W-:-:S03]  /*d5c0*/  IMAD.WIDE R180, R252, 0x4, R236 ;  /* 0x00000004fcb47825 */ /* 0x004fc600078e02ec */
[----:B------:R-:W2:Y:S01]  /*d5d0*/  LDL.LU.64 R206, [R1+0x80] ;  /* 0x0000800001ce7983 */ /* 0x000ea20000300a00 */
[----:B-1----:R-:W-:-:S03]  /*d5e0*/  IMAD.WIDE R178, R252, 0x4, R188 ;  /* 0x00000004fcb27825 */ /* 0x002fc600078e02bc */
[----:B------:R1:W-:Y:S04]  /*d5f0*/  STL.64 [R1+0x298], R180 ;  /* 0x000298b401007387 */ /* 0x0003e80000100a00 */
[----:B------:R3:W-:Y:S04]  /*d600*/  STL.64 [R1+0x290], R178 ;  /* 0x000290b201007387 */ /* 0x0007e80000100a00 */
[----:B------:R-:W4:Y:S04]  /*d610*/  LDL.LU.64 R238, [R1+0x78] ;  /* 0x0000780001ee7983 */ /* 0x000f280000300a00 */
[----:B------:R-:W4:Y:S01]  /*d620*/  LDL.LU.64 R236, [R1] ;  /* 0x0000000001ec7983 */ /* 0x000f220000300a00 */
        /* <DEDUP_REMOVED lines=40> */
[----:B------:R-:W-:Y:S01]  /*d8b0*/  ISETP.NE.U32.AND P4, PT, R176, RZ, PT ;  /* 0x000000ffb000720c */ /* 0x000fe20003f85070 */
[----:B---3--:R-:W-:Y:S01]  /*d8c0*/  IMAD.WIDE R178, R252, 0x4, R220 ;  /* 0x00000004fcb27825 */ /* 0x008fe200078e02dc */
[----:B------:R-:W-:Y:S01]  /*d8d0*/  SEL R176, R177, RZ, P1 ;  /* 0x000000ffb1b07207 */ /* 0x000fe20000800000 */
[----:B------:R1:W-:Y:S04]  /*d8e0*/  STL.64 [R1+0x288], R180 ;  /* 0x000288b401007387 */ /* 0x0003e80000100a00 */
[----:B------:R1:W-:Y:S04]  /*d8f0*/  LDGSTS.E [R16+0x5c008], desc[UR20][R180.64], P6 ;  /* 0x5c008000b4107fae */ /* 0x0003e8000b1a1014 */
[----:B------:R2:W-:Y:S01]  /*d900*/  LDGSTS.E [R16+0x5e000], desc[UR20][R178.64], P5 ;  /* 0x5e000000b2107fae */ /* 0x0005e2000a9a1014 */
[----:B------:R-:W-:-:S03]  /*d910*/  ISETP.NE.U32.AND P5, PT, R176, RZ, PT ;  /* 0x000000ffb000720c */ /* 0x000fc60003fa5070 */
[----:B------:R2:W-:Y:S01]  /*d920*/  STL.64 [R1+0x280], R178 ;  /* 0x000280b201007387 */ /* 0x0005e20000100a00 */
[----:B-1----:R-:W-:-:S05]  /*d930*/  IMAD.WIDE R180, R252, 0x4, R222 ;  /* 0x00000004fcb47825 */ /* 0x002fca00078e02de */
[----:B------:R-:W-:Y:S04]  /*d940*/  STL.64 [R1+0x278], R180 ;  /* 0x000278b401007387 */ /* 0x000fe80000100a00 */
[----:B------:R4:W-:Y:S04]  /*d950*/  LDGSTS.E [R16+0x5e008], desc[UR20][R180.64], P3 ;  /* 0x5e008000b4107fae */ /* 0x0009e800099a1014 */
[----:B------:R4:W-:Y:S01]  /*d960*/  STL.64 [R1+0x5d8], R16 ;  /* 0x0005d81001007387 */ /* 0x0009e20000100a00 */
[----:B--2---:R-:W-:-:S05]  /*d970*/  IMAD.WIDE R178, R252, 0x4, R206 ;  /* 0x00000004fcb27825 */ /* 0x004fca00078e02ce */
[----:B------:R1:W-:Y:S04]  /*d980*/  STL.64 [R1+0x270], R178 ;  /* 0x000270b201007387 */ /* 0x0003e80000100a00 */
[----:B------:R1:W-:Y:S01]  /*d990*/  LDGSTS.E [R15+0x58000], desc[UR20][R178.64], P2 ;  /* 0x58000000b20f7fae */ /* 0x0003e200091a1014 */
[----:B----4-:R-:W-:-:S04]  /*d9a0*/  IMAD.WIDE R16, R252, 0x4, R236 ;  /* 0x00000004fc107825 */ /* 0x010fc800078e02ec */
[----:B-1----:R-:W-:-:S05]  /*d9b0*/  IMAD.WIDE R178, R252, 0x4, R238 ;  /* 0x00000004fcb27825 */ /* 0x002fca00078e02ee */
        /* <DEDUP_REMOVED lines=42> */
[----:B------:R-:W-:Y:S01]  /*dc60*/  ISETP.NE.U32.AND P2, PT, R176, RZ, PT ;  /* 0x000000ffb000720c */ /* 0x000fe20003f45070 */
[C---:B--2---:R-:W-:Y:S01]  /*dc70*/  IMAD.WIDE R16, R252.reuse, 0x4, R224 ;  /* 0x00000004fc107825 */ /* 0x044fe200078e02e0 */
[----:B------:R1:W-:Y:S04]  /*dc80*/  STL.64 [R1+0xa0], R178 ;  /* 0x0000a0b201007387 */ /* 0x0003e80000100a00 */
[----:B------:R1:W-:Y:S04]  /*dc90*/  LDGSTS.E [R15+0x5c008], desc[UR20][R178.64], P3 ;  /* 0x5c008000b20f7fae */ /* 0x0003e800099a1014 */
[----:B------:R3:W-:Y:S04]  /*dca0*/  STL.64 [R1+0x90], R16 ;  /* 0x0000901001007387 */ /* 0x0007e80000100a00 */
[----:B------:R3:W-:Y:S01]  /*dcb0*/  LDGSTS.E [R15+0x5e000], desc[UR20][R16.64], P5 ;  /* 0x5e000000100f7fae */ /* 0x0007e2000a9a1014 */
[----:B-1----:R-:W-:-:S05]  /*dcc0*/  IMAD.WIDE R178, R252, 0x4, R226 ;  /* 0x00000004fcb27825 */ /* 0x002fca00078e02e2 */
[----:B------:R4:W-:Y:S04]  /*dcd0*/  STL.64 [R1+0x88], R178 ;  /* 0x000088b201007387 */ /* 0x0009e80000100a00 */
[----:B------:R4:W-:Y:S01]  /*dce0*/  LDGSTS.E [R15+0x5e008], desc[UR20][R178.64], P4 ;  /* 0x5e008000b20f7fae */ /* 0x0009e2000a1a1014 */
[----:B---3--:R-:W-:-:S05]  /*dcf0*/  IMAD.WIDE R16, R252, 0x4, R238 ;  /* 0x00000004fc107825 */ /* 0x008fca00078e02ee */
[----:B------:R1:W-:Y:S04]  /*dd00*/  STL.64 [R1+0x78], R16 ;  /* 0x0000781001007387 */ /* 0x0003e80000100a00 */
[----:B------:R1:W-:Y:S01]  /*dd10*/  LDGSTS.E [R14+0x58000], desc[UR20][R16.64], P2 ;  /* 0x58000000100e7fae */ /* 0x0003e200091a1014 */
[----:B----4-:R-:W-:-:S04]  /*dd20*/  IMAD.WIDE R178, R252, 0x4, R236 ;  /* 0x00000004fcb27825 */ /* 0x010fc800078e02ec */
[----:B-1----:R-:W-:Y:S01]  /*dd30*/  IMAD.WIDE R16, R252, 0x4, R248 ;  /* 0x00000004fc107825 */ /* 0x002fe200078e02f8 */
[----:B------:R1:W-:Y:S04]  /*dd40*/  STL.64 [R1+0x68], R178 ;  /* 0x000068b201007387 */ /* 0x0003e80000100a00 */
[----:B------:R2:W-:Y:S04]  /*dd50*/  STL.64 [R1+0x48], R16 ;  /* 0x0000481001007387 */ /* 0x0005e80000100a00 */
[----:B------:R-:W3:Y:S04]  /*dd60*/  LDL.LU.64 R238, [R1+0x60] ;  /* 0x0000600001ee7983 */ /* 0x000ee80000300a00 */
        /* <DEDUP_REMOVED lines=37> */
[----:B------:R-:W-:Y:S01]  /*dfc0*/  ISETP.GE.AND P6, PT, R10, R13, PT ;  /* 0x0000000d0a00720c */ /* 0x000fe20003fc6270 */
[----:B-1----:R-:W-:Y:S01]  /*dfd0*/  IMAD.WIDE R178, R252, 0x4, R246 ;  /* 0x00000004fcb27825 */ /* 0x002fe200078e02f6 */
[----:B------:R-:W-:Y:S02]  /*dfe0*/  SEL R176, R176, RZ, P1 ;  /* 0x000000ffb0b07207 */ /* 0x000fe40000800000 */
[----:B------:R-:W-:Y:S01]  /*dff0*/  SEL R177, RZ, 0x4, P6 ;  /* 0x00000004ffb17807 */ /* 0x000fe20003000000 */
[----:B--2---:R-:W-:Y:S01]  /*e000*/  IMAD.WIDE R16, R252, 0x4, R196 ;  /* 0x00000004fc107825 */ /* 0x004fe200078e02c4 */
[----:B------:R-:W-:Y:S01]  /*e010*/  LOP3.LUT R10, R3, 0x1e, RZ, 0xfc, !PT ;  /* 0x0000001e030a7812 */ /* 0x000fe200078efcff */
[----:B------:R1:W-:Y:S01]  /*e020*/  LDGSTS.E [R14+0x5a008], desc[UR20][R178.64], P3 ;  /* 0x5a008000b20e7fae */ /* 0x0003e200099a1014 */
[----:B------:R-:W-:-:S02]  /*e030*/  ISETP.NE.U32.AND P6, PT, R176, RZ, PT ;  /* 0x000000ffb000720c */ /* 0x000fc40003fc5070 */
[----:B------:R-:W-:Y:S01]  /*e040*/  SEL R176, R177, RZ, P1 ;  /* 0x000000ffb1b07207 */ /* 0x000fe20000800000 */
[----:B------:R2:W-:Y:S01]  /*e050*/  LDGSTS.E [R14+0x5c000], desc[UR20][R16.64], P2 ;  /* 0x5c000000100e7fae */ /* 0x0005e200091a1014 */
[-C--:B------:R-:W-:Y:S02]  /*e060*/  ISETP.GE.AND P3, PT, R10, R13.reuse, PT ;  /* 0x0000000d0a00720c */ /* 0x080fe40003f66270 */
[----:B------:R-:W-:Y:S02]  /*e070*/  LOP3.LUT R10, R3, 0x3c, RZ, 0xfc, !PT ;  /* 0x0000003c030a7812 */ /* 0x000fe400078efcff */
[----:B------:R-:W-:Y:S02]  /*e080*/  ISETP.NE.U32.AND P2, PT, R176, RZ, PT ;  /* 0x000000ffb000720c */ /* 0x000fe40003f45070 */
[----:B------:R-:W-:Y:S02]  /*e090*/  SEL R176, RZ, 0x4, P3 ;  /* 0x00000004ffb07807 */ /* 0x000fe40001800000 */
[----:B------:R-:W-:Y:S01]  /*e0a0*/  ISETP.GE.AND P3, PT, R10, R13, PT ;  /* 0x0000000d0a00720c */ /* 0x000fe20003f66270 */
[----:B------:R1:W-:Y:S01]  /*e0b0*/  STL.64 [R1+0x38], R178 ;  /* 0x000038b201007387 */ /* 0x0003e20000100a00 */
[----:B------:R-:W-:-:S02]  /*e0c0*/  SEL R176, R176, RZ, P1 ;  /* 0x000000ffb0b07207 */ /* 0x000fc40000800000 */
[----:B------:R-:W-:Y:S01]  /*e0d0*/  SEL R177, RZ, 0x4, P3 ;  /* 0x00000004ffb17807 */ /* 0x000fe20001800000 */
[----:B------:R2:W-:Y:S01]  /*e0e0*/  STL.64 [R1+0x28], R16 ;  /* 0x0000281001007387 */ /* 0x0005e20000100a00 */
[----:B------:R-:W-:Y:S02]  /*e0f0*/  LOP3.LUT R10, R3, 0x3e, RZ, 0xfc, !PT ;  /* 0x0000003e030a7812 */ /* 0x000fe400078efcff */
[----:B------:R-:W-:Y:S01]  /*e100*/  ISETP.NE.U32.AND P3, PT, R176, RZ, PT ;  /* 0x000000ffb000720c */ /* 0x000fe20003f65070 */
[----:B-1----:R-:W-:Y:S01]  /*e110*/  IMAD.WIDE R178, R252, 0x4, R198 ;  /* 0x00000004fcb27825 */ /* 0x002fe200078e02c6 */
[----:B------:R-:W-:-:S03]  /*e120*/  SEL R176, R177, RZ, P1 ;  /* 0x000000ffb1b07207 */ /* 0x000fc60000800000 */
[----:B--2---:R-:W-:Y:S01]  /*e130*/  IMAD.WIDE R16, R252, 0x4, R228 ;  /* 0x00000004fc107825 */ /* 0x004fe200078e02e4 */
[----:B------:R-:W-:Y:S01]  /*e140*/  LDGSTS.E [R14+0x5c008], desc[UR20][R178.64], P4 ;  /* 0x5c008000b20e7fae */ /* 0x000fe2000a1a1014 */
[-C--:B------:R-:W-:Y:S02]  /*e150*/  ISETP.GE.AND P4, PT, R10, R13.reuse, PT ;  /* 0x0000000d0a00720c */ /* 0x080fe40003f86270 */
[----:B------:R-:W-:Y:S01]  /*e160*/  LOP3.LUT R10, R3, 0x5c, RZ, 0xfc, !PT ;  /* 0x0000005c030a7812 */ /* 0x000fe200078efcff */
[----:B------:R-:W-:Y:S01]  /*e170*/  LDGSTS.E [R14+0x5e000], desc[UR20][R16.64], P5 ;  /* 0x5e000000100e7fae */ /* 0x000fe2000a9a1014 */
[----:B------:R-:W-:Y:S01]  /*e180*/  ISETP.NE.U32.AND P5, PT, R176, RZ, PT ;  /* 0x000000ffb000720c */ /* 0x000fe20003fa5070 */
[----:B------:R-:W-:Y:S01]  /*e190*/  IMAD.WIDE R250, R252, 0x4, R230 ;  /* 0x00000004fcfa7825 */ /* 0x000fe200078e02e6 */
[----:B------:R-:W-:Y:S02]  /*e1a0*/  SEL R176, RZ, 0x4, P4 ;  /* 0x00000004ffb07807 */ /* 0x000fe40002000000 */
[----:B------:R-:W-:-:S02]  /*e1b0*/  ISETP.GE.AND P4, PT, R10, R13, PT ;  /* 0x0000000d0a00720c */ /* 0x000fc40003f86270 */
[----:B------:R-:W-:Y:S01]  /*e1c0*/  LOP3.LUT R10, R3, 0x5e, RZ, 0xfc, !PT ;  /* 0x0000005e030a7812 */ /* 0x000fe200078efcff */
[----:B------:R1:W-:Y:S01]  /*e1d0*/  LDGSTS.E [R14+0x5e008], desc[UR20][R250.64], P6 ;  /* 0x5e008000fa0e7fae */ /* 0x0003e2000b1a1014 */
[----:B------:R-:W-:Y:S01]  /*e1e0*/  IMAD.WIDE R244, R252, 0x4, R244 ;  /* 0x00000004fcf47825 */ /* 0x000fe200078e02f4 */
[----:B------:R-:W-:Y:S02]  /*e1f0*/  SEL R176, R176, RZ, P1 ;  /* 0x000000ffb0b07207 */ /* 0x000fe40000800000 */
[----:B------:R-:W-:Y:S02]  /*e200*/  SEL R177, RZ, 0x4, P4 ;  /* 0x00000004ffb17807 */ /* 0x000fe40002000000 */
[----:B------:R-:W-:Y:S01]  /*e210*/  ISETP.NE.U32.AND P4, PT, R176, RZ, PT ;  /* 0x000000ffb000720c */ /* 0x000fe20003f85070 */
[----:B------:R-:W-:Y:S01]  /*e220*/  STL.64 [R1+0x18], R178 ;  /* 0x000018b201007387 */ /* 0x000fe20000100a00 */
[----:B------:R-:W-:-:S03]  /*e230*/  SEL R176, R177, RZ, P1 ;  /* 0x000000ffb1b07207 */ /* 0x000fc60000800000 */
[----:B------:R-:W-:Y:S01]  /*e240*/  STL.64 [R1+0x8], R16 ;  /* 0x0000081001007387 */ /* 0x000fe20000100a00 */
[----:B------:R-:W-:-:S03]  /*e250*/  ISETP.NE.U32.AND P6, PT, R176, RZ, PT ;  /* 0x000000ffb000720c */ /* 0x000fc60003fc5070 */
[----:B------:R1:W-:Y:S01]  /*e260*/  STL.64 [R1+0x5e8], R14 ;  /* 0x0005e80e01007387 */ /* 0x0003e20000100a00 */
[----:B------:R-:W-:Y:S01]  /*e270*/  SEL R176, R0, RZ, P1 ;  /* 0x000000ff00b07207 */ /* 0x000fe20000800000 */
[C---:B-1----:R-:W-:Y:S01]  /*e280*/  IMAD.WIDE R14, R252.reuse, 0x4, R240 ;  /* 0x00000004fc0e7825 */ /* 0x042fe200078e02f0 */
[----:B------:R-:W-:Y:S01]  /*e290*/  LOP3.LUT R12, R3, 0x7c, RZ, 0xfc, !PT ;  /* 0x0000007c030c7812 */ /* 0x000fe200078efcff */
[----:B------:R-:W-:Y:S01]  /*e2a0*/  UIADD3 UR4, UPT, UPT, UR4, -0x100, URZ ;  /* 0xffffff0004047890 */ /* 0x000fe2000fffe0ff */
[----:B------:R-:W-:Y:S01]  /*e2b0*/  STL.64 [R1+0x5e0], R250 ;  /* 0x0005e0fa01007387 */ /* 0x000fe20000100a00 */
[----:B---3--:R-:W-:-:S04]  /*e2c0*/  IMAD.WIDE R248, R252, 0x4, R238 ;  /* 0x00000004fcf87825 */ /* 0x008fc800078e02ee */
[----:B----4-:R-:W-:Y:S01]  /*e2d0*/  IMAD.WIDE R246, R252, 0x4, R236 ;  /* 0x00000004fcf67825 */ /* 0x010fe200078e02ec */
[----:B------:R-:W-:Y:S01]  /*e2e0*/  LDGSTS.E [R5+0x58000], desc[UR20][R248.64], P2 ;  /* 0x58000000f8057fae */ /* 0x000fe200091a1014 */
[-C--:B------:R-:W-:Y:S02]  /*e2f0*/  ISETP.GE.AND P2, PT, R10, R13.reuse, PT ;  /* 0x0000000d0a00720c */ /* 0x080fe40003f46270 */
[----:B------:R-:W-:Y:S01]  /*e300*/  LOP3.LUT R10, R3, 0x7e, RZ, 0xfc, !PT ;  /* 0x0000007e030a7812 */ /* 0x000fe200078efcff */
[----:B------:R-:W-:Y:S04]  /*e310*/  LDGSTS.E [R5+0x58008], desc[UR20][R246.64], P3 ;  /* 0x58008000f6057fae */ /* 0x000fe800099a1014 */
[----:B------:R-:W-:Y:S01]  /*e320*/  LDGSTS.E [R5+0x5a000], desc[UR20][R244.64], P5 ;  /* 0x5a000000f4057fae */ /* 0x000fe2000a9a1014 */
[----:B------:R-:W-:-:S02]  /*e330*/  ISETP.GE.AND P5, PT, R10, R13, PT ;  /* 0x0000000d0a00720c */ /* 0x000fc40003fa6270 */
[----:B------:R-:W1:Y:S01]  /*e340*/  LDC R10, c[0x0][0x3a0] ;  /* 0x0000e800ff0a7b82 */ /* 0x000e620000000800 */
[----:B------:R-:W-:Y:S01]  /*e350*/  LDGSTS.E [R5+0x5a008], desc[UR20][R14.64], P4 ;  /* 0x5a0080000e057fae */ /* 0x000fe2000a1a1014 */
[----:B------:R-:W-:Y:S02]  /*e360*/  ISETP.NE.U32.AND P4, PT, R176, RZ, PT ;  /* 0x000000ffb000720c */ /* 0x000fe40003f85070 */
[----:B------:R-:W-:Y:S01]  /*e370*/  SEL R176, RZ, 0x4, P2 ;  /* 0x00000004ffb07807 */ /* 0x000fe20001000000 */
[----:B-1----:R-:W-:-:S05]  /*e380*/  VIADD R10, R10, 0x7f ;  /* 0x0000007f0a0a7836 */ /* 0x002fca0000000000 */
[----:B------:R-:W-:Y:S02]  /*e390*/  ISETP.GT.AND P2, PT, R10, 0x17f, PT ;  /* 0x0000017f0a00780c */ /* 0x000fe40003f44270 */
[----:B------:R-:W1:Y:S01]  /*e3a0*/  S2R R10, SR_TID.X ;  /* 0x00000000000a7919 */ /* 0x000e620000002100 */
[----:B------:R-:W-:Y:S01]  /*e3b0*/  ISETP.GE.AND P3, PT, R12, R13, PT ;  /* 0x0000000d0c00720c */ /* 0x000fe20003f66270 */
[----:B------:R-:W-:Y:S01]  /*e3c0*/  IMAD.WIDE R12, R252, 0x4, R200 ;  /* 0x00000004fc0c7825 */ /* 0x000fe200078e02c8 */
[----:B------:R-:W-:Y:S01]  /*e3d0*/  SEL R177, R176, RZ, P1 ;  /* 0x000000ffb0b17207 */ /* 0x000fe20000800000 */
[----:B------:R-:W-:Y:S04]  /*e3e0*/  STL.64 [R1+0x5f0], R248 ;  /* 0x0005f0f801007387 */ /* 0x000fe80000100a00 */
[----:B------:R1:W-:Y:S01]  /*e3f0*/  LDGSTS.E [R5+0x5c000], desc[UR20][R12.64], P6 ;  /* 0x5c0000000c057fae */ /* 0x0003e2000b1a1014 */
[----:B------:R-:W-:-:S03]  /*e400*/  ISETP.GE.AND P6, PT, R3, UR4, PT ;  /* 0x0000000403007c0c */ /* 0x000fc6000bfc6270 */
[----:B------:R-:W-:Y:S01]  /*e410*/  STL.64 [R1+0x5f8], R246 ;  /* 0x0005f8f601007387 */ /* 0x000fe20000100a00 */
[----:B------:R-:W-:-:S03]  /*e420*/  SEL R176, RZ, 0x4, P6 ;  /* 0x00000004ffb07807 */ /* 0x000fc60003000000 */
[----:B------:R-:W-:Y:S01]  /*e430*/  STL.64 [R1+0x608], R244 ;  /* 0x000608f401007387 */ /* 0x000fe20000100a00 */
[----:B------:R-:W-:-:S03]  /*e440*/  ISETP.NE.U32.AND P6, PT, R177, RZ, PT ;  /* 0x000000ffb100720c */ /* 0x000fc60003fc5070 */
[----:B------:R-:W2:Y:S04]  /*e450*/  LDL.LU R0, [R1+0x678] ;  /* 0x0006780001007983 */ /* 0x000ea80000300800 */
[----:B------:R-:W-:Y:S01]  /*e460*/  STL.64 [R1+0x3e0], R14 ;  /* 0x0003e00e01007387 */ /* 0x000fe20000100a00 */
[----:B------:R-:W-:-:S03]  /*e470*/  SEL R176, R176, RZ, P2 ;  /* 0x000000ffb0b07207 */ /* 0x000fc60001000000 */
[----:B------:R1:W-:Y:S01]  /*e480*/  STL.64 [R1+0x3d8], R12 ;  /* 0x0003d80c01007387 */ /* 0x0003e20000100a00 */
[----:B------:R-:W-:Y:S02]  /*e490*/  SEL R177, RZ, 0x4, P3 ;  /* 0x00000004ffb17807 */ /* 0x000fe40001800000 */
[----:B------:R-:W-:Y:S01]  /*e4a0*/  ISETP.NE.U32.AND P3, PT, R176, RZ, PT ;  /* 0x000000ffb000720c */ /* 0x000fe20003f65070 */
[----:B------:R3:W-:Y:S01]  /*e4b0*/  STL.64 [R1+0x610], R2 ;  /* 0x0006100201007387 */ /* 0x0007e20000100a00 */
[----:B------:R-:W-:Y:S02]  /*e4c0*/  SEL R176, RZ, 0x4, P5 ;  /* 0x00000004ffb07807 */ /* 0x000fe40002800000 */
[--C-:B-1----:R-:W-:Y:S02]  /*e4d0*/  SHF.R.U32.HI R13, RZ, 0x6, R10.reuse ;  /* 0x00000006ff0d7819 */ /* 0x102fe4000001160a */
[----:B------:R-:W-:Y:S02]  /*e4e0*/  SHF.R.U32.HI R10, RZ, 0x6, R10 ;  /* 0x00000006ff0a7819 */ /* 0x000fe4000001160a */
[----:B------:R-:W-:Y:S01]  /*e4f0*/  SGXT.U32 R13, R13, 0x1 ;  /* 0x000000010d0d781a */ /* 0x000fe20000000000 */
[----:B---3--:R-:W-:Y:S01]  /*e500*/  IMAD.WIDE R2, R252, 0x4, R202 ;  /* 0x00000004fc027825 */ /* 0x008fe200078e02ca */
[----:B------:R-:W-:-:S02]  /*e510*/  SGXT.U32 R10, R10, 0x1 ;  /* 0x000000010a0a781a */ /* 0x000fc40000000000 */
[----:B------:R-:W-:Y:S02]  /*e520*/  LOP3.LUT R13, R13, 0x2, RZ, 0xfc, !PT ;  /* 0x000000020d0d7812 */ /* 0x000fe400078efcff */
[----:B------:R-:W-:Y:S01]  /*e530*/  SEL R176, R176, RZ, P1 ;  /* 0x000000ffb0b07207 */ /* 0x000fe20000800000 */
[----:B------:R1:W-:Y:S01]  /*e540*/  LDGSTS.E [R5+0x5c008], desc[UR20][R2.64], P6 ;  /* 0x5c00800002057fae */ /* 0x0003e2000b1a1014 */
[----:B------:R-:W-:Y:S02]  /*e550*/  LOP3.LUT R10, R10, 0x20, RZ, 0xfc, !PT ;  /* 0x000000200a0a7812 */ /* 0x000fe400078efcff */
[----:B------:R-:W-:Y:S02]  /*e560*/  ISETP.GE.AND P6, PT, R13, UR4, PT ;  /* 0x000000040d007c0c */ /* 0x000fe4000bfc6270 */
[----:B------:R-:W-:Y:S02]  /*e570*/  SEL R177, R177, RZ, P1 ;  /* 0x000000ffb1b17207 */ /* 0x000fe40000800000 */
[----:B------:R-:W-:-:S02]  /*e580*/  ISETP.NE.U32.AND P1, PT, R176, RZ, PT ;  /* 0x000000ffb000720c */ /* 0x000fc40003f25070 */
[----:B------:R-:W-:Y:S02]  /*e590*/  SEL R176, RZ, 0x4, P6 ;  /* 0x00000004ffb07807 */ /* 0x000fe40003000000 */
[----:B------:R-:W-:Y:S02]  /*e5a0*/  ISETP.GE.AND P6, PT, R10, UR4, PT ;  /* 0x000000040a007c0c */ /* 0x000fe4000bfc6270 */
[----:B------:R-:W3:Y:S01]  /*e5b0*/  S2R R10, SR_TID.X ;  /* 0x00000000000a7919 */ /* 0x000ee20000002100 */
[----:B------:R-:W-:Y:S01]  /*e5c0*/  ISETP.NE.U32.AND P5, PT, R177, RZ, PT ;  /* 0x000000ffb100720c */ /* 0x000fe20003fa5070 */
[----:B------:R1:W-:Y:S02]  /*e5d0*/  STL.64 [R1+0x3d0], R2 ;  /* 0x0003d00201007387 */ /* 0x0003e40000100a00 */
[----:B-1----:R-:W-:-:S05]  /*e5e0*/  IMAD.WIDE R2, R252, 0x4, R232 ;  /* 0x00000004fc027825 */ /* 0x002fca00078e02e8 */
[----:B------:R1:W-:Y:S05]  /*e5f0*/  STL.64 [R1+0x3c8], R2 ;  /* 0x0003c80201007387 */ /* 0x0003ea0000100a00 */
[----:B------:R1:W-:Y:S01]  /*e600*/  LDGSTS.E [R5+0x5e000], desc[UR20][R2.64], P5 ;  /* 0x5e00000002057fae */ /* 0x0003e2000a9a1014 */
[----:B------:R-:W-:Y:S02]  /*e610*/  SEL R176, R176, RZ, P2 ;  /* 0x000000ffb0b07207 */ /* 0x000fe40001000000 */
[----:B---3--:R-:W-:Y:S01]  /*e620*/  SHF.R.U32.HI R10, RZ, 0x6, R10 ;  /* 0x00000006ff0a7819 */ /* 0x008fe2000001160a */
[----:B-1----:R-:W-:-:S03]  /*e630*/  IMAD.WIDE R2, R252, 0x4, R234 ;  /* 0x00000004fc027825 */ /* 0x002fc600078e02ea */
[----:B------:R-:W-:Y:S02]  /*e640*/  SGXT.U32 R10, R10, 0x1 ;  /* 0x000000010a0a781a */ /* 0x000fe40000000000 */
[----:B------:R-:W-:Y:S01]  /*e650*/  STL.64 [R1+0x3c0], R2 ;  /* 0x0003c00201007387 */ /* 0x000fe20000100a00 */
[----:B------:R-:W-:-:S03]  /*e660*/  SEL R177, RZ, 0x4, P6 ;  /* 0x00000004ffb17807 */ /* 0x000fc60003000000 */
[----:B------:R-:W-:Y:S01]  /*e670*/  STL.64 [R1+0x620], R4 ;  /* 0x0006200401007387 */ /* 0x000fe20000100a00 */
[----:B------:R-:W-:-:S03]  /*e680*/  LOP3.LUT R10, R10, 0x22, RZ, 0xfc, !PT ;  /* 0x000000220a0a7812 */ /* 0x000fc600078efcff */
[----:B------:R-:W3:Y:S01]  /*e690*/  LDL.LU.64 R186, [R1+0xe0] ;  /* 0x0000e00001ba7983 */ /* 0x000ee20000300a00 */
[----:B------:R-:W-:-:S03]  /*e6a0*/  ISETP.NE.U32.AND P6, PT, R176, RZ, PT ;  /* 0x000000ffb000720c */ /* 0x000fc60003fc5070 */
[----:B------:R-:W4:Y:S01]  /*e6b0*/  LDL.LU.64 R184, [R1+0xe8] ;  /* 0x0000e80001b87983 */ /* 0x000f220000300a00 */
[----:B------:R-:W-:-:S03]  /*e6c0*/  SEL R176, R177, RZ, P2 ;  /* 0x000000ffb1b07207 */ /* 0x000fc60001000000 */
[----:B------:R-:W2:Y:S04]  /*e6d0*/  LDL.LU.64 R182, [R1+0xf0] ;  /* 0x0000f00001b67983 */ /* 0x000ea80000300a00 */
[----:B------:R1:W-:Y:S01]  /*e6e0*/  LDGSTS.E [R5+0x5e008], desc[UR20][R2.64], P1 ;  /* 0x5e00800002057fae */ /* 0x0003e200089a1014 */
[----:B------:R-:W-:-:S03]  /*e6f0*/  ISETP.GE.AND P1, PT, R10, UR4, PT ;  /* 0x000000040a007c0c */ /* 0x000fc6000bf26270 */
[----:B------:R-:W2:Y:S01]  /*e700*/  LDL.LU.64 R12, [R1+0xf8] ;  /* 0x0000f800010c7983 */ /* 0x000ea20000300a00 */
[----:B------:R-:W-:-:S03]  /*e710*/  ISETP.NE.U32.AND P5, PT, R176, RZ, PT ;  /* 0x000000ffb000720c */ /* 0x000fc60003fa5070 */
[----:B------:R-:W2:Y:S01]  /*e720*/  LDL.LU.64 R220, [R1+0x100] ;  /* 0x0001000001dc7983 */ /* 0x000ea20000300a00 */
[----:B------:R-:W-:-:S03]  /*e730*/  SEL R176, RZ, 0x4, P1 ;  /* 0x00000004ffb07807 */ /* 0x000fc60000800000 */
[----:B------:R-:W2:Y:S01]  /*e740*/  LDL.LU.64 R216, [R1+0x108] ;  /* 0x0001080001d87983 */ /* 0x000ea20000300a00 */
[----:B------:R-:W-:-:S03]  /*e750*/  ISETP.GE.AND P1, PT, R11, UR4, PT ;  /* 0x000000040b007c0c */ /* 0x000fc6000bf26270 */
[----:B------:R-:W2:Y:S04]  /*e760*/  LDL.LU.64 R242, [R1+0x110] ;  /* 0x0001100001f27983 */ /* 0x000ea80000300a00 */
[----:B------:R-:W2:Y:S04]  /*e770*/  LDL.LU.64 R212, [R1+0x118] ;  /* 0x0001180001d47983 */ /* 0x000ea80000300a00 */
[----:B------:R-:W2:Y:S04]  /*e780*/  LDL.LU.64 R204, [R1+0x120] ;  /* 0x0001200001cc7983 */ /* 0x000ea80000300a00 */
[----:B------:R-:W2:Y:S04]  /*e790*/  LDL.LU.64 R10, [R1+0x128] ;  /* 0x00012800010a7983 */ /* 0x000ea80000300a00 */
[----:B------:R-:W2:Y:S04]  /*e7a0*/  LDL.LU.64 R194, [R1+0x130] ;  /* 0x0001300001c27983 */ /* 0x000ea80000300a00 */
[----:B------:R-:W2:Y:S04]  /*e7b0*/  LDL.LU.64 R236, [R1+0x138] ;  /* 0x0001380001ec7983 */ /* 0x000ea80000300a00 */
[----:B------:R-:W2:Y:S04]  /*e7c0*/  LDL.LU.64 R192, [R1+0x140] ;  /* 0x0001400001c07983 */ /* 0x000ea80000300a00 */
[----:B------:R-:W2:Y:S04]  /*e7d0*/  LDL.LU.64 R190, [R1+0x148] ;  /* 0x0001480001be7983 */ /* 0x000ea80000300a00 */
[----:B------:R-:W2:Y:S01]  /*e7e0*/  LDL.LU.64 R180, [R1+0x150] ;  /* 0x0001500001b47983 */ /* 0x000ea20000300a00 */
[----:B------:R-:W-:-:S03]  /*e7f0*/  IMAD.U32 R177, RZ, RZ, UR13 ;  /* 0x0000000dffb17e24 */ /* 0x000fc6000f8e00ff */
[----:B------:R-:W2:Y:S01]  /*e800*/  LDL.LU.64 R178, [R1+0x158] ;  /* 0x0001580001b27983 */ /* 0x000ea20000300a00 */
[----:B------:R-:W-:-:S03]  /*e810*/  IMAD.WIDE R234, R177, 0x4, R172 ;  /* 0x00000004b1ea7825 */ /* 0x000fc600078e02ac */
[----:B------:R-:W0:Y:S01]  /*e820*/  LDGDEPBAR ;  /* 0x00000000000079af */ /* 0x000e220000000000 */
[----:B------:R-:W-:-:S04]  /*e830*/  IMAD.WIDE R232, R177, 0x4, R170 ;  /* 0x00000004b1e87825 */ /* 0x000fc800078e02aa */
[C---:B------:R-:W-:Y:S01]  /*e840*/  IMAD.WIDE R230, R177.reuse, 0x4, R168 ;  /* 0x00000004b1e67825 */ /* 0x040fe200078e02a8 */
[----:B------:R-:W-:Y:S03]  /*e850*/  STL.64 [R1+0x648], R234 ;  /* 0x000648ea01007387 */ /* 0x000fe60000100a00 */
[C---:B------:R-:W-:Y:S01]  /*e860*/  IMAD.WIDE R228, R177.reuse, 0x4, R166 ;  /* 0x00000004b1e47825 */ /* 0x040fe200078e02a6 */
[----:B------:R-:W-:Y:S03]  /*e870*/  STL.64 [R1+0x640], R232 ;  /* 0x000640e801007387 */ /* 0x000fe60000100a00 */
[C---:B------:R-:W-:Y:S01]  /*e880*/  IMAD.WIDE R226, R177.reuse, 0x4, R164 ;  /* 0x00000004b1e27825 */ /* 0x040fe200078e02a4 */
[----:B------:R1:W-:Y:S03]  /*e890*/  STL.64 [R1+0x628], R230 ;  /* 0x000628e601007387 */ /* 0x0003e60000100a00 */
[C---:B------:R-:W-:Y:S01]  /*e8a0*/  IMAD.WIDE R206, R177.reuse, 0x4, R150 ;  /* 0x00000004b1ce7825 */ /* 0x040fe200078e0296 */
[----:B------:R-:W-:Y:S03]  /*e8b0*/  STL.64 [R1+0x630], R228 ;  /* 0x000630e401007387 */ /* 0x000fe60000100a00 */
[C---:B------:R-:W-:Y:S01]  /*e8c0*/  IMAD.WIDE R200, R177.reuse, 0x4, R148 ;  /* 0x00000004b1c87825 */ /* 0x040fe200078e0294 */
[----:B------:R1:W-:Y:S03]  /*e8d0*/  STL.64 [R1+0x650], R226 ;  /* 0x000650e201007387 */ /* 0x0003e60000100a00 */
[----:B------:R-:W-:-:S04]  /*e8e0*/  IMAD.WIDE R198, R177, 0x4, R146 ;  /* 0x00000004b1c67825 */ /* 0x000fc800078e0292 */
[----:B------:R-:W-:-:S04]  /*e8f0*/  IMAD.WIDE R208, R177, 0x4, R152 ;  /* 0x00000004b1d07825 */ /* 0x000fc800078e0298 */
[----:B------:R-:W-:-:S04]  /*e900*/  IMAD.WIDE R210, R177, 0x4, R154 ;  /* 0x00000004b1d27825 */ /* 0x000fc800078e029a */
[----:B------:R-:W-:-:S04]  /*e910*/  IMAD.WIDE R214, R177, 0x4, R156 ;  /* 0x00000004b1d67825 */ /* 0x000fc800078e029c */
[----:B------:R-:W-:-:S04]  /*e920*/  IMAD.WIDE R222, R177, 0x4, R160 ;  /* 0x00000004b1de7825 */ /* 0x000fc800078e02a0 */
[----:B------:R-:W-:-:S04]  /*e930*/  IMAD.WIDE R218, R177, 0x4, R158 ;  /* 0x00000004b1da7825 */ /* 0x000fc800078e029e */
[----:B------:R-:W-:-:S04]  /*e940*/  IMAD.WIDE R224, R177, 0x4, R162 ;  /* 0x00000004b1e07825 */ /* 0x000fc800078e02a2 */
[----:B------:R-:W-:-:S04]  /*e950*/  IMAD.WIDE R238, R177, 0x4, R174 ;  /* 0x00000004b1ee7825 */ /* 0x000fc800078e02ae */
[----:B---3--:R-:W-:-:S04]  /*e960*/  IMAD.WIDE R146, R177, 0x4, R186 ;  /* 0x00000004b1927825 */ /* 0x008fc800078e02ba */
[----:B----4-:R-:W-:-:S04]  /*e970*/  IMAD.WIDE R148, R177, 0x4, R184 ;  /* 0x00000004b1947825 */ /* 0x010fc800078e02b8 */
[C---:B--2---:R-:W-:Y:S02]  /*e980*/  IMAD.WIDE R150, R177.reuse, 0x4, R182 ;  /* 0x00000004b1967825 */ /* 0x044fe400078e02b6 */
[----:B------:R-:W2:Y:S04]  /*e990*/  LDL.LU.64 R182, [R1+0x168] ;  /* 0x0001680001b67983 */ /* 0x000ea80000300a00 */
[----:B------:R-:W3:Y:S01]  /*e9a0*/  LDL.LU.64 R184, [R1+0x170] ;  /* 0x0001700001b87983 */ /* 0x000ee20000300a00 */
[----:B------:R-:W-:-:S03]  /*e9b0*/  IMAD.WIDE R152, R177, 0x4, R12 ;  /* 0x00000004b1987825 */ /* 0x000fc600078e020c */
[----:B------:R-:W4:Y:S01]  /*e9c0*/  LDL.LU.64 R186, [R1+0x178] ;  /* 0x0001780001ba7983 */ /* 0x000f220000300a00 */
[----:B------:R-:W-:-:S03]  /*e9d0*/  IMAD.WIDE R154, R177, 0x4, R220 ;  /* 0x00000004b19a7825 */ /* 0x000fc600078e02dc */
[----:B------:R-:W2:Y:S01]  /*e9e0*/  LDL.LU.64 R188, [R1+0x180] ;  /* 0x0001800001bc7983 */ /* 0x000ea20000300a00 */
[----:B------:R-:W-:-:S03]  /*e9f0*/  IMAD.WIDE R156, R177, 0x4, R216 ;  /* 0x00000004b19c7825 */ /* 0x000fc600078e02d8 */
[----:B------:R-:W2:Y:S04]  /*ea00*/  LDL.LU.64 R12, [R1+0x188] ;  /* 0x00018800010c7983 */ /* 0x000ea80000300a00 */
[----:B------:R-:W3:Y:S01]  /*ea10*/  LDL.LU.64 R16, [R1+0x190] ;  /* 0x0001900001107983 */ /* 0x000ee20000300a00 */
[----:B------:R-:W-:-:S03]  /*ea20*/  IMAD.WIDE R158, R177, 0x4, R242 ;  /* 0x00000004b19e7825 */ /* 0x000fc600078e02f2 */
[----:B------:R-:W3:Y:S01]  /*ea30*/  LDL.LU.64 R220, [R1+0x198] ;  /* 0x0001980001dc7983 */ /* 0x000ee20000300a00 */
[----:B------:R-:W-:-:S03]  /*ea40*/  IMAD.WIDE R160, R177, 0x4, R212 ;  /* 0x00000004b1a07825 */ /* 0x000fc600078e02d4 */
[----:B------:R-:W4:Y:S01]  /*ea50*/  LDL.LU.64 R216, [R1+0x1a8] ;  /* 0x0001a80001d87983 */ /* 0x000f220000300a00 */
[----:B------:R-:W-:-:S03]  /*ea60*/  IMAD.WIDE R162, R177, 0x4, R204 ;  /* 0x00000004b1a27825 */ /* 0x000fc600078e02cc */
[----:B------:R-:W4:Y:S01]  /*ea70*/  LDL.LU.64 R212, [R1+0x1b0] ;  /* 0x0001b00001d47983 */ /* 0x000f220000300a00 */
[----:B------:R-:W-:-:S03]  /*ea80*/  IMAD.WIDE R164, R177, 0x4, R10 ;  /* 0x00000004b1a47825 */ /* 0x000fc600078e020a */
[----:B------:R-:W4:Y:S01]  /*ea90*/  LDL.LU.64 R242, [R1+0x1b8] ;  /* 0x0001b80001f27983 */ /* 0x000f220000300a00 */
[----:B------:R-:W-:-:S03]  /*eaa0*/  IMAD.WIDE R168, R177, 0x4, R236 ;  /* 0x00000004b1a87825 */ /* 0x000fc600078e02ec */
[----:B------:R-:W4:Y:S04]  /*eab0*/  LDL.LU.64 R204, [R1+0x1c0] ;  /* 0x0001c00001cc7983 */ /* 0x000f280000300a00 */
[----:B------:R-:W4:Y:S04]  /*eac0*/  LDL.LU.64 R10, [R1+0x1c8] ;  /* 0x0001c800010a7983 */ /* 0x000f280000300a00 */
[----:B------:R-:W4:Y:S01]  /*ead0*/  LDL.LU.64 R236, [R1+0x1d0] ;  /* 0x0001d00001ec7983 */ /* 0x000f220000300a00 */
[----:B------:R-:W-:-:S03]  /*eae0*/  IMAD.WIDE R174, R177, 0x4, R180 ;  /* 0x00000004b1ae7825 */ /* 0x000fc600078e02b4 */
[----:B------:R-:W4:Y:S01]  /*eaf0*/  LDL.LU.64 R250, [R1+0x1e0] ;  /* 0x0001e00001fa7983 */ /* 0x000f220000300a00 */
[----:B------:R-:W-:-:S03]  /*eb00*/  IMAD.WIDE R180, R177, 0x4, R6 ;  /* 0x00000004b1b47825 */ /* 0x000fc600078e0206 */
[----:B-1----:R-:W4:Y:S04]  /*eb10*/  LDL.LU.64 R230, [R1+0x1e8] ;  /* 0x0001e80001e67983 */ /* 0x002f280000300a00 */
[----:B------:R-:W4:Y:S04]  /*eb20*/  LDL.LU.64 R232, [R1+0x1f0] ;  /* 0x0001f00001e87983 */ /* 0x000f280000300a00 */
[----:B------:R-:W4:Y:S01]  /*eb30*/  LDL.LU.64 R6, [R1+0x670] ;  /* 0x0006700001067983 */ /* 0x000f220000300a00 */
[----:B------:R-:W-:-:S03]  /*eb40*/  IMAD.WIDE R172, R177, 0x4, R190 ;  /* 0x00000004b1ac7825 */ /* 0x000fc600078e02be */
[----:B------:R-:W4:Y:S01]  /*eb50*/  LDL.LU.64 R4, [R1+0x1f8] ;  /* 0x0001f80001047983 */ /* 0x000f220000300a00 */
[----:B------:R-:W-:-:S03]  /*eb60*/  IMAD.WIDE R166, R177, 0x4, R194 ;  /* 0x00000004b1a67825 */ /* 0x000fc600078e02c2 */
[----:B------:R-:W4:Y:S01]  /*eb70*/  LDL.LU.64 R2, [R1+0x200] ;  /* 0x0002000001027983 */ /* 0x000f220000300a00 */
[----:B------:R-:W-:-:S04]  /*eb80*/  IMAD.WIDE R196, R177, 0x4, R8 ;  /* 0x00000004b1c47825 */ /* 0x000fc800078e0208 */
[C---:B--2---:R-:W-:Y:S02]  /*eb90*/  IMAD.WIDE R190, R177.reuse, 0x4, R12 ;  /* 0x00000004b1be7825 */ /* 0x044fe400078e020c */
[----:B------:R-:W2:Y:S04]  /*eba0*/  LDL.LU.64 R12, [R1+0x210] ;  /* 0x00021000010c7983 */ /* 0x000ea80000300a00 */
[----:B------:R-:W2:Y:S01]  /*ebb0*/  LDL.LU.64 R248, [R1+0x218] ;  /* 0x0002180001f87983 */ /* 0x000ea20000300a00 */
[----:B---3--:R-:W-:-:S03]  /*ebc0*/  IMAD.WIDE R194, R177, 0x4, R220 ;  /* 0x00000004b1c27825 */ /* 0x008fc600078e02dc */
[----:B------:R-:W3:Y:S01]  /*ebd0*/  LDL.LU.64 R240, [R1+0x220] ;  /* 0x0002200001f07983 */ /* 0x000ee20000300a00 */
[----:B----4-:R-:W-:-:S03]  /*ebe0*/  IMAD.WIDE R220, R177, 0x4, R216 ;  /* 0x00000004b1dc7825 */ /* 0x010fc600078e02d8 */
[----:B------:R-:W4:Y:S04]  /*ebf0*/  LDL.LU.64 R234, [R1+0x228] ;  /* 0x0002280001ea7983 */ /* 0x000f280000300a00 */
[----:B------:R-:W2:Y:S01]  /*ec00*/  LDL.LU.64 R8, [R1+0x230] ;  /* 0x0002300001087983 */ /* 0x000ea20000300a00 */
[----:B------:R-:W-:-:S04]  /*ec10*/  IMAD.WIDE R202, R177, 0x4, R242 ;  /* 0x00000004b1ca7825 */ /* 0x000fc800078e02f2 */
[C---:B------:R-:W-:Y:S02]  /*ec20*/  IMAD.WIDE R216, R177.reuse, 0x4, R10 ;  /* 0x00000004b1d87825 */ /* 0x040fe400078e020a */
[----:B------:R-:W2:Y:S04]  /*ec30*/  LDL.LU.64 R10, [R1+0x240] ;  /* 0x00024000010a7983 */ /* 0x000ea80000300a00 */
[----:B------:R-:W2:Y:S04]  /*ec40*/  LDL.LU.64 R244, [R1+0x248] ;  /* 0x0002480001f47983 */ /* 0x000ea80000300a00 */
[----:B------:R-:W2:Y:S04]  /*ec50*/  LDL.LU.64 R242, [R1+0x258] ;  /* 0x0002580001f27983 */ /* 0x000ea80000300a00 */
[----:B------:R-:W2:Y:S01]  /*ec60*/  LDL.LU.64 R14, [R1+0x250] ;  /* 0x00025000010e7983 */ /* 0x000ea20000300a00 */
[----:B------:R-:W-:-:S03]  /*ec70*/  IMAD.WIDE R246, R177, 0x4, R6 ;  /* 0x00000004b1f67825 */ /* 0x000fc600078e0206 */
[----:B------:R-:W2:Y:S01]  /*ec80*/  LDL.LU.64 R6, [R1+0x668] ;  /* 0x0006680001067983 */ /* 0x000ea20000300a00 */
[----:B------:R-:W-:-:S04]  /*ec90*/  IMAD.WIDE R226, R177, 0x4, R230 ;  /* 0x00000004b1e27825 */ /* 0x000fc800078e02e6 */
[----:B------:R-:W-:-:S04]  /*eca0*/  IMAD.WIDE R170, R177, 0x4, R192 ;  /* 0x00000004b1aa7825 */ /* 0x000fc800078e02c0 */
[----:B------:R-:W-:-:S04]  /*ecb0*/  IMAD.WIDE R250, R177, 0x4, R250 ;  /* 0x00000004b1fa7825 */ /* 0x000fc800078e02fa */
[C---:B------:R-:W-:Y:S02]  /*ecc0*/  IMAD.WIDE R192, R177.reuse, 0x4, R16 ;  /* 0x00000004b1c07825 */ /* 0x040fe400078e0210 */
[----:B------:R-:W3:Y:S02]  /*ecd0*/  LDL.LU.64 R16, [R1+0x260] ;  /* 0x0002600001107983 */ /* 0x000ee40000300a00 */
[C---:B------:R-:W-:Y:S02]  /*ece0*/  IMAD.WIDE R232, R177.reuse, 0x4, R232 ;  /* 0x00000004b1e87825 */ /* 0x040fe400078e02e8 */
[----:B------:R-:W-:Y:S02]  /*ecf0*/  STL.64 [R1], R246 ;  /* 0x000000f601007387 */ /* 0x000fe40000100a00 */
[C---:B------:R-:W-:Y:S02]  /*ed00*/  IMAD.WIDE R228, R177.reuse, 0x4, R4 ;  /* 0x00000004b1e47825 */ /* 0x040fe400078e0204 */
[----:B------:R1:W-:Y:S02]  /*ed10*/  STL.64 [R1+0x20], R226 ;  /* 0x000020e201007387 */ /* 0x0003e40000100a00 */
[----:B------:R-:W-:-:S02]  /*ed20*/  IMAD.WIDE R4, R177, 0x4, R2 ;  /* 0x00000004b1047825 */ /* 0x000fc400078e0202 */
[----:B------:R-:W-:Y:S04]  /*ed30*/  STL.64 [R1+0x10], R250 ;  /* 0x000010fa01007387 */ /* 0x000fe80000100a00 */
[----:B------:R-:W-:Y:S01]  /*ed40*/  STL.64 [R1+0x30], R232 ;  /* 0x000030e801007387 */ /* 0x000fe20000100a00 */
[----:B--2---:R-:W-:-:S03]  /*ed50*/  IMAD.WIDE R2, R177, 0x4, R6 ;  /* 0x00000004b1027825 */ /* 0x004fc600078e0206 */
[----:B------:R-:W2:Y:S01]  /*ed60*/  LDL.LU.64 R6, [R1+0x660] ;  /* 0x0006600001067983 */ /* 0x000ea20000300a00 */
[----:B------:R-:W-:-:S03]  /*ed70*/  IMAD.WIDE R12, R177, 0x4, R12 ;  /* 0x00000004b10c7825 */ /* 0x000fc600078e020c */
[----:B------:R-:W-:Y:S01]  /*ed80*/  STL.64 [R1+0x40], R228 ;  /* 0x000040e401007387 */ /* 0x000fe20000100a00 */
[----:B------:R-:W-:-:S03]  /*ed90*/  IMAD.WIDE R248, R177, 0x4, R248 ;  /* 0x00000004b1f87825 */ /* 0x000fc600078e02f8 */
[----:B------:R-:W-:Y:S01]  /*eda0*/  STL.64 [R1+0x50], R4 ;  /* 0x0000500401007387 */ /* 0x000fe20000100a00 */
[----:B----4-:R-:W-:-:S03]  /*edb0*/  IMAD.WIDE R234, R177, 0x4, R234 ;  /* 0x00000004b1ea7825 */ /* 0x010fc600078e02ea */
[----:B------:R-:W-:Y:S04]  /*edc0*/  STL.64 [R1+0x60], R2 ;  /* 0x0000600201007387 */ /* 0x000fe80000100a00 */
[----:B------:R-:W-:Y:S04]  /*edd0*/  STL.64 [R1+0x70], R12 ;  /* 0x0000700c01007387 */ /* 0x000fe80000100a00 */
[----:B------:R-:W-:Y:S04]  /*ede0*/  STL.64 [R1+0x80], R248 ;  /* 0x000080f801007387 */ /* 0x000fe80000100a00 */
[----:B------:R4:W-:Y:S01]  /*edf0*/  STL.64 [R1+0xa8], R234 ;  /* 0x0000a8ea01007387 */ /* 0x0009e20000100a00 */
[----:B--2---:R-:W-:-:S03]  /*ee00*/  IMAD.WIDE R230, R177, 0x4, R6 ;  /* 0x00000004b1e67825 */ /* 0x004fc600078e0206 */
[----:B------:R-:W2:Y:S01]  /*ee10*/  LDL.LU.64 R6, [R1+0x658] ;  /* 0x0006580001067983 */ /* 0x000ea20000300a00 */
[----:B------:R-:W-:-:S04]  /*ee20*/  IMAD.WIDE R142, R177, 0x4, R142 ;  /* 0x00000004b18e7825 */ /* 0x000fc800078e028e */
[----:B------:R-:W-:-:S04]  /*ee30*/  IMAD.WIDE R126, R177, 0x4, R126 ;  /* 0x00000004b17e7825 */ /* 0x000fc800078e027e */
[----:B------:R-:W-:-:S04]  /*ee40*/  IMAD.WIDE R110, R177, 0x4, R110 ;  /* 0x00000004b16e7825 */ /* 0x000fc800078e026e */
[----:B------:R-:W-:-:S04]  /*ee50*/  IMAD.WIDE R94, R177, 0x4, R94 ;  /* 0x00000004b15e7825 */ /* 0x000fc800078e025e */
[----:B------:R-:W-:-:S04]  /*ee60*/  IMAD.WIDE R78, R177, 0x4, R78 ;  /* 0x00000004b14e7825 */ /* 0x000fc800078e024e */
[----:B------:R-:W-:-:S04]  /*ee70*/  IMAD.WIDE R62, R177, 0x4, R62 ;  /* 0x00000004b13e7825 */ /* 0x000fc800078e023e */
[----:B---3--:R-:W-:-:S04]  /*ee80*/  IMAD.WIDE R240, R177, 0x4, R240 ;  /* 0x00000004b1f07825 */ /* 0x008fc800078e02f0 */
[----:B------:R-:W-:-:S04]  /*ee90*/  IMAD.WIDE R46, R177, 0x4, R46 ;  /* 0x00000004b12e7825 */ /* 0x000fc800078e022e */
[C---:B------:R-:W-:Y:S01]  /*eea0*/  IMAD.WIDE R8, R177.reuse, 0x4, R8 ;  /* 0x00000004b1087825 */ /* 0x040fe200078e0208 */
[----:B------:R-:W-:Y:S03]  /*eeb0*/  STL.64 [R1+0x98], R240 ;  /* 0x000098f001007387 */ /* 0x000fe60000100a00 */
[C---:B------:R-:W-:Y:S01]  /*eec0*/  IMAD.WIDE R30, R177.reuse, 0x4, R30 ;  /* 0x00000004b11e7825 */ /* 0x040fe200078e021e */
[----:B------:R3:W-:Y:S03]  /*eed0*/  STL.64 [R1+0xb8], R8 ;  /* 0x0000b80801007387 */ /* 0x0007e60000100a00 */
[C---:B------:R-:W-:Y:S01]  /*eee0*/  IMAD.WIDE R10, R177.reuse, 0x4, R10 ;  /* 0x00000004b10a7825 */ /* 0x040fe200078e020a */
[----:B------:R1:W-:Y:S03]  /*eef0*/  STL.64 [R1+0xc8], R230 ;  /* 0x0000c8e601007387 */ /* 0x0003e60000100a00 */
[C---:B------:R-:W-:Y:S01]  /*ef00*/  IMAD.WIDE R244, R177.reuse, 0x4, R244 ;  /* 0x00000004b1f47825 */ /* 0x040fe200078e02f4 */
[----:B------:R1:W-:Y:S03]  /*ef10*/  STL.64 [R1+0xd8], R10 ;  /* 0x0000d80a01007387 */ /* 0x0003e60000100a00 */
[----:B------:R-:W-:-:S04]  /*ef20*/  IMAD.WIDE R182, R177, 0x4, R182 ;  /* 0x00000004b1b67825 */ /* 0x000fc800078e02b6 */
[C---:B------:R-:W-:Y:S01]  /*ef30*/  IMAD.WIDE R242, R177.reuse, 0x4, R242 ;  /* 0x00000004b1f27825 */ /* 0x040fe200078e02f2 */
[----:B------:R1:W-:Y:S03]  /*ef40*/  STL.64 [R1+0xe8], R244 ;  /* 0x0000e8f401007387 */ /* 0x0003e60000100a00 */
[C---:B------:R-:W-:Y:S01]  /*ef50*/  IMAD.WIDE R14, R177.reuse, 0x4, R14 ;  /* 0x00000004b10e7825 */ /* 0x040fe200078e020e */
[----:B------:R1:W-:Y:S03]  /*ef60*/  STL.64 [R1+0xf8], R242 ;  /* 0x0000f8f201007387 */ /* 0x0003e60000100a00 */
[C---:B------:R-:W-:Y:S01]  /*ef70*/  IMAD.WIDE R16, R177.reuse, 0x4, R16 ;  /* 0x00000004b1107825 */ /* 0x040fe200078e0210 */
[----:B------:R1:W-:Y:S04]  /*ef80*/  STL.64 [R1+0x108], R14 ;  /* 0x0001080e01007387 */ /* 0x0003e80000100a00 */
[----:B------:R1:W-:Y:S04]  /*ef90*/  STL.64 [R1+0x110], R16 ;  /* 0x0001101001007387 */ /* 0x0003e80000100a00 */
[----:B--2---:R-:W-:Y:S04]  /*efa0*/  LDGSTS.E [R6+0x10000], desc[UR20][R238.64], P4 ;  /* 0x10000000ee067fae */ /* 0x004fe8000a1a1014 */
        /* <DEDUP_REMOVED lines=15> */
[----:B-1----:R-:W2:Y:S04]  /*f0a0*/  LDL.LU.64 R226, [R1+0x650] ;  /* 0x0006500001e27983 */ /* 0x002ea80000300a00 */
[----:B----4-:R-:W4:Y:S01]  /*f0b0*/  LDL.LU.64 R234, [R1+0x648] ;  /* 0x0006480001ea7983 */ /* 0x010f220000300a00 */
        /* <DEDUP_REMOVED lines=9> */
[C---:B------:R-:W-:Y:S01]  /*f150*/  IMAD.WIDE R212, R177.reuse, 0x4, R212 ;  /* 0x00000004b1d47825 */ /* 0x040fe200078e02d4 */
        /* <DEDUP_REMOVED lines=16> */
[----:B------:R-:W4:Y:S04]  /*f260*/  LDL.LU.64 R232, [R1+0x640] ;  /* 0x0006400001e87983 */ /* 0x000f280000300a00 */
[----:B---3--:R-:W4:Y:S01]  /*f270*/  LDL.LU.64 R8, [R1+0x638] ;  /* 0x0006380001087983 */ /* 0x008f220000300a00 */
        /* <DEDUP_REMOVED lines=25> */
[----:B------:R-:W3:Y:S04]  /*f410*/  LDL.LU.64 R228, [R1+0x630] ;  /* 0x0006300001e47983 */ /* 0x000ee80000300a00 */
[----:B------:R-:W4:Y:S01]  /*f420*/  LDL.LU.64 R230, [R1+0x628] ;  /* 0x0006280001e67983 */ /* 0x000f220000300a00 */
        /* <DEDUP_REMOVED lines=27> */
[----:B------:R-:W3:Y:S01]  /*f5e0*/  LDL.LU.64 R10, [R1+0x618] ;  /* 0x00061800010a7983 */ /* 0x000ee20000300a00 */
        /* <DEDUP_REMOVED lines=17> */
[----:B---3--:R-:W-:Y:S04]  /*f700*/  LDGSTS.E [R10+0x10200], desc[UR20][R228.64], P4 ;  /* 0x10200000e40a7fae */ /* 0x008fe8000a1a1014 */
        /* <DEDUP_REMOVED lines=28> */
[----:B------:R-:W2:Y:S04]  /*f8d0*/  LDL.LU.64 R2, [R1+0x610] ;  /* 0x0006100001027983 */ /* 0x000ea80000300a00 */
[----:B------:R-:W-:Y:S04]  /*f8e0*/  LDGSTS.E [R11+0x13680], desc[UR20][R236.64], P4 ;  /* 0x13680000ec0b7fae */ /* 0x000fe8000a1a1014 */
[----:B------:R-:W3:Y:S04]  /*f8f0*/  LDL.LU.64 R244, [R1+0x608] ;  /* 0x0006080001f47983 */ /* 0x000ee80000300a00 */
[----:B------:R-:W-:Y:S01]  /*f900*/  LDGSTS.E [R11+0x13a80], desc[UR20][R12.64], P4 ;  /* 0x13a800000c0b7fae */ /* 0x000fe2000a1a1014 */
[----:B------:R-:W-:-:S03]  /*f910*/  IMAD.WIDE R130, R177, 0x4, R130 ;  /* 0x00000004b1827825 */ /* 0x000fc600078e0282 */
[----:B------:R-:W-:Y:S04]  /*f920*/  LDGSTS.E [R11+0x13e80], desc[UR20][R242.64], P4 ;  /* 0x13e80000f20b7fae */ /* 0x000fe8000a1a1014 */
[----:B------:R-:W2:Y:S01]  /*f930*/  LDL.LU.64 R12, [R1+0x600] ;  /* 0x00060000010c7983 */ /* 0x000ea20000300a00 */
[C---:B------:R-:W-:Y:S01]  /*f940*/  IMAD.WIDE R114, R177.reuse, 0x4, R114 ;  /* 0x00000004b1727825 */ /* 0x040fe200078e0272 */
[----:B------:R-:W-:Y:S02]  /*f950*/  SEL R176, R176, RZ, P2 ;  /* 0x000000ffb0b07207 */ /* 0x000fe40001000000 */
        /* <DEDUP_REMOVED lines=15> */
[----:B------:R-:W-:Y:S01]  /*fa50*/  IMAD.WIDE R32, R177, 0x4, R32 ;  /* 0x00000004b1207825 */ /* 0x000fe200078e0220 */
        /* <DEDUP_REMOVED lines=30> */
[----:B------:R1:W-:Y:S04]  /*fc40*/  LDGSTS.E [R13+0x13b80], desc[UR20][R240.64], P4 ;  /* 0x13b80000f00d7fae */ /* 0x0003e8000a1a1014 */
[----:B------:R2:W-:Y:S01]  /*fc50*/  LDGSTS.E [R13+0x13f80], desc[UR20][R16.64], P4 ;  /* 0x13f80000100d7fae */ /* 0x0005e2000a1a1014 */
[----:B------:R-:W-:-:S02]  /*fc60*/  ISETP.NE.U32.AND P4, PT, R176, RZ, PT ;  /* 0x000000ffb000720c */ /* 0x000fc40003f85070 */
[----:B------:R-:W-:Y:S01]  /*fc70*/  SEL R176, RZ, 0x4, P1 ;  /* 0x00000004ffb07807 */ /* 0x000fe20000800000 */
[----:B------:R-:W2:Y:S01]  /*fc80*/  LDL.LU.64 R246, [R1+0x5f8] ;  /* 0x0005f80001f67983 */ /* 0x000ea20000300a00 */
[----:B-1----:R-:W-:-:S03]  /*fc90*/  LOP3.LUT R241, R3, 0x42, RZ, 0xfc, !PT ;  /* 0x0000004203f17812 */ /* 0x002fc600078efcff */
[----:B------:R-:W2:Y:S01]  /*fca0*/  LDL.LU.64 R248, [R1+0x5f0] ;  /* 0x0005f00001f87983 */ /* 0x000ea20000300a00 */
[----:B------:R-:W-:Y:S02]  /*fcb0*/  SEL R240, R176, RZ, P2 ;  /* 0x000000ffb0f07207 */ /* 0x000fe40001000000 */
[----:B------:R-:W-:Y:S01]  /*fcc0*/  ISETP.GE.AND P1, PT, R241, UR4, PT ;  /* 0x00000004f1007c0c */ /* 0x000fe2000bf26270 */
[----:B------:R-:W2:Y:S03]  /*fcd0*/  LDL.LU.64 R14, [R1+0x5e8] ;  /* 0x0005e800010e7983 */ /* 0x000ea60000300a00 */
[----:B------:R-:W-:Y:S01]  /*fce0*/  SEL R176, RZ, 0x4, P1 ;  /* 0x00000004ffb07807 */ /* 0x000fe20000800000 */
[----:B------:R-:W2:Y:S01]  /*fcf0*/  LDL.LU.64 R250, [R1+0x5e0] ;  /* 0x0005e00001fa7983 */ /* 0x000ea20000300a00 */
[----:B------:R-:W-:-:S03]  /*fd00*/  ISETP.NE.U32.AND P1, PT, R240, RZ, PT ;  /* 0x000000fff000720c */ /* 0x000fc60003f25070 */
[----:B------:R-:W2:Y:S04]  /*fd10*/  LDL.LU.64 R16, [R1+0x5d8] ;  /* 0x0005d80001107983 */ /* 0x000ea80000300a00 */
[----:B------:R-:W2:Y:S01]  /*fd20*/  LDL.LU.64 R240, [R1+0x3b0] ;  /* 0x0003b00001f07983 */ /* 0x000ea20000300a00 */
[----:B---3--:R-:W-:-:S03]  /*fd30*/  IMAD.WIDE R242, R252, 0x4, R242 ;  /* 0x00000004fcf27825 */ /* 0x008fc600078e02f2 */
[----:B------:R-:W0:Y:S04]  /*fd40*/  LDGDEPBAR ;  /* 0x00000000000079af */ /* 0x000e280000000000 */
[----:B------:R1:W-:Y:S04]  /*fd50*/  STL.64 [R1+0x3a8], R242 ;  /* 0x0003a8f201007387 */ /* 0x0003e80000100a00 */
[----:B-1----:R-:W3:Y:S01]  /*fd60*/  LDL.LU.64 R242, [R1+0x5d0] ;  /* 0x0005d00001f27983 */ /* 0x002ee20000300a00 */
[----:B------:R-:W-:Y:S01]  /*fd70*/  SEL R176, R176, RZ, P2 ;  /* 0x000000ffb0b07207 */ /* 0x000fe20001000000 */
[----:B------:R-:W-:Y:S01]  /*fd80*/  BAR.SYNC.DEFER_BLOCKING 0x0 ;  /* 0x0000000000007b1d */ /* 0x000fe20000010000 */
[----:B--2---:R-:W-:-:S05]  /*fd90*/  IMAD.WIDE R240, R252, 0x4, R240 ;  /* 0x00000004fcf07825 */ /* 0x004fca00078e02f0 */
[----:B------:R-:W-:Y:S04]  /*fda0*/  STL.64 [R1+0x258], R240 ;  /* 0x000258f001007387 */ /* 0x000fe80000100a00 */
[----:B----4-:R1:W-:Y:S04]  /*fdb0*/  STL [R1+0x708], R4 ;  /* 0x0007080401007387 */ /* 0x0103e80000100800 */
[----:B-1----:R-:W2:Y:S04]  /*fdc0*/  LDL R4, [R1+0x4d0] ;  /* 0x0004d00001047983 */ /* 0x002ea80000100800 */
[----:B------:R1:W-:Y:S04]  /*fdd0*/  STL.64 [R1+0x700], R216 ;  /* 0x000700d801007387 */ /* 0x0003e80000100a00 */
[----:B-1----:R-:W4:Y:S04]  /*fde0*/  LDL.LU.64 R216, [R1+0x398] ;  /* 0x0003980001d87983 */ /* 0x002f280000300a00 */
[----:B------:R-:W-:Y:S04]  /*fdf0*/  STL [R1+0x6f8], R0 ;  /* 0x0006f80001007387 */ /* 0x000fe80000100800 */
[----:B------:R1:W-:Y:S04]  /*fe00*/  STL.64 [R1+0x6f0], R236 ;  /* 0x0006f0ec01007387 */ /* 0x0003e80000100a00 */
[----:B-1----:R-:W3:Y:S04]  /*fe10*/  LDL.64 R236, [R1+0x3a8] ;  /* 0x0003a80001ec7983 */ /* 0x002ee80000100a00 */
[----:B------:R-:W-:Y:S04]  /*fe20*/  STL.64 [R1+0x6d8], R6 ;  /* 0x0006d80601007387 */ /* 0x000fe80000100a00 */
[----:B------:R1:W-:Y:S04]  /*fe30*/  STL.64 [R1+0x6d0], R8 ;  /* 0x0006d00801007387 */ /* 0x0003e80000100a00 */
[----:B-1----:R-:W4:Y:S04]  /*fe40*/  LDL.LU.64 R8, [R1+0x390] ;  /* 0x0003900001087983 */ /* 0x002f280000300a00 */
[----:B------:R1:W-:Y:S04]  /*fe50*/  STL.64 [R1+0x6c8], R10 ;  /* 0x0006c80a01007387 */ /* 0x0003e80000100a00 */
[----:B-1----:R-:W4:Y:S04]  /*fe60*/  LDL.LU.64 R10, [R1+0x388] ;  /* 0x00038800010a7983 */ /* 0x002f280000300a00 */
[----:B------:R1:W-:Y:S04]  /*fe70*/  STL.64 [R1+0x6c0], R12 ;  /* 0x0006c00c01007387 */ /* 0x0003e80000100a00 */
[----:B-1----:R-:W4:Y:S01]  /*fe80*/  LDL.LU.64 R12, [R1+0x3a0] ;  /* 0x0003a000010c7983 */ /* 0x002f220000300a00 */
[----:B------:R-:W-:-:S02]  /*fe90*/  IMAD.MOV.U32 R6, RZ, RZ, R240 ;  /* 0x000000ffff067224 */ /* 0x000fc400078e00f0 */
[----:B------:R-:W-:Y:S01]  /*fea0*/  IMAD.MOV.U32 R7, RZ, RZ, R241 ;  /* 0x000000ffff077224 */ /* 0x000fe200078e00f1 */
[----:B------:R4:W-:Y:S01]  /*feb0*/  STL.64 [R1+0x698], R2 ;  /* 0x0006980201007387 */ /* 0x0009e20000100a00 */
[----:B------:R-:W1:Y:S02]  /*fec0*/  S2R R241, SR_TID.X ;  /* 0x0000000000f17919 */ /* 0x000e640000002100 */
[--C-:B-1----:R-:W-:Y:S02]  /*fed0*/  SHF.R.U32.HI R240, RZ, 0x6, R241.reuse ;  /* 0x00000006fff07819 */ /* 0x102fe400000116f1 */
[----:B------:R-:W-:Y:S02]  /*fee0*/  SHF.R.U32.HI R241, RZ, 0x6, R241 ;  /* 0x00000006fff17819 */ /* 0x000fe400000116f1 */
[----:B------:R-:W-:Y:S02]  /*fef0*/  SGXT.U32 R240, R240, 0x1 ;  /* 0x00000001f0f0781a */ /* 0x000fe40000000000 */
[----:B------:R-:W-:-:S02]  /*ff00*/  SGXT.U32 R241, R241, 0x1 ;  /* 0x00000001f1f1781a */ /* 0x000fc40000000000 */
[----:B------:R-:W-:Y:S02]  /*ff10*/  LOP3.LUT R240, R240, 0x4, RZ, 0xfc, !PT ;  /* 0x00000004f0f07812 */ /* 0x000fe400078efcff */
[----:B------:R-:W-:Y:S01]  /*ff20*/  LOP3.LUT R241, R241, 0x60, RZ, 0xfc, !PT ;  /* 0x00000060f1f17812 */ /* 0x000fe200078efcff */
[----:B------:R-:W-:Y:S01]  /*ff30*/  @!PT LDS RZ, [RZ] ;  /* 0x00000000fffff984 */ /* 0x000fe20000000800 */
[----:B------:R-:W-:Y:S01]  /*ff40*/  @!PT LDS RZ, [RZ] ;  /* 0x00000000fffff984 */ /* 0x000fe20000000800 */
[----:B------:R-:W-:Y:S01]  /*ff50*/  @!PT LDS RZ, [RZ] ;  /* 0x00000000fffff984 */ /* 0x000fe20000000800 */
[----:B--2---:R-:W-:Y:S04]  /*ff60*/  LDGSTS.E [R4+0x60000], desc[UR20][R6.64], P3 ;  /* 0x6000000006047fae */ /* 0x004fe800099a1014 */
[----:B------:R-:W2:Y:S04]  /*ff70*/  LDL.LU.64 R6, [R1+0x380] ;  /* 0x0003800001067983 */ /* 0x000ea80000300a00 */
[----:B---3--:R-:W-:Y:S04]  /*ff80*/  LDGSTS.E [R4+0x60008], desc[UR20][R236.64], P6 ;  /* 0x60008000ec047fae */ /* 0x008fe8000b1a1014 */
[----:B------:R-:W3:Y:S01]  /*ff90*/  LDL.LU.64 R236, [R1+0x378] ;  /* 0x0003780001ec7983 */ /* 0x000ee20000300a00 */
[----:B------:R-:W-:-:S02]  /*ffa0*/  ISETP.GE.AND P3, PT, R240, UR4, PT ;  /* 0x00000004f0007c0c */ /* 0x000fc4000bf66270 */
[----:B------:R-:W-:Y:S02]  /*ffb0*/  ISETP.NE.U32.AND P6, PT, R176, RZ, PT ;  /* 0x000000ffb000720c */ /* 0x000fe40003fc5070 */
[----:B------:R-:W-:Y:S02]  /*ffc0*/  SEL R176, RZ, 0x4, P3 ;  /* 0x00000004ffb07807 */ /* 0x000fe40001800000 */
[----:B------:R-:W-:Y:S02]  /*ffd0*/  ISETP.GE.AND P3, PT, R241, UR4, PT ;  /* 0x00000004f1007c0c */ /* 0x000fe4000bf66270 */
[----:B------:R-:W1:Y:S01]  /*ffe0*/  S2R R241, SR_TID.X ;  /* 0x0000000000f17919 */ /* 0x000e620000002100 */
[----:B----4-:R-:W-:Y:S01]  /*fff0*/  IMAD.WIDE R2, R252, 0x4, R216 ;  /* 0x00000004fc027825 */ /* 0x010fe200078e02d8 */
[----:B-1----:R-:W-:-:S03]  /*10000*/  SHF.R.U32.HI R217, RZ, 0x6, R241 ;  /* 0x00000006ffd97819 */ /* 0x002fc600000116f1 */
[----:B------:R-:W-:Y:S01]  /*10010*/  IMAD.WIDE R12, R252, 0x4, R12 ;  /* 0x00000004fc0c7825 */ /* 0x000fe200078e020c */
[----:B------:R-:W-:-:S04]  /*10020*/  SGXT.U32 R217, R217, 0x1 ;  /* 0x00000001d9d9781a */ /* 0x000fc80000000000 */
[----:B------:R-:W-:Y:S01]  /*10030*/  LDGSTS.E [R4+0x62000], desc[UR20][R12.64], P5 ;  /* 0x620000000c047fae */ /* 0x000fe2000a9a1014 */
[----:B------:R-:W-:-:S03]  /*10040*/  LOP3.LUT R217, R217, 0x62, RZ, 0xfc, !PT ;  /* 0x00000062d9d97812 */ /* 0x000fc600078efcff */
[----:B------:R1:W-:Y:S01]  /*10050*/  STL.64 [R1+0x260], R12 ;  /* 0x0002600c01007387 */ /* 0x0003e20000100a00 */
[----:B------:R-:W-:-:S03]  /*10060*/  ISETP.GE.AND P5, PT, R217, UR4, PT ;  /* 0x00000004d9007c0c */ /* 0x000fc6000bfa6270 */
[----:B------:R4:W-:Y:S01]  /*10070*/  STL.64 [R1+0x398], R2 ;  /* 0x0003980201007387 */ /* 0x0009e20000100a00 */
[----:B------:R-:W-:Y:S02]  /*10080*/  SEL R176, R176, RZ, P2 ;  /* 0x000000ffb0b07207 */ /* 0x000fe40001000000 */
[----:B------:R-:W-:Y:S01]  /*10090*/  SEL R240, RZ, 0x4, P3 ;  /* 0x00000004fff07807 */ /* 0x000fe20001800000 */
[----:B------:R4:W-:Y:S04]  /*100a0*/  LDGSTS.E [R4+0x62008], desc[UR20][R2.64], P4 ;  /* 0x6200800002047fae */ /* 0x0009e8000a1a1014 */
[----:B-1----:R-:W3:Y:S04]  /*100b0*/  LDL.LU.64 R12, [R1+0x370] ;  /* 0x00037000010c7983 */ /* 0x002ee80000300a00 */
[----:B------:R-:W3:Y:S01]  /*100c0*/  LDL.LU.64 R216, [R1+0x368] ;  /* 0x0003680001d87983 */ /* 0x000ee20000300a00 */
[----:B------:R-:W-:-:S02]  /*100d0*/  ISETP.NE.U32.AND P3, PT, R176, RZ, PT ;  /* 0x000000ffb000720c */ /* 0x000fc40003f65070 */
[----:B------:R-:W-:Y:S01]  /*100e0*/  SEL R176, R240, RZ, P2 ;  /* 0x000000fff0b07207 */ /* 0x000fe20001000000 */
[----:B------:R-:W-:-:S03]  /*100f0*/  IMAD.WIDE R8, R252, 0x4, R8 ;  /* 0x00000004fc087825 */ /* 0x000fc600078e0208 */
[----:B------:R-:W-:Y:S01]  /*10100*/  ISETP.NE.U32.AND P4, PT, R176, RZ, PT ;  /* 0x000000ffb000720c */ /* 0x000fe20003f85070 */
[C---:B----4-:R-:W-:Y:S01]  /*10110*/  IMAD.WIDE R2, R252.reuse, 0x4, R10 ;  /* 0x00000004fc027825 */ /* 0x050fe200078e020a */
[----:B------:R1:W-:Y:S04]  /*10120*/  STL.64 [R1+0x390], R8 ;  /* 0x0003900801007387 */ /* 0x0003e80000100a00 */
[----:B------:R-:W-:Y:S04]  /*10130*/  LDGSTS.E [R4+0x64000], desc[UR20][R8.64], P1 ;  /* 0x6400000008047fae */ /* 0x000fe800089a1014 */
[----:B------:R3:W-:Y:S04]  /*10140*/  STL.64 [R1+0x388], R2 ;  /* 0x0003880201007387 */ /* 0x0007e80000100a00 */
[----:B------:R3:W-:Y:S04]  /*10150*/  LDGSTS.E [R4+0x64008], desc[UR20][R2.64], P6 ;  /* 0x6400800002047fae */ /* 0x0007e8000b1a1014 */
[----:B-1----:R-:W4:Y:S04]  /*10160*/  LDL.LU.64 R8, [R1+0x360] ;  /* 0x0003600001087983 */ /* 0x002f280000300a00 */
[----:B------:R-:W4:Y:S01]  /*10170*/  LDL.LU.64 R10, [R1+0x358] ;  /* 0x00035800010a7983 */ /* 0x000f220000300a00 */
[----:B------:R-:W-:Y:S01]  /*10180*/  SHF.R.U32.HI R241, RZ, 0x6, R241 ;  /* 0x00000006fff17819 */ /* 0x000fe200000116f1 */
[----:B--2---:R-:W-:-:S05]  /*10190*/  IMAD.WIDE R6, R252, 0x4, R6 ;  /* 0x00000004fc067825 */ /* 0x004fca00078e0206 */
[----:B------:R1:W-:Y:S04]  /*101a0*/  STL.64 [R1+0x380], R6 ;  /* 0x0003800601007387 */ /* 0x0003e80000100a00 */
[----:B------:R-:W-:Y:S01]  /*101b0*/  LDGSTS.E [R4+0x66000], desc[UR20][R6.64], P4 ;  /* 0x6600000006047fae */ /* 0x000fe2000a1a1014 */
[----:B---3--:R-:W-:-:S05]  /*101c0*/  IMAD.WIDE R2, R252, 0x4, R236 ;  /* 0x00000004fc027825 */ /* 0x008fca00078e02ec */
[----:B------:R2:W-:Y:S04]  /*101d0*/  STL.64 [R1+0x378], R2 ;  /* 0x0003780201007387 */ /* 0x0005e80000100a00 */
[----:B-1----:R-:W3:Y:S04]  /*101e0*/  LDL.LU.64 R6, [R1+0x350] ;  /* 0x0003500001067983 */ /* 0x002ee80000300a00 */
[----:B------:R-:W3:Y:S01]  /*101f0*/  LDL.LU.64 R236, [R1+0x348] ;  /* 0x0003480001ec7983 */ /* 0x000ee20000300a00 */
[----:B------:R-:W-:Y:S02]  /*10200*/  SGXT.U32 R241, R241, 0x1 ;  /* 0x00000001f1f1781a */ /* 0x000fe40000000000 */
[----:B------:R-:W-:-:S02]  /*10210*/  SEL R176, RZ, 0x4, P5 ;  /* 0x00000004ffb07807 */ /* 0x000fc40002800000 */
[----:B------:R-:W-:Y:S02]  /*10220*/  LOP3.LUT R241, R241, 0x6, RZ, 0xfc, !PT ;  /* 0x00000006f1f17812 */ /* 0x000fe400078efcff */
[----:B------:R-:W-:Y:S02]  /*10230*/  SEL R176, R176, RZ, P2 ;  /* 0x000000ffb0b07207 */ /* 0x000fe40001000000 */
[----:B------:R-:W-:-:S04]  /*10240*/  ISETP.GE.AND P5, PT, R241, UR4, PT ;  /* 0x00000004f1007c0c */ /* 0x000fc8000bfa6270 */
[----:B------:R-:W-:Y:S02]  /*10250*/  SEL R240, RZ, 0x4, P5 ;  /* 0x00000004fff07807 */ /* 0x000fe40002800000 */
[----:B------:R-:W-:Y:S01]  /*10260*/  ISETP.NE.U32.AND P5, PT, R176, RZ, PT ;  /* 0x000000ffb000720c */ /* 0x000fe20003fa5070 */
[----:B------:R-:W1:-:S12]  /*10270*/  S2R R241, SR_TID.X ;  /* 0x0000000000f17919 */ /* 0x000e580000002100 */
[----:B------:R2:W-:Y:S01]  /*10280*/  LDGSTS.E [R4+0x66008], desc[UR20][R2.64], P5 ;  /* 0x6600800002047fae */ /* 0x0005e2000a9a1014 */
[----:B------:R-:W-:-:S04]  /*10290*/  IMAD.WIDE R12, R252, 0x4, R12 ;  /* 0x00000004fc0c7825 */ /* 0x000fc800078e020c */
[----:B--2---:R-:W-:Y:S01]  /*102a0*/  IMAD.WIDE R2, R252, 0x4, R216 ;  /* 0x00000004fc027825 */ /* 0x004fe200078e02d8 */
[----:B------:R2:W-:Y:S04]  /*102b0*/  STL.64 [R1+0x370], R12 ;  /* 0x0003700c01007387 */ /* 0x0005e80000100a00 */
[----:B------:R-:W-:Y:S04]  /*102c0*/  LDGSTS.E [R243+0x60000], desc[UR20][R12.64], P3 ;  /* 0x600000000cf37fae */ /* 0x000fe800099a1014 */
[----:B------:R1:W-:Y:S04]  /*102d0*/  STL.64 [R1+0x368], R2 ;  /* 0x0003680201007387 */ /* 0x0003e80000100a00 */
[----:B--2---:R-:W2:Y:S04]  /*102e0*/  LDL.LU.64 R12, [R1+0x340] ;  /* 0x00034000010c7983 */ /* 0x004ea80000300a00 */
[----:B------:R-:W2:Y:S01]  /*102f0*/  LDL.LU.64 R216, [R1+0x338] ;  /* 0x0003380001d87983 */ /* 0x000ea20000300a00 */
[----:B-1----:R-:W-:-:S02]  /*10300*/  SHF.R.U32.HI R0, RZ, 0x6, R241 ;  /* 0x00000006ff007819 */ /* 0x002fc400000116f1 */
[----:B------:R-:W-:Y:S02]  /*10310*/  SHF.R.U32.HI R241, RZ, 0x6, R241 ;  /* 0x00000006fff17819 */ /* 0x000fe400000116f1 */
[----:B------:R-:W-:Y:S02]  /*10320*/  SGXT.U32 R0, R0, 0x1 ;  /* 0x000000010000781a */ /* 0x000fe40000000000 */
[----:B------:R-:W-:Y:S02]  /*10330*/  SGXT.U32 R241, R241, 0x1 ;  /* 0x00000001f1f1781a */ /* 0x000fe40000000000 */
[----:B------:R-:W-:Y:S02]  /*10340*/  LOP3.LUT R0, R0, 0x24, RZ, 0xfc, !PT ;  /* 0x0000002400007812 */ /* 0x000fe400078efcff */
[----:B------:R-:W-:Y:S02]  /*10350*/  SEL R176, R240, RZ, P2 ;  /* 0x000000fff0b07207 */ /* 0x000fe40001000000 */
[----:B------:R-:W-:-:S02]  /*10360*/  ISETP.GE.AND P1, PT, R0, UR4, PT ;  /* 0x0000000400007c0c */ /* 0x000fc4000bf26270 */
[----:B------:R-:W-:Y:S02]  /*10370*/  LOP3.LUT R241, R241, 0x26, RZ, 0xfc, !PT ;  /* 0x00000026f1f17812 */ /* 0x000fe400078efcff */
[----:B------:R-:W-:Y:S02]  /*10380*/  ISETP.NE.U32.AND P6, PT, R176, RZ, PT ;  /* 0x000000ffb000720c */ /* 0x000fe40003fc5070 */
[----:B------:R-:W-:Y:S02]  /*10390*/  SEL R176, RZ, 0x4, P1 ;  /* 0x00000004ffb07807 */ /* 0x000fe40000800000 */
[----:B------:R-:W-:Y:S02]  /*103a0*/  ISETP.GE.AND P1, PT, R241, UR4, PT ;  /* 0x00000004f1007c0c */ /* 0x000fe4000bf26270 */
[----:B------:R-:W1:Y:S01]  /*103b0*/  S2R R241, SR_TID.X ;  /* 0x0000000000f17919 */ /* 0x000e620000002100 */
[----:B------:R-:W-:Y:S02]  /*103c0*/  SEL R176, R176, RZ, P2 ;  /* 0x000000ffb0b07207 */ /* 0x000fe40001000000 */
[----:B------:R-:W-:-:S02]  /*103d0*/  SEL R240, RZ, 0x4, P1 ;  /* 0x00000004fff07807 */ /* 0x000fc40000800000 */
[----:B------:R-:W-:Y:S02]  /*103e0*/  ISETP.NE.U32.AND P1, PT, R176, RZ, PT ;  /* 0x000000ffb000720c */ /* 0x000fe40003f25070 */
[----:B------:R-:W-:Y:S01]  /*103f0*/  SEL R176, R240, RZ, P2 ;  /* 0x000000fff0b07207 */ /* 0x000fe20001000000 */
[----:B------:R1:W-:Y:S03]  /*10400*/  LDGSTS.E [R243+0x60008], desc[UR20][R2.64], P6 ;  /* 0x6000800002f37fae */ /* 0x0003e6000b1a1014 */
[----:B------:R-:W-:Y:S02]  /*10410*/  ISETP.NE.U32.AND P5, PT, R176, RZ, PT ;  /* 0x000000ffb000720c */ /* 0x000fe40003fa5070 */
[----:B-1----:R-:W-:-:S04]  /*10420*/  SHF.R.U32.HI R0, RZ, 0x6, R241 ;  /* 0x00000006ff007819 */ /* 0x002fc800000116f1 */
[----:B------:R-:W-:Y:S02]  /*10430*/  SGXT.U32 R0, R0, 0x1 ;  /* 0x000000010000781a */ /* 0x000fe40000000000 */
[----:B------:R-:W-:Y:S02]  /*10440*/  SHF.R.U32.HI R241, RZ, 0x6, R241 ;  /* 0x00000006fff17819 */ /* 0x000fe400000116f1 */
[----:B------:R-:W-:Y:S02]  /*10450*/  LOP3.LUT R0, R0, 0x44, RZ, 0xfc, !PT ;  /* 0x0000004400007812 */ /* 0x000fe400078efcff */
[----:B------:R-:W-:Y:S02]  /*10460*/  SGXT.U32 R241, R241, 0x1 ;  /* 0x00000001f1f1781a */ /* 0x000fe40000000000 */
[----:B------:R-:W-:Y:S02]  /*10470*/  ISETP.GE.AND P4, PT, R0, UR4, PT ;  /* 0x0000000400007c0c */ /* 0x000fe4000bf86270 */
[----:B------:R-:W-:-:S02]  /*10480*/  LOP3.LUT R241, R241, 0x46, RZ, 0xfc, !PT ;  /* 0x00000046f1f17812 */ /* 0x000fc400078efcff */
[----:B------:R-:W-:Y:S02]  /*10490*/  SEL R176, RZ, 0x4, P4 ;  /* 0x00000004ffb07807 */ /* 0x000fe40002000000 */
[----:B------:R-:W-:Y:S02]  /*104a0*/  ISETP.GE.AND P4, PT, R241, UR4, PT ;  /* 0x00000004f1007c0c */ /* 0x000fe4000bf86270 */
[----:B------:R-:W-:Y:S02]  /*104b0*/  SEL R176, R176, RZ, P2 ;  /* 0x000000ffb0b07207 */ /* 0x000fe40001000000 */
[----:B------:R-:W-:Y:S01]  /*104c0*/  SEL R240, RZ, 0x4, P4 ;  /* 0x00000004fff07807 */ /* 0x000fe20002000000 */
[----:B----4-:R-:W-:Y:S01]  /*104d0*/  IMAD.WIDE R8, R252, 0x4, R8 ;  /* 0x00000004fc087825 */ /* 0x010fe200078e0208 */
[----:B------:R-:W-:-:S03]  /*104e0*/  ISETP.NE.U32.AND P4, PT, R176, RZ, PT ;  /* 0x000000ffb000720c */ /* 0x000fc60003f85070 */
[C---:B------:R-:W-:Y:S01]  /*104f0*/  IMAD.WIDE R2, R252.reuse, 0x4, R10 ;  /* 0x00000004fc027825 */ /* 0x040fe200078e020a */
[----:B------:R1:W-:Y:S04]  /*10500*/  STL.64 [R1+0x360], R8 ;  /* 0x0003600801007387 */ /* 0x0003e80000100a00 */
[----:B------:R-:W-:Y:S04]  /*10510*/  LDGSTS.E [R243+0x62000], desc[UR20][R8.64], P1 ;  /* 0x6200000008f37fae */ /* 0x000fe800089a1014 */
[----:B------:R4:W-:Y:S04]  /*10520*/  STL.64 [R1+0x358], R2 ;  /* 0x0003580201007387 */ /* 0x0009e80000100a00 */
[----:B------:R4:W-:Y:S04]  /*10530*/  LDGSTS.E [R243+0x62008], desc[UR20][R2.64], P5 ;  /* 0x6200800002f37fae */ /* 0x0009e8000a9a1014 */
[----:B------:R-:W2:Y:S04]  /*10540*/  LDL.LU.64 R10, [R1+0x330] ;  /* 0x00033000010a7983 */ /* 0x000ea80000300a00 */
[----:B-1----:R-:W2:Y:S01]  /*10550*/  LDL.LU.64 R8, [R1+0x328] ;  /* 0x0003280001087983 */ /* 0x002ea20000300a00 */
[----:B---3--:R-:W-:-:S04]  /*10560*/  IMAD.WIDE R6, R252, 0x4, R6 ;  /* 0x00000004fc067825 */ /* 0x008fc800078e0206 */
[----:B----4-:R-:W-:Y:S01]  /*10570*/  IMAD.WIDE R2, R252, 0x4, R236 ;  /* 0x00000004fc027825 */ /* 0x010fe200078e02ec */
[----:B------:R1:W-:Y:S04]  /*10580*/  STL.64 [R1+0x350], R6 ;  /* 0x0003500601007387 */ /* 0x0003e80000100a00 */
[----:B------:R-:W-:Y:S04]  /*10590*/  LDGSTS.E [R243+0x64000], desc[UR20][R6.64], P4 ;  /* 0x6400000006f37fae */ /* 0x000fe8000a1a1014 */
[----:B------:R2:W-:Y:S04]  /*105a0*/  STL.64 [R1+0x348], R2 ;  /* 0x0003480201007387 */ /* 0x0005e80000100a00 */
[----:B-1----:R-:W3:Y:S04]  /*105b0*/  LDL.LU.64 R6, [R1+0x320] ;  /* 0x0003200001067983 */ /* 0x002ee80000300a00 */
[----:B------:R-:W4:Y:S01]  /*105c0*/  LDL.LU.64 R236, [R1+0x318] ;  /* 0x0003180001ec7983 */ /* 0x000f220000300a00 */
[----:B------:R-:W-:Y:S01]  /*105d0*/  SEL R176, R240, RZ, P2 ;  /* 0x000000fff0b07207 */ /* 0x000fe20001000000 */
[----:B------:R-:W1:Y:S03]  /*105e0*/  S2R R241, SR_TID.X ;  /* 0x0000000000f17919 */ /* 0x000e660000002100 */
[----:B------:R-:W-:-:S13]  /*105f0*/  ISETP.NE.U32.AND P6, PT, R176, RZ, PT ;  /* 0x000000ffb000720c */ /* 0x000fda0003fc5070 */
[----:B------:R2:W-:Y:S02]  /*10600*/  LDGSTS.E [R243+0x64008], desc[UR20][R2.64], P6 ;  /* 0x6400800002f37fae */ /* 0x0005e4000b1a1014 */
[----:B--2---:R-:W-:Y:S02]  /*10610*/  IMAD.WIDE R2, R252, 0x4, R216 ;  /* 0x00000004fc027825 */ /* 0x004fe400078e02d8 */
[----:B------:R-:W2:Y:S01]  /*10620*/  LDL.LU.64 R216, [R1+0x310] ;  /* 0x0003100001d87983 */ /* 0x000ea20000300a00 */
[--C-:B-1----:R-:W-:Y:S02]  /*10630*/  SHF.R.U32.HI R4, RZ, 0x6, R241.reuse ;  /* 0x00000006ff047819 */ /* 0x102fe400000116f1 */
[----:B------:R-:W-:Y:S02]  /*10640*/  SHF.R.U32.HI R241, RZ, 0x6, R241 ;  /* 0x00000006fff17819 */ /* 0x000fe400000116f1 */
[----:B------:R-:W-:Y:S02]  /*10650*/  SGXT.U32 R4, R4, 0x1 ;  /* 0x000000010404781a */ /* 0x000fe40000000000 */
[----:B------:R-:W-:-:S02]  /*10660*/  SGXT.U32 R241, R241, 0x1 ;  /* 0x00000001f1f1781a */ /* 0x000fc40000000000 */
[----:B------:R-:W-:Y:S02]  /*10670*/  LOP3.LUT R4, R4, 0x8, RZ, 0xfc, !PT ;  /* 0x0000000804047812 */ /* 0x000fe400078efcff */
[----:B------:R-:W-:Y:S02]  /*10680*/  LOP3.LUT R241, R241, 0x64, RZ, 0xfc, !PT ;  /* 0x00000064f1f17812 */ /* 0x000fe400078efcff */
[----:B------:R-:W-:-:S04]  /*10690*/  ISETP.GE.AND P3, PT, R4, UR4, PT ;  /* 0x0000000404007c0c */ /* 0x000fc8000bf66270 */
[----:B------:R-:W-:Y:S02]  /*106a0*/  SEL R176, RZ, 0x4, P3 ;  /* 0x00000004ffb07807 */ /* 0x000fe40001800000 */
[----:B------:R-:W-:Y:S02]  /*106b0*/  ISETP.GE.AND P3, PT, R241, UR4, PT ;  /* 0x00000004f1007c0c */ /* 0x000fe4000bf66270 */
[----:B------:R-:W1:Y:S01]  /*106c0*/  S2R R241, SR_TID.X ;  /* 0x0000000000f17919 */ /* 0x000e620000002100 */
[----:B------:R-:W-:Y:S02]  /*106d0*/  SEL R176, R176, RZ, P2 ;  /* 0x000000ffb0b07207 */ /* 0x000fe40001000000 */
[----:B------:R-:W-:Y:S02]  /*106e0*/  SEL R240, RZ, 0x4, P3 ;  /* 0x00000004fff07807 */ /* 0x000fe40001800000 */
[----:B------:R-:W-:Y:S02]  /*106f0*/  ISETP.NE.U32.AND P3, PT, R176, RZ, PT ;  /* 0x000000ffb000720c */ /* 0x000fe40003f65070 */
[----:B------:R-:W-:-:S04]  /*10700*/  SEL R176, R240, RZ, P2 ;  /* 0x000000fff0b07207 */ /* 0x000fc80001000000 */
[----:B------:R-:W-:Y:S02]  /*10710*/  ISETP.NE.U32.AND P5, PT, R176, RZ, PT ;  /* 0x000000ffb000720c */ /* 0x000fe40003fa5070 */
[--C-:B-1----:R-:W-:Y:S02]  /*10720*/  SHF.R.U32.HI R4, RZ, 0x6, R241.reuse ;  /* 0x00000006ff047819 */ /* 0x102fe400000116f1 */
[----:B------:R-:W-:Y:S02]  /*10730*/  SHF.R.U32.HI R241, RZ, 0x6, R241 ;  /* 0x00000006fff17819 */ /* 0x000fe400000116f1 */
[----:B------:R-:W-:Y:S02]  /*10740*/  SGXT.U32 R4, R4, 0x1 ;  /* 0x000000010404781a */ /* 0x000fe40000000000 */
[----:B------:R-:W-:Y:S02]  /*10750*/  SGXT.U32 R241, R241, 0x1 ;  /* 0x00000001f1f1781a */ /* 0x000fe40000000000 */
[----:B------:R-:W-:-:S02]  /*10760*/  LOP3.LUT R4, R4, 0x66, RZ, 0xfc, !PT ;  /* 0x0000006604047812 */ /* 0x000fc400078efcff */
[----:B------:R-:W-:Y:S02]  /*10770*/  LOP3.LUT R241, R241, 0xa, RZ, 0xfc, !PT ;  /* 0x0000000af1f17812 */ /* 0x000fe400078efcff */
[----:B------:R-:W-:-:S04]  /*10780*/  ISETP.GE.AND P1, PT, R4, UR4, PT ;  /* 0x0000000404007c0c */ /* 0x000fc8000bf26270 */
[----:B------:R-:W-:Y:S02]  /*10790*/  SEL R176, RZ, 0x4, P1 ;  /* 0x00000004ffb07807 */ /* 0x000fe40000800000 */
[----:B------:R-:W-:Y:S02]  /*107a0*/  ISETP.GE.AND P1, PT, R241, UR4, PT ;  /* 0x00000004f1007c0c */ /* 0x000fe4000bf26270 */
[----:B------:R-:W-:Y:S02]  /*107b0*/  SEL R176, R176, RZ, P2 ;  /* 0x000000ffb0b07207 */ /* 0x000fe40001000000 */
[----:B------:R-:W-:Y:S02]  /*107c0*/  SEL R240, RZ, 0x4, P1 ;  /* 0x00000004fff07807 */ /* 0x000fe40000800000 */
[----:B------:R-:W-:Y:S02]  /*107d0*/  ISETP.NE.U32.AND P1, PT, R176, RZ, PT ;  /* 0x000000ffb000720c */ /* 0x000fe40003f25070 */
[----:B------:R-:W-:Y:S01]  /*107e0*/  SEL R176, R240, RZ, P2 ;  /* 0x000000fff0b07207 */ /* 0x000fe20001000000 */
[----:B------:R-:W-:-:S03]  /*107f0*/  IMAD.WIDE R12, R252, 0x4, R12 ;  /* 0x00000004fc0c7825 */ /* 0x000fc600078e020c */
[----:B------:R-:W-:Y:S01]  /*10800*/  ISETP.NE.U32.AND P6, PT, R176, RZ, PT ;  /* 0x000000ffb000720c */ /* 0x000fe20003fc5070 */
[----:B------:R-:W1:Y:S01]  /*10810*/  S2R R241, SR_TID.X ;  /* 0x0000000000f17919 */ /* 0x000e620000002100 */
[----:B------:R-:W-:Y:S04]  /*10820*/  STL.64 [R1+0x340], R12 ;  /* 0x0003400c01007387 */ /* 0x000fe80000100a00 */
[----:B------:R-:W-:Y:S04]  /*10830*/  LDGSTS.E [R243+0x66000], desc[UR20][R12.64], P5 ;  /* 0x660000000cf37fae */ /* 0x000fe8000a9a1014 */
[----:B------:R1:W-:Y:S01]  /*10840*/  STL.64 [R1+0x338], R2 ;  /* 0x0003380201007387 */ /* 0x0003e20000100a00 */
[----:B------:R-:W-:-:S03]  /*10850*/  IMAD.WIDE R10, R252, 0x4, R10 ;  /* 0x00000004fc0a7825 */ /* 0x000fc600078e020a */
[----:B------:R1:W-:Y:S04]  /*10860*/  LDGSTS.E [R243+0x66008], desc[UR20][R2.64], P1 ;  /* 0x6600800002f37fae */ /* 0x0003e800089a1014 */
[----:B------:R-:W-:Y:S04]  /*10870*/  STL.64 [R1+0x330], R10 ;  /* 0x0003300a01007387 */ /* 0x000fe80000100a00 */
[----:B------:R-:W-:Y:S01]  /*10880*/  LDGSTS.E [R242+0x60000], desc[UR20][R10.64], P3 ;  /* 0x600000000af27fae */ /* 0x000fe200099a1014 */
[----:B-1----:R-:W-:-:S05]  /*10890*/  IMAD.WIDE R2, R252, 0x4, R8 ;  /* 0x00000004fc027825 */ /* 0x002fca00078e0208 */
[----:B------:R4:W-:Y:S04]  /*108a0*/  STL.64 [R1+0x3a0], R2 ;  /* 0x0003a00201007387 */ /* 0x0009e80000100a00 */
[----:B------:R4:W-:Y:S04]  /*108b0*/  LDGSTS.E [R242+0x60008], desc[UR20][R2.64], P6 ;  /* 0x6000800002f27fae */ /* 0x0009e8000b1a1014 */
[----:B------:R-:W2:Y:S01]  /*108c0*/  LDL.LU.64 R12, [R1+0x308] ;  /* 0x00030800010c7983 */ /* 0x000ea20000300a00 */
[--C-:B------:R-:W-:Y:S02]  /*108d0*/  SHF.R.U32.HI R4, RZ, 0x6, R241.reuse ;  /* 0x00000006ff047819 */ /* 0x100fe400000116f1 */
[----:B------:R-:W-:-:S02]  /*108e0*/  SHF.R.U32.HI R241, RZ, 0x6, R241 ;  /* 0x00000006fff17819 */ /* 0x000fc400000116f1 */
[----:B------:R-:W-:Y:S02]  /*108f0*/  SGXT.U32 R4, R4, 0x1 ;  /* 0x000000010404781a */ /* 0x000fe40000000000 */
[----:B------:R-:W-:Y:S02]  /*10900*/  SGXT.U32 R241, R241, 0x1 ;  /* 0x00000001f1f1781a */ /* 0x000fe40000000000 */
[----:B------:R-:W-:Y:S02]  /*10910*/  LOP3.LUT R4, R4, 0x28, RZ, 0xfc, !PT ;  /* 0x0000002804047812 */ /* 0x000fe400078efcff */
[----:B------:R-:W-:Y:S02]  /*10920*/  LOP3.LUT R241, R241, 0x2a, RZ, 0xfc, !PT ;  /* 0x0000002af1f17812 */ /* 0x000fe400078efcff */
[----:B------:R-:W-:-:S04]  /*10930*/  ISETP.GE.AND P4, PT, R4, UR4, PT ;  /* 0x0000000404007c0c */ /* 0x000fc8000bf86270 */
[----:B------:R-:W-:Y:S02]  /*10940*/  SEL R176, RZ, 0x4, P4 ;  /* 0x00000004ffb07807 */ /* 0x000fe40002000000 */
[----:B------:R-:W-:Y:S02]  /*10950*/  ISETP.GE.AND P4, PT, R241, UR4, PT ;  /* 0x00000004f1007c0c */ /* 0x000fe4000bf86270 */
[----:B------:R-:W1:Y:S01]  /*10960*/  S2R R241, SR_TID.X ;  /* 0x0000000000f17919 */ /* 0x000e620000002100 */
[----:B---3--:R-:W-:-:S04]  /*10970*/  IMAD.WIDE R6, R252, 0x4, R6 ;  /* 0x00000004fc067825 */ /* 0x008fc800078e0206 */
[----:B----4-:R-:W-:Y:S01]  /*10980*/  IMAD.WIDE R2, R252, 0x4, R236 ;  /* 0x00000004fc027825 */ /* 0x010fe200078e02ec */
[----:B------:R-:W-:Y:S04]  /*10990*/  STL.64 [R1+0x320], R6 ;  /* 0x0003200601007387 */ /* 0x000fe80000100a00 */
[----:B------:R2:W-:Y:S04]  /*109a0*/  STL.64 [R1+0x318], R2 ;  /* 0x0003180201007387 */ /* 0x0005e80000100a00 */
[----:B------:R-:W3:Y:S01]  /*109b0*/  LDL.LU.64 R10, [R1+0x300] ;  /* 0x00030000010a7983 */ /* 0x000ee20000300a00 */
[----:B-1----:R-:W-:-:S04]  /*109c0*/  SHF.R.U32.HI R4, RZ, 0x6, R241 ;  /* 0x00000006ff047819 */ /* 0x002fc800000116f1 */
[----:B------:R-:W-:-:S04]  /*109d0*/  SGXT.U32 R4, R4, 0x1 ;  /* 0x000000010404781a */ /* 0x000fc80000000000 */
[----:B------:R-:W-:-:S04]  /*109e0*/  LOP3.LUT R4, R4, 0x48, RZ, 0xfc, !PT ;  /* 0x0000004804047812 */ /* 0x000fc800078efcff */
[----:B------:R-:W-:Y:S02]  /*109f0*/  ISETP.GE.AND P5, PT, R4, UR4, PT ;  /* 0x0000000404007c0c */ /* 0x000fe4000bfa6270 */
[----:B------:R-:W1:Y:S01]  /*10a00*/  S2R R4, SR_TID.X ;  /* 0x0000000000047919 */ /* 0x000e620000002100 */
[----:B------:R-:W-:Y:S02]  /*10a10*/  SHF.R.U32.HI R241, RZ, 0x6, R241 ;  /* 0x00000006fff17819 */ /* 0x000fe400000116f1 */
[----:B------:R-:W-:Y:S02]  /*10a20*/  SEL R176, R176, RZ, P2 ;  /* 0x000000ffb0b07207 */ /* 0x000fe40001000000 */
[----:B------:R-:W-:Y:S02]  /*10a30*/  SEL R240, RZ, 0x4, P4 ;  /* 0x00000004fff07807 */ /* 0x000fe40002000000 */
[----:B------:R-:W-:Y:S02]  /*10a40*/  SGXT.U32 R241, R241, 0x1 ;  /* 0x00000001f1f1781a */ /* 0x000fe40000000000 */
[----:B------:R-:W-:-:S02]  /*10a50*/  ISETP.NE.U32.AND P4, PT, R176, RZ, PT ;  /* 0x000000ffb000720c */ /* 0x000fc40003f85070 */
[----:B------:R-:W-:Y:S02]  /*10a60*/  SEL R176, R240, RZ, P2 ;  /* 0x000000fff0b07207 */ /* 0x000fe40001000000 */
[----:B------:R-:W-:Y:S02]  /*10a70*/  LOP3.LUT R241, R241, 0xc, RZ, 0xfc, !PT ;  /* 0x0000000cf1f17812 */ /* 0x000fe400078efcff */
[----:B------:R-:W-:Y:S02]  /*10a80*/  ISETP.NE.U32.AND P1, PT, R176, RZ, PT ;  /* 0x000000ffb000720c */ /* 0x000fe40003f25070 */
[----:B------:R-:W-:Y:S02]  /*10a90*/  SEL R176, RZ, 0x4, P5 ;  /* 0x00000004ffb07807 */ /* 0x000fe40002800000 */
[----:B------:R-:W-:-:S03]  /*10aa0*/  ISETP.GE.AND P5, PT, R241, UR4, PT ;  /* 0x00000004f1007c0c */ /* 0x000fc6000bfa6270 */
[----:B------:R-:W-:Y:S01]  /*10ab0*/  LDGSTS.E [R242+0x62000], desc[UR20][R6.64], P4 ;  /* 0x6200000006f27fae */ /* 0x000fe2000a1a1014 */
[----:B-1----:R-:W-:-:S05]  /*10ac0*/  SHF.R.U32.HI R241, RZ, 0x6, R4 ;  /* 0x00000006fff17819 */ /* 0x002fca0000011604 */
[----:B------:R2:W-:Y:S01]  /*10ad0*/  LDGSTS.E [R242+0x62008], desc[UR20][R2.64], P1 ;  /* 0x6200800002f27fae */ /* 0x0005e200089a1014 */
[----:B------:R-:W-:-:S04]  /*10ae0*/  SHF.R.U32.HI R4, RZ, 0x6, R4 ;  /* 0x00000006ff047819 */ /* 0x000fc80000011604 */
[----:B------:R-:W-:Y:S02]  /*10af0*/  SGXT.U32 R4, R4, 0x1 ;  /* 0x000000010404781a */ /* 0x000fe40000000000 */
[----:B------:R-:W-:Y:S02]  /*10b00*/  SGXT.U32 R241, R241, 0x1 ;  /* 0x00000001f1f1781a */ /* 0x000fe40000000000 */
[----:B------:R-:W-:Y:S02]  /*10b10*/  LOP3.LUT R4, R4, 0xe, RZ, 0xfc, !PT ;  /* 0x0000000e04047812 */ /* 0x000fe400078efcff */
[----:B------:R-:W-:Y:S02]  /*10b20*/  SEL R176, R176, RZ, P2 ;  /* 0x000000ffb0b07207 */ /* 0x000fe40001000000 */
[----:B------:R-:W-:Y:S02]  /*10b30*/  LOP3.LUT R241, R241, 0x2c, RZ, 0xfc, !PT ;  /* 0x0000002cf1f17812 */ /* 0x000fe400078efcff */
[----:B------:R-:W-:-:S02]  /*10b40*/  ISETP.GE.AND P3, PT, R4, UR4, PT ;  /* 0x0000000404007c0c */ /* 0x000fc4000bf66270 */
[----:B------:R-:W-:Y:S02]  /*10b50*/  SEL R240, RZ, 0x4, P5 ;  /* 0x00000004fff07807 */ /* 0x000fe40002800000 */
[----:B------:R-:W-:Y:S02]  /*10b60*/  ISETP.NE.U32.AND P5, PT, R176, RZ, PT ;  /* 0x000000ffb000720c */ /* 0x000fe40003fa5070 */
[----:B------:R-:W-:Y:S02]  /*10b70*/  SEL R176, RZ, 0x4, P3 ;  /* 0x00000004ffb07807 */ /* 0x000fe40001800000 */
[----:B------:R-:W-:Y:S02]  /*10b80*/  ISETP.GE.AND P3, PT, R241, UR4, PT ;  /* 0x00000004f1007c0c */ /* 0x000fe4000bf66270 */
[----:B------:R-:W1:Y:S01]  /*10b90*/  S2R R241, SR_TID.X ;  /* 0x0000000000f17919 */ /* 0x000e620000002100 */
[----:B------:R-:W4:Y:S01]  /*10ba0*/  S2R R4, SR_TID.X ;  /* 0x0000000000047919 */ /* 0x000f220000002100 */
[----:B--2---:R-:W-:-:S05]  /*10bb0*/  IMAD.WIDE R2, R252, 0x4, R216 ;  /* 0x00000004fc027825 */ /* 0x004fca00078e02d8 */
[----:B------:R2:W-:Y:S01]  /*10bc0*/  LDGSTS.E [R242+0x64000], desc[UR20][R2.64], P5 ;  /* 0x6400000002f27fae */ /* 0x0005e2000a9a1014 */
[----:B-1----:R-:W-:-:S04]  /*10bd0*/  SHF.R.U32.HI R241, RZ, 0x6, R241 ;  /* 0x00000006fff17819 */ /* 0x002fc800000116f1 */
[----:B------:R-:W-:-:S04]  /*10be0*/  SGXT.U32 R241, R241, 0x1 ;  /* 0x00000001f1f1781a */ /* 0x000fc80000000000 */
[----:B------:R-:W-:-:S04]  /*10bf0*/  LOP3.LUT R241, R241, 0x2e, RZ, 0xfc, !PT ;  /* 0x0000002ef1f17812 */ /* 0x000fc800078efcff */
[----:B------:R-:W-:Y:S02]  /*10c00*/  ISETP.GE.AND P1, PT, R241, UR4, PT ;  /* 0x00000004f1007c0c */ /* 0x000fe4000bf26270 */
[----:B----4-:R-:W-:-:S04]  /*10c10*/  SHF.R.U32.HI R241, RZ, 0x6, R4 ;  /* 0x00000006fff17819 */ /* 0x010fc80000011604 */
[----:B------:R-:W-:-:S04]  /*10c20*/  SGXT.U32 R241, R241, 0x1 ;  /* 0x00000001f1f1781a */ /* 0x000fc80000000000 */
[----:B------:R-:W-:-:S04]  /*10c30*/  LOP3.LUT R241, R241, 0x12, RZ, 0xfc, !PT ;  /* 0x00000012f1f17812 */ /* 0x000fc800078efcff */
[----:B------:R-:W-:Y:S02]  /*10c40*/  ISETP.GE.AND P5, PT, R241, UR4, PT ;  /* 0x00000004f1007c0c */ /* 0x000fe4000bfa6270 */
[----:B------:R-:W1:Y:S02]  /*10c50*/  S2R R241, SR_TID.X ;  /* 0x0000000000f17919 */ /* 0x000e640000002100 */
[----:B------:R-:W-:Y:S02]  /*10c60*/  SEL R216, RZ, 0x4, P5 ;  /* 0x00000004ffd87807 */ /* 0x000fe40002800000 */
[----:B-1----:R-:W-:-:S04]  /*10c70*/  SHF.R.U32.HI R217, RZ, 0x6, R241 ;  /* 0x00000006ffd97819 */ /* 0x002fc800000116f1 */
[----:B------:R-:W-:-:S04]  /*10c80*/  SGXT.U32 R217, R217, 0x1 ;  /* 0x00000001d9d9781a */ /* 0x000fc80000000000 */
[----:B------:R-:W-:-:S04]  /*10c90*/  LOP3.LUT R217, R217, 0x30, RZ, 0xfc, !PT ;  /* 0x00000030d9d97812 */ /* 0x000fc800078efcff */
[----:B------:R-:W-:Y:S02]  /*10ca0*/  ISETP.GE.AND P5, PT, R217, UR4, PT ;  /* 0x00000004d9007c0c */ /* 0x000fe4000bfa6270 */
[----:B------:R-:W1:Y:S01]  /*10cb0*/  S2R R217, SR_TID.X ;  /* 0x0000000000d97919 */ /* 0x000e620000002100 */
[----:B------:R-:W-:Y:S02]  /*10cc0*/  SHF.R.U32.HI R241, RZ, 0x6, R241 ;  /* 0x00000006fff17819 */ /* 0x000fe400000116f1 */
[----:B------:R-:W-:Y:S02]  /*10cd0*/  SEL R8, R240, RZ, P2 ;  /* 0x000000fff0087207 */ /* 0x000fe40001000000 */
[----:B------:R-:W-:Y:S02]  /*10ce0*/  SGXT.U32 R241, R241, 0x1 ;  /* 0x00000001f1f1781a */ /* 0x000fe40000000000 */
[----:B------:R-:W-:Y:S02]  /*10cf0*/  SEL R176, R176, RZ, P2 ;  /* 0x000000ffb0b07207 */ /* 0x000fe40001000000 */
[----:B------:R-:W-:-:S02]  /*10d00*/  SEL R240, RZ, 0x4, P3 ;  /* 0x00000004fff07807 */ /* 0x000fc40001800000 */
[----:B------:R-:W-:Y:S02]  /*10d10*/  SHF.R.U32.HI R4, RZ, 0x6, R4 ;  /* 0x00000006ff047819 */ /* 0x000fe40000011604 */
[----:B------:R-:W-:Y:S02]  /*10d20*/  LOP3.LUT R241, R241, 0x4a, RZ, 0xfc, !PT ;  /* 0x0000004af1f17812 */ /* 0x000fe400078efcff */
[----:B------:R-:W-:Y:S02]  /*10d30*/  ISETP.NE.U32.AND P3, PT, R176, RZ, PT ;  /* 0x000000ffb000720c */ /* 0x000fe40003f65070 */
[----:B------:R-:W-:Y:S02]  /*10d40*/  SEL R176, R240, RZ, P2 ;  /* 0x000000fff0b07207 */ /* 0x000fe40001000000 */
[----:B------:R-:W-:Y:S02]  /*10d50*/  SGXT.U32 R4, R4, 0x1 ;  /* 0x000000010404781a */ /* 0x000fe40000000000 */
[----:B------:R-:W-:-:S02]  /*10d60*/  SEL R237, RZ, 0x4, P5 ;  /* 0x00000004ffed7807 */ /* 0x000fc40002800000 */
[----:B------:R-:W-:Y:S02]  /*10d70*/  ISETP.GE.AND P5, PT, R241, UR4, PT ;  /* 0x00000004f1007c0c */ /* 0x000fe4000bfa6270 */
[----:B------:R-:W-:Y:S02]  /*10d80*/  ISETP.NE.U32.AND P4, PT, R176, RZ, PT ;  /* 0x000000ffb000720c */ /* 0x000fe40003f85070 */
[----:B------:R-:W-:Y:S02]  /*10d90*/  LOP3.LUT R4, R4, 0x10, RZ, 0xfc, !PT ;  /* 0x0000001004047812 */ /* 0x000fe400078efcff */
[----:B------:R-:W-:Y:S02]  /*10da0*/  SEL R176, RZ, 0x4, P1 ;  /* 0x00000004ffb07807 */ /* 0x000fe40000800000 */
[--C-:B-1----:R-:W-:Y:S02]  /*10db0*/  SHF.R.U32.HI R241, RZ, 0x6, R217.reuse ;  /* 0x00000006fff17819 */ /* 0x102fe400000116d9 */
[----:B------:R-:W-:-:S02]  /*10dc0*/  SHF.R.U32.HI R217, RZ, 0x6, R217 ;  /* 0x00000006ffd97819 */ /* 0x000fc400000116d9 */
[----:B------:R-:W-:Y:S02]  /*10dd0*/  ISETP.GE.AND P1, PT, R4, UR4, PT ;  /* 0x0000000404007c0c */ /* 0x000fe4000bf26270 */
[----:B------:R-:W-:Y:S02]  /*10de0*/  SGXT.U32 R217, R217, 0x1 ;  /* 0x00000001d9d9781a */ /* 0x000fe40000000000 */
[----:B------:R-:W-:Y:S02]  /*10df0*/  SEL R176, R176, RZ, P2 ;  /* 0x000000ffb0b07207 */ /* 0x000fe40001000000 */
[----:B------:R-:W-:Y:S02]  /*10e00*/  LOP3.LUT R217, R217, 0x68, RZ, 0xfc, !PT ;  /* 0x00000068d9d97812 */ /* 0x000fe400078efcff */
[----:B------:R-:W-:Y:S02]  /*10e10*/  SEL R4, RZ, 0x4, P1 ;  /* 0x00000004ff047807 */ /* 0x000fe40000800000 */
[----:B------:R-:W-:-:S02]  /*10e20*/  SGXT.U32 R241, R241, 0x1 ;  /* 0x00000001f1f1781a */ /* 0x000fc40000000000 */
[----:B------:R-:W-:Y:S02]  /*10e30*/  ISETP.NE.U32.AND P1, PT, R176, RZ, PT ;  /* 0x000000ffb000720c */ /* 0x000fe40003f25070 */
[----:B------:R-:W-:Y:S02]  /*10e40*/  SEL R176, RZ, 0x4, P5 ;  /* 0x00000004ffb07807 */ /* 0x000fe40002800000 */
[----:B------:R-:W-:Y:S02]  /*10e50*/  ISETP.GE.AND P5, PT, R217, UR4, PT ;  /* 0x00000004d9007c0c */ /* 0x000fe4000bfa6270 */
[----:B------:R-:W-:Y:S02]  /*10e60*/  LOP3.LUT R241, R241, 0x6a, RZ, 0xfc, !PT ;  /* 0x0000006af1f17812 */ /* 0x000fe400078efcff */
[----:B------:R-:W-:Y:S02]  /*10e70*/  SEL R240, RZ, 0x4, P5 ;  /* 0x00000004fff07807 */ /* 0x000fe40002800000 */
[----:B------:R-:W-:-:S02]  /*10e80*/  ISETP.GE.AND P5, PT, R241, UR4, PT ;  /* 0x00000004f1007c0c */ /* 0x000fc4000bfa6270 */
[----:B------:R-:W-:Y:S02]  /*10e90*/  SEL R176, R176, RZ, P2 ;  /* 0x000000ffb0b07207 */ /* 0x000fe40001000000 */
[----:B------:R-:W-:Y:S02]  /*10ea0*/  SEL R241, RZ, 0x4, P5 ;  /* 0x00000004fff17807 */ /* 0x000fe40002800000 */
[----:B------:R-:W-:Y:S01]  /*10eb0*/  ISETP.NE.U32.AND P5, PT, R176, RZ, PT ;  /* 0x000000ffb000720c */ /* 0x000fe20003fa5070 */
[----:B------:R-:W-:Y:S01]  /*10ec0*/  IMAD.WIDE R12, R252, 0x4, R12 ;  /* 0x00000004fc0c7825 */ /* 0x000fe200078e020c */
[----:B------:R1:W-:Y:S01]  /*10ed0*/  STL.64 [R1+0x310], R2 ;  /* 0x0003100201007387 */ /* 0x0003e20000100a00 */
[----:B------:R-:W-:-:S03]  /*10ee0*/  SEL R176, R240, RZ, P2 ;  /* 0x000000fff0b07207 */ /* 0x000fc60001000000 */
[----:B------:R-:W4:Y:S07]  /*10ef0*/  LDL.LU.64 R6, [R1+0x2f0] ;  /* 0x0002f00001067983 */ /* 0x000f2e0000300a00 */
[----:B------:R2:W-:Y:S01]  /*10f00*/  LDGSTS.E [R242+0x64008], desc[UR20][R12.64], P5 ;  /* 0x640080000cf27fae */ /* 0x0005e2000a9a1014 */
[----:B------:R-:W-:-:S03]  /*10f10*/  ISETP.NE.U32.AND P5, PT, R176, RZ, PT ;  /* 0x000000ffb000720c */ /* 0x000fc60003fa5070 */
[----:B-1----:R-:W2:Y:S01]  /*10f20*/  LDL.LU.64 R2, [R1+0x2e8] ;  /* 0x0002e80001027983 */ /* 0x002ea20000300a00 */
[----:B------:R-:W-:-:S03]  /*10f30*/  SEL R176, R241, RZ, P2 ;  /* 0x000000fff1b07207 */ /* 0x000fc60001000000 */
[----:B------:R1:W-:Y:S04]  /*10f40*/  STL.64 [R1+0x3b0], R12 ;  /* 0x0003b00c01007387 */ /* 0x0003e80000100a00 */
[----:B-1----:R-:W2:Y:S01]  /*10f50*/  LDL.LU.64 R12, [R1+0x2e0] ;  /* 0x0002e000010c7983 */ /* 0x002ea20000300a00 */
[----:B---3--:R-:W-:-:S05]  /*10f60*/  IMAD.WIDE R10, R252, 0x4, R10 ;  /* 0x00000004fc0a7825 */ /* 0x008fca00078e020a */
[----:B------:R1:W-:Y:S04]  /*10f70*/  STL.64 [R1+0x308], R10 ;  /* 0x0003080a01007387 */ /* 0x0003e80000100a00 */
[----:B------:R-:W3:Y:S04]  /*10f80*/  LDL.LU.64 R240, [R1+0x2f8] ;  /* 0x0002f80001f07983 */ /* 0x000ee80000300a00 */
[----:B------:R1:W-:Y:S04]  /*10f90*/  LDGSTS.E [R242+0x66000], desc[UR20][R10.64], P5 ;  /* 0x660000000af27fae */ /* 0x0003e8000a9a1014 */
[----:B-1----:R-:W2:Y:S01]  /*10fa0*/  LDL.LU.64 R10, [R1+0x2d8] ;  /* 0x0002d800010a7983 */ /* 0x002ea20000300a00 */
[----:B------:R-:W1:Y:S02]  /*10fb0*/  S2R R217, SR_TID.X ;  /* 0x0000000000d97919 */ /* 0x000e640000002100 */
[----:B-1----:R-:W-:-:S04]  /*10fc0*/  SHF.R.U32.HI R217, RZ, 0x6, R217 ;  /* 0x00000006ffd97819 */ /* 0x002fc800000116d9 */
        /* <DEDUP_REMOVED lines=10> */
[----:B------:R-:W-:Y:S02]  /*11070*/  ISETP.NE.U32.AND P5, PT, R176, RZ, PT ;  /* 0x000000ffb000720c */ /* 0x000fe40003fa5070 */
[----:B------:R-:W-:Y:S02]  /*11080*/  SEL R0, RZ, 0x4, P6 ;  /* 0x00000004ff007807 */ /* 0x000fe40003000000 */
[----:B------:R-:W-:Y:S02]  /*11090*/  ISETP.NE.U32.AND P6, PT, R8, RZ, PT ;  /* 0x000000ff0800720c */ /* 0x000fe40003fc5070 */
[----:B-1----:R-:W-:-:S04]  /*110a0*/  SHF.R.U32.HI R217, RZ, 0x6, R217 ;  /* 0x00000006ffd97819 */ /* 0x002fc800000116d9 */
[----:B------:R-:W-:-:S04]  /*110b0*/  SGXT.U32 R217, R217, 0x1 ;  /* 0x00000001d9d9781a */ /* 0x000fc80000000000 */
[----:B------:R-:W-:Y:S02]  /*110c0*/  LOP3.LUT R217, R217, 0x16, RZ, 0xfc, !PT ;  /* 0x00000016d9d97812 */ /* 0x000fe400078efcff */
[----:B------:R-:W-:Y:S01]  /*110d0*/  SEL R176, R216, RZ, P2 ;  /* 0x000000ffd8b07207 */ /* 0x000fe20001000000 */
[----:B----4-:R-:W-:-:S04]  /*110e0*/  IMAD.WIDE R6, R252, 0x4, R6 ;  /* 0x00000004fc067825 */ /* 0x010fc800078e0206 */
[----:B---3--:R-:W-:-:S05]  /*110f0*/  IMAD.WIDE R240, R252, 0x4, R240 ;  /* 0x00000004fcf07825 */ /* 0x008fca00078e02f0 */
[----:B------:R1:W-:Y:S01]  /*11100*/  LDGSTS.E [R242+0x66008], desc[UR20][R240.64], P5 ;  /* 0x66008000f0f27fae */ /* 0x0003e2000a9a1014 */
[----:B------:R-:W-:Y:S02]  /*11110*/  ISETP.GE.AND P5, PT, R217, UR4, PT ;  /* 0x00000004d9007c0c */ /* 0x000fe4000bfa6270 */
[----:B------:R-:W3:Y:S01]  /*11120*/  S2R R217, SR_TID.X ;  /* 0x0000000000d97919 */ /* 0x000ee20000002100 */
[----:B------:R-:W-:Y:S04]  /*11130*/  STL.64 [R1+0x2f8], R240 ;  /* 0x0002f8f001007387 */ /* 0x000fe80000100a00 */
[----:B------:R-:W-:Y:S04]  /*11140*/  STL.64 [R1+0x6a0], R242 ;  /* 0x0006a0f201007387 */ /* 0x000fe80000100a00 */
[----:B------:R-:W4:Y:S04]  /*11150*/  LDL.LU.64 R8, [R1+0x2d0] ;  /* 0x0002d00001087983 */ /* 0x000f280000300a00 */
[----:B------:R-:W-:Y:S01]  /*11160*/  LDGSTS.E [R17+0x60000], desc[UR20][R6.64], P6 ;  /* 0x6000000006117fae */ /* 0x000fe2000b1a1014 */
[----:B---3--:R-:W-:-:S04]  /*11170*/  SHF.R.U32.HI R217, RZ, 0x6, R217 ;  /* 0x00000006ffd97819 */ /* 0x008fc800000116d9 */
[----:B------:R-:W-:-:S04]  /*11180*/  SGXT.U32 R217, R217, 0x1 ;  /* 0x00000001d9d9781a */ /* 0x000fc80000000000 */
[----:B------:R-:W-:Y:S01]  /*11190*/  LOP3.LUT R217, R217, 0x34, RZ, 0xfc, !PT ;  /* 0x00000034d9d97812 */ /* 0x000fe200078efcff */
[----:B------:R3:W-:Y:S03]  /*111a0*/  STL.64 [R1+0x2f0], R6 ;  /* 0x0002f00601007387 */ /* 0x0007e60000100a00 */
[----:B------:R-:W-:Y:S02]  /*111b0*/  ISETP.GE.AND P6, PT, R217, UR4, PT ;  /* 0x00000004d9007c0c */ /* 0x000fe4000bfc6270 */
[----:B------:R-:W1:Y:S01]  /*111c0*/  S2R R217, SR_TID.X ;  /* 0x0000000000d97919 */ /* 0x000e620000002100 */
[----:B---3--:R-:W3:Y:S01]  /*111d0*/  LDL.LU.64 R6, [R1+0x2c8] ;  /* 0x0002c80001067983 */ /* 0x008ee20000300a00 */
[----:B--2---:R-:W-:-:S05]  /*111e0*/  IMAD.WIDE R2, R252, 0x4, R2 ;  /* 0x00000004fc027825 */ /* 0x004fca00078e0202 */
[----:B------:R2:W-:Y:S04]  /*111f0*/  STL.64 [R1+0x2e8], R2 ;  /* 0x0002e80201007387 */ /* 0x0005e80000100a00 */
[----:B------:R-:W-:Y:S01]  /*11200*/  LDGSTS.E [R17+0x60008], desc[UR20][R2.64], P3 ;  /* 0x6000800002117fae */ /* 0x000fe200099a1014 */
[----:B------:R-:W-:-:S04]  /*11210*/  IMAD.WIDE R12, R252, 0x4, R12 ;  /* 0x00000004fc0c7825 */ /* 0x000fc800078e020c */
[----:B------:R-:W-:Y:S01]  /*11220*/  IMAD.WIDE R10, R252, 0x4, R10 ;  /* 0x00000004fc0a7825 */ /* 0x000fe200078e020a */
[----:B------:R-:W-:Y:S04]  /*11230*/  LDGSTS.E [R17+0x62000], desc[UR20][R12.64], P4 ;  /* 0x620000000c117fae */ /* 0x000fe8000a1a1014 */
[----:B------:R-:W-:Y:S04]  /*11240*/  LDGSTS.E [R17+0x62008], desc[UR20][R10.64], P1 ;  /* 0x620080000a117fae */ /* 0x000fe800089a1014 */
[----:B--2---:R-:W2:Y:S01]  /*11250*/  LDL.LU.64 R2, [R1+0x2c0] ;  /* 0x0002c00001027983 */ /* 0x004ea20000300a00 */
[----:B-1----:R-:W-:-:S03]  /*11260*/  SHF.R.U32.HI R217, RZ, 0x6, R217 ;  /* 0x00000006ffd97819 */ /* 0x002fc600000116d9 */
[----:B------:R1:W-:Y:S01]  /*11270*/  STL.64 [R1+0x2e0], R12 ;  /* 0x0002e00c01007387 */ /* 0x0003e20000100a00 */
[----:B------:R-:W-:-:S03]  /*11280*/  SGXT.U32 R217, R217, 0x1 ;  /* 0x00000001d9d9781a */ /* 0x000fc60000000000 */
[----:B-1----:R-:W2:Y:S04]  /*11290*/  LDL.LU.64 R12, [R1+0x2b8] ;  /* 0x0002b800010c7983 */ /* 0x002ea80000300a00 */
[----:B------:R1:W-:Y:S01]  /*112a0*/  STL.64 [R1+0x400], R10 ;  /* 0x0004000a01007387 */ /* 0x0003e20000100a00 */
[----:B------:R-:W-:-:S03]  /*112b0*/  LOP3.LUT R217, R217, 0x4c, RZ, 0xfc, !PT ;  /* 0x0000004cd9d97812 */ /* 0x000fc600078efcff */
[----:B-1----:R-:W2:Y:S01]  /*112c0*/  LDL.LU.64 R10, [R1+0x2b0] ;  /* 0x0002b000010a7983 */ /* 0x002ea20000300a00 */
[----:B------:R-:W-:Y:S02]  /*112d0*/  SEL R216, RZ, 0x4, P6 ;  /* 0x00000004ffd87807 */ /* 0x000fe40003000000 */
        /* <DEDUP_REMOVED lines=8> */
[----:B------:R-:W-:Y:S02]  /*11360*/  SEL R242, RZ, 0x4, P5 ;  /* 0x00000004fff27807 */ /* 0x000fe40002800000 */
[----:B------:R-:W-:Y:S02]  /*11370*/  ISETP.NE.U32.AND P5, PT, R176, RZ, PT ;  /* 0x000000ffb000720c */ /* 0x000fe40003fa5070 */
[----:B------:R-:W-:-:S04]  /*11380*/  SEL R176, R237, RZ, P2 ;  /* 0x000000ffedb07207 */ /* 0x000fc80001000000 */
[----:B------:R-:W-:Y:S02]  /*11390*/  ISETP.NE.U32.AND P3, PT, R176, RZ, PT ;  /* 0x000000ffb000720c */ /* 0x000fe40003f65070 */
[----:B------:R-:W-:Y:S02]  /*113a0*/  SEL R176, R236, RZ, P2 ;  /* 0x000000ffecb07207 */ /* 0x000fe40001000000 */
[----:B------:R-:W-:Y:S02]  /*113b0*/  SEL R236, RZ, 0x4, P6 ;  /* 0x00000004ffec7807 */ /* 0x000fe40003000000 */
        /* <DEDUP_REMOVED lines=12> */
[----:B------:R-:W-:Y:S02]  /*11480*/  SEL R176, R240, RZ, P2 ;  /* 0x000000fff0b07207 */ /* 0x000fe40001000000 */
[----:B------:R-:W-:Y:S02]  /*11490*/  SEL R240, RZ, 0x4, P6 ;  /* 0x00000004fff07807 */ /* 0x000fe40003000000 */
[----:B-1----:R-:W-:-:S04]  /*114a0*/  SHF.R.U32.HI R217, RZ, 0x6, R217 ;  /* 0x00000006ffd97819 */ /* 0x002fc800000116d9 */
[----:B------:R-:W-:-:S04]  /*114b0*/  SGXT.U32 R217, R217, 0x1 ;  /* 0x00000001d9d9781a */ /* 0x000fc80000000000 */
[----:B------:R-:W-:-:S04]  /*114c0*/  LOP3.LUT R217, R217, 0x36, RZ, 0xfc, !PT ;  /* 0x00000036d9d97812 */ /* 0x000fc800078efcff */
[----:B------:R-:W-:Y:S02]  /*114d0*/  ISETP.GE.AND P6, PT, R217, UR4, PT ;  /* 0x00000004d9007c0c */ /* 0x000fe4000bfc6270 */
[----:B------:R-:W1:Y:S01]  /*114e0*/  S2R R217, SR_TID.X ;  /* 0x0000000000d97919 */ /* 0x000e620000002100 */
[----:B------:R-:W-:Y:S02]  /*114f0*/  ISETP.NE.U32.AND P1, PT, R176, RZ, PT ;  /* 0x000000ffb000720c */ /* 0x000fe40003f25070 */
[----:B------:R-:W-:Y:S01]  /*11500*/  SEL R176, R236, RZ, P2 ;  /* 0x000000ffecb07207 */ /* 0x000fe20001000000 */
[----:B----4-:R-:W-:-:S05]  /*11510*/  IMAD.WIDE R8, R252, 0x4, R8 ;  /* 0x00000004fc087825 */ /* 0x010fca00078e0208 */
[----:B------:R4:W-:Y:S05]  /*11520*/  STL.64 [R1+0x2d8], R8 ;  /* 0x0002d80801007387 */ /* 0x0009ea0000100a00 */
[----:B------:R4:W-:Y:S04]  /*11530*/  LDGSTS.E [R17+0x64000], desc[UR20][R8.64], P1 ;  /* 0x6400000008117fae */ /* 0x0009e800089a1014 */
[----:B------:R-:W2:Y:S01]  /*11540*/  LDL.LU.64 R236, [R1+0x2a8] ;  /* 0x0002a80001ec7983 */ /* 0x000ea20000300a00 */
[----:B-1----:R-:W-:-:S04]  /*11550*/  SHF.R.U32.HI R217, RZ, 0x6, R217 ;  /* 0x00000006ffd97819 */ /* 0x002fc800000116d9 */
[----:B------:R-:W-:-:S04]  /*11560*/  SGXT.U32 R217, R217, 0x1 ;  /* 0x00000001d9d9781a */ /* 0x000fc80000000000 */
[----:B------:R-:W-:Y:S02]  /*11570*/  LOP3.LUT R217, R217, 0x18, RZ, 0xfc, !PT ;  /* 0x00000018d9d97812 */ /* 0x000fe400078efcff */
[----:B----4-:R-:W-:Y:S02]  /*11580*/  SEL R9, RZ, 0x4, P6 ;  /* 0x00000004ff097807 */ /* 0x010fe40003000000 */
[----:B------:R-:W-:Y:S02]  /*11590*/  ISETP.GE.AND P6, PT, R217, UR4, PT ;  /* 0x00000004d9007c0c */ /* 0x000fe4000bfc6270 */
[----:B------:R-:W1:Y:S01]  /*115a0*/  S2R R217, SR_TID.X ;  /* 0x0000000000d97919 */ /* 0x000e620000002100 */
[----:B------:R-:W-:Y:S02]  /*115b0*/  ISETP.NE.U32.AND P1, PT, R176, RZ, PT ;  /* 0x000000ffb000720c */ /* 0x000fe40003f25070 */
[----:B------:R-:W-:Y:S01]  /*115c0*/  SEL R176, R241, RZ, P2 ;  /* 0x000000fff1b07207 */ /* 0x000fe20001000000 */
[----:B---3--:R-:W-:-:S10]  /*115d0*/  IMAD.WIDE R6, R252, 0x4, R6 ;  /* 0x00000004fc067825 */ /* 0x008fd400078e0206 */
[----:B------:R3:W-:Y:S01]  /*115e0*/  LDGSTS.E [R17+0x64008], desc[UR20][R6.64], P1 ;  /* 0x6400800006117fae */ /* 0x0007e200089a1014 */
[----:B------:R-:W-:-:S03]  /*115f0*/  ISETP.NE.U32.AND P1, PT, R176, RZ, PT ;  /* 0x000000ffb000720c */ /* 0x000fc60003f25070 */
[----:B------:R4:W-:Y:S01]  /*11600*/  STL.64 [R1+0x3f8], R6 ;  /* 0x0003f80601007387 */ /* 0x0009e20000100a00 */
[----:B------:R-:W-:Y:S02]  /*11610*/  SEL R176, R240, RZ, P2 ;  /* 0x000000fff0b07207 */ /* 0x000fe40001000000 */
[----:B------:R-:W-:Y:S01]  /*11620*/  SEL R8, RZ, 0x4, P6 ;  /* 0x00000004ff087807 */ /* 0x000fe20003000000 */
[----:B----4-:R-:W3:Y:S01]  /*11630*/  LDL.LU.64 R6, [R1+0x2a0] ;  /* 0x0002a00001067983 */ /* 0x010ee20000300a00 */
[----:B-1----:R-:W-:Y:S01]  /*11640*/  SHF.R.U32.HI R217, RZ, 0x6, R217 ;  /* 0x00000006ffd97819 */ /* 0x002fe200000116d9 */
[----:B--2---:R-:W-:-:S03]  /*11650*/  IMAD.WIDE R2, R252, 0x4, R2 ;  /* 0x00000004fc027825 */ /* 0x004fc600078e0202 */
[----:B------:R-:W-:Y:S02]  /*11660*/  SGXT.U32 R217, R217, 0x1 ;  /* 0x00000001d9d9781a */ /* 0x000fe40000000000 */
[----:B------:R1:W-:Y:S02]  /*11670*/  LDGSTS.E [R17+0x66000], desc[UR20][R2.64], P1 ;  /* 0x6600000002117fae */ /* 0x0003e400089a1014 */
[----:B------:R-:W-:Y:S02]  /*11680*/  LOP3.LUT R217, R217, 0x1a, RZ, 0xfc, !PT ;  /* 0x0000001ad9d97812 */ /* 0x000fe400078efcff */
[----:B------:R2:W-:Y:S01]  /*11690*/  STL.64 [R1+0x3f0], R2 ;  /* 0x0003f00201007387 */ /* 0x0005e20000100a00 */
[----:B------:R-:W-:Y:S02]  /*116a0*/  SEL R4, R4, RZ, P2 ;  /* 0x000000ff04047207 */ /* 0x000fe40001000000 */
[----:B------:R-:W-:Y:S02]  /*116b0*/  ISETP.GE.AND P6, PT, R217, UR4, PT ;  /* 0x00000004d9007c0c */ /* 0x000fe4000bfc6270 */
[----:B------:R-:W-:-:S02]  /*116c0*/  ISETP.NE.U32.AND P1, PT, R176, RZ, PT ;  /* 0x000000ffb000720c */ /* 0x000fc40003f25070 */
[----:B------:R-:W-:Y:S01]  /*116d0*/  SEL R176, R0, RZ, P2 ;  /* 0x000000ff00b07207 */ /* 0x000fe20001000000 */
[----:B--2---:R-:W1:Y:S01]  /*116e0*/  LDL.LU.64 R2, [R1+0x298] ;  /* 0x0002980001027983 */ /* 0x004e620000300a00 */
[----:B------:R-:W-:Y:S02]  /*116f0*/  SEL R0, RZ, 0x4, P6 ;  /* 0x00000004ff007807 */ /* 0x000fe40003000000 */
[----:B------:R-:W-:Y:S01]  /*11700*/  ISETP.NE.U32.AND P6, PT, R4, RZ, PT ;  /* 0x000000ff0400720c */ /* 0x000fe20003fc5070 */
[----:B------:R-:W-:-:S05]  /*11710*/  IMAD.WIDE R12, R252, 0x4, R12 ;  /* 0x00000004fc0c7825 */ /* 0x000fca00078e020c */
[----:B------:R2:W-:Y:S01]  /*11720*/  STL.64 [R1+0x2b8], R12 ;  /* 0x0002b80c01007387 */ /* 0x0005e20000100a00 */
[----:B------:R-:W-:-:S03]  /*11730*/  IMAD.WIDE R10, R252, 0x4, R10 ;  /* 0x00000004fc0a7825 */ /* 0x000fc600078e020a */
[----:B------:R4:W-:Y:S04]  /*11740*/  LDGSTS.E [R17+0x66008], desc[UR20][R12.64], P1 ;  /* 0x660080000c117fae */ /* 0x0009e800089a1014 */
[----:B------:R1:W-:Y:S04]  /*11750*/  LDGSTS.E [R16+0x60000], desc[UR20][R10.64], P6 ;  /* 0x600000000a107fae */ /* 0x0003e8000b1a1014 */
[----:B--2---:R-:W4:Y:S04]  /*11760*/  LDL.LU.64 R12, [R1+0x290] ;  /* 0x00029000010c7983 */ /* 0x004f280000300a00 */
[----:B------:R-:W5:Y:S04]  /*11770*/  LDL.LU R4, [R1+0x708] ;  /* 0x0007080001047983 */ /* 0x000f680000300800 */
[----:B------:R2:W-:Y:S04]  /*11780*/  STL.64 [R1+0x2b0], R10 ;  /* 0x0002b00a01007387 */ /* 0x0005e80000100a00 */
[----:B--2---:R-:W2:Y:S01]  /*11790*/  LDL.LU.64 R10, [R1+0x288] ;  /* 0x00028800010a7983 */ /* 0x004ea20000300a00 */
[----:B------:R-:W3:Y:S01]  /*117a0*/  S2R R217, SR_TID.X ;  /* 0x0000000000d97919 */ /* 0x000ee20000002100 */
[----:B------:R-:W-:-:S02]  /*117b0*/  SEL R243, R242, RZ, P2 ;  /* 0x000000fff2f37207 */ /* 0x000fc40001000000 */
[--C-:B---3--:R-:W-:Y:S02]  /*117c0*/  SHF.R.U32.HI R242, RZ, 0x6, R217.reuse ;  /* 0x00000006fff27819 */ /* 0x108fe400000116d9 */
[----:B------:R-:W-:Y:S02]  /*117d0*/  SHF.R.U32.HI R217, RZ, 0x6, R217 ;  /* 0x00000006ffd97819 */ /* 0x000fe400000116d9 */
[----:B------:R-:W-:Y:S02]  /*117e0*/  SGXT.U32 R242, R242, 0x1 ;  /* 0x00000001f2f2781a */ /* 0x000fe40000000000 */
[----:B------:R-:W-:Y:S02]  /*117f0*/  SGXT.U32 R217, R217, 0x1 ;  /* 0x00000001d9d9781a */ /* 0x000fe40000000000 */
[----:B------:R-:W-:Y:S02]  /*11800*/  LOP3.LUT R242, R242, 0x38, RZ, 0xfc, !PT ;  /* 0x00000038f2f27812 */ /* 0x000fe400078efcff */
[----:B------:R-:W-:-:S02]  /*11810*/  LOP3.LUT R217, R217, 0x50, RZ, 0xfc, !PT ;  /* 0x00000050d9d97812 */ /* 0x000fc400078efcff */
[----:B------:R-:W-:-:S04]  /*11820*/  ISETP.GE.AND P6, PT, R242, UR4, PT ;  /* 0x00000004f2007c0c */ /* 0x000fc8000bfc6270 */
[----:B------:R-:W-:Y:S02]  /*11830*/  SEL R242, RZ, 0x4, P6 ;  /* 0x00000004fff27807 */ /* 0x000fe40003000000 */
[----:B------:R-:W-:Y:S02]  /*11840*/  ISETP.GE.AND P6, PT, R217, UR4, PT ;  /* 0x00000004d9007c0c */ /* 0x000fe4000bfc6270 */
[----:B------:R-:W3:Y:S01]  /*11850*/  S2R R217, SR_TID.X ;  /* 0x0000000000d97919 */ /* 0x000ee20000002100 */
[----:B------:R-:W-:Y:S02]  /*11860*/  ISETP.NE.U32.AND P1, PT, R176, RZ, PT ;  /* 0x000000ffb000720c */ /* 0x000fe40003f25070 */
[----:B------:R-:W-:Y:S02]  /*11870*/  SEL R176, R216, RZ, P2 ;  /* 0x000000ffd8b07207 */ /* 0x000fe40001000000 */
[----:B------:R-:W-:Y:S02]  /*11880*/  SEL R241, RZ, 0x4, P6 ;  /* 0x00000004fff17807 */ /* 0x000fe40003000000 */
[----:B---3--:R-:W-:-:S04]  /*11890*/  SHF.R.U32.HI R217, RZ, 0x6, R217 ;  /* 0x00000006ffd97819 */ /* 0x008fc800000116d9 */
[----:B------:R-:W-:-:S04]  /*118a0*/  SGXT.U32 R217, R217, 0x1 ;  /* 0x00000001d9d9781a */ /* 0x000fc80000000000 */
[----:B------:R-:W-:-:S04]  /*118b0*/  LOP3.LUT R217, R217, 0x52, RZ, 0xfc, !PT ;  /* 0x00000052d9d97812 */ /* 0x000fc800078efcff */
[----:B------:R-:W-:-:S04]  /*118c0*/  ISETP.GE.AND P6, PT, R217, UR4, PT ;  /* 0x00000004d9007c0c */ /* 0x000fc8000bfc6270 */
[----:B------:R-:W-:Y:S01]  /*118d0*/  SEL R240, RZ, 0x4, P6 ;  /* 0x00000004fff07807 */ /* 0x000fe20003000000 */
[----:B------:R-:W-:-:S05]  /*118e0*/  IMAD.WIDE R236, R252, 0x4, R236 ;  /* 0x00000004fcec7825 */ /* 0x000fca00078e02ec */
[----:B------:R3:W-:Y:S04]  /*118f0*/  STL.64 [R1+0x408], R236 ;  /* 0x000408ec01007387 */ /* 0x0007e80000100a00 */
[----:B------:R1:W-:Y:S04]  /*11900*/  LDGSTS.E [R16+0x60008], desc[UR20][R236.64], P5 ;  /* 0x60008000ec107fae */ /* 0x0003e8000a9a1014 */
[----:B---3--:R-:W3:Y:S01]  /*11910*/  LDL.LU.64 R236, [R1+0x280] ;  /* 0x0002800001ec7983 */ /* 0x008ee20000300a00 */
[----:B------:R-:W-:Y:S02]  /*11920*/  ISETP.NE.U32.AND P5, PT, R176, RZ, PT ;  /* 0x000000ffb000720c */ /* 0x000fe40003fa5070 */
[----:B------:R-:W-:Y:S01]  /*11930*/  SEL R176, R9, RZ, P2 ;  /* 0x000000ff09b07207 */ /* 0x000fe20001000000 */
[----:B------:R-:W-:-:S05]  /*11940*/  IMAD.WIDE R6, R252, 0x4, R6 ;  /* 0x00000004fc067825 */ /* 0x000fca00078e0206 */
[----:B------:R1:W-:Y:S04]  /*11950*/  STL.64 [R1+0x2a0], R6 ;  /* 0x0002a00601007387 */ /* 0x0003e80000100a00 */
[----:B------:R1:W-:Y:S01]  /*11960*/  LDGSTS.E [R16+0x62000], desc[UR20][R6.64], P3 ;  /* 0x6200000006107fae */ /* 0x0003e200099a1014 */
[----:B------:R-:W-:-:S03]  /*11970*/  ISETP.NE.U32.AND P3, PT, R176, RZ, PT ;  /* 0x000000ffb000720c */ /* 0x000fc60003f65070 */
[----:B-1----:R-:W3:Y:S01]  /*11980*/  LDL.LU.64 R6, [R1+0x278] ;  /* 0x0002780001067983 */ /* 0x002ee20000300a00 */
[----:B------:R-:W-:Y:S01]  /*11990*/  IMAD.WIDE R2, R252, 0x4, R2 ;  /* 0x00000004fc027825 */ /* 0x000fe200078e0202 */
[----:B------:R-:W-:-:S04]  /*119a0*/  SEL R176, R241, RZ, P2 ;  /* 0x000000fff1b07207 */ /* 0x000fc80001000000 */
[----:B------:R1:W-:Y:S04]  /*119b0*/  STL.64 [R1+0x420], R2 ;  /* 0x0004200201007387 */ /* 0x0003e80000100a00 */
[----:B------:R1:W-:Y:S01]  /*119c0*/  LDGSTS.E [R16+0x62008], desc[UR20][R2.64], P4 ;  /* 0x6200800002107fae */ /* 0x0003e2000a1a1014 */
[----:B------:R-:W-:-:S03]  /*119d0*/  ISETP.NE.U32.AND P4, PT, R176, RZ, PT ;  /* 0x000000ffb000720c */ /* 0x000fc60003f85070 */
[----:B-1----:R-:W3:Y:S01]  /*119e0*/  LDL.LU.64 R2, [R1+0x270] ;  /* 0x0002700001027983 */ /* 0x002ee20000300a00 */
[----:B------:R-:W-:Y:S01]  /*119f0*/  SEL R176, R240, RZ, P2 ;  /* 0x000000fff0b07207 */ /* 0x000fe20001000000 */
[----:B----4-:R-:W-:-:S05]  /*11a00*/  IMAD.WIDE R12, R252, 0x4, R12 ;  /* 0x00000004fc0c7825 */ /* 0x010fca00078e020c */
[----:B------:R1:W-:Y:S04]  /*11a10*/  STL.64 [R1+0x2a8], R12 ;  /* 0x0002a80c01007387 */ /* 0x0003e80000100a00 */
[----:B------:R4:W-:Y:S01]  /*11a20*/  LDGSTS.E [R16+0x64000], desc[UR20][R12.64], P4 ;  /* 0x640000000c107fae */ /* 0x0009e2000a1a1014 */
[----:B------:R-:W-:Y:S01]  /*11a30*/  ISETP.NE.U32.AND P4, PT, R176, RZ, PT ;  /* 0x000000ffb000720c */ /* 0x000fe20003f85070 */
[----:B--2---:R-:W-:-:S05]  /*11a40*/  IMAD.WIDE R10, R252, 0x4, R10 ;  /* 0x00000004fc0a7825 */ /* 0x004fca00078e020a */
[----:B------:R2:W-:Y:S04]  /*11a50*/  STL.64 [R1+0x418], R10 ;  /* 0x0004180a01007387 */ /* 0x0005e80000100a00 */
[----:B-1----:R-:W4:Y:S01]  /*11a60*/  LDL.LU.64 R12, [R1+0x268] ;  /* 0x00026800010c7983 */ /* 0x002f220000300a00 */
[----:B------:R-:W1:Y:S03]  /*11a70*/  S2R R217, SR_TID.X ;  /* 0x0000000000d97919 */ /* 0x000e660000002100 */
[----:B------:R1:W-:Y:S04]  /*11a80*/  LDGSTS.E [R16+0x64008], desc[UR20][R10.64], P4 ;  /* 0x640080000a107fae */ /* 0x0003e8000a1a1014 */
[----:B--2---:R-:W2:Y:S01]  /*11a90*/  LDL.LU.64 R10, [R1+0xd0] ;  /* 0x0000d000010a7983 */ /* 0x004ea20000300a00 */
        /* <DEDUP_REMOVED lines=23> */
[----:B------:R-:W-:-:S04]  /*11c10*/  SEL R176, R241, RZ, P2 ;  /* 0x000000fff1b07207 */ /* 0x000fc80001000000 */
[----:B------:R-:W-:Y:S01]  /*11c20*/  ISETP.NE.U32.AND P4, PT, R176, RZ, PT ;  /* 0x000000ffb000720c */ /* 0x000fe20003f85070 */
[----:B---3--:R-:W-:Y:S01]  /*11c30*/  IMAD.WIDE R236, R252, 0x4, R236 ;  /* 0x00000004fcec7825 */ /* 0x008fe200078e02ec */
[----:B------:R-:W-:-:S04]  /*11c40*/  SEL R9, RZ, 0x4, P6 ;  /* 0x00000004ff097807 */ /* 0x000fc80003000000 */
[----:B------:R3:W-:Y:S07]  /*11c50*/  STL.64 [R1+0x298], R236 ;  /* 0x000298ec01007387 */ /* 0x0007ee0000100a00 */
[----:B------:R-:W-:Y:S04]  /*11c60*/  LDGSTS.E [R16+0x66000], desc[UR20][R236.64], P4 ;  /* 0x66000000ec107fae */ /* 0x000fe8000a1a1014 */
[----:B---3--:R-:W3:Y:S01]  /*11c70*/  LDL.LU.64 R236, [R1+0xc0] ;  /* 0x0000c00001ec7983 */ /* 0x008ee20000300a00 */
[----:B-1----:R-:W-:-:S04]  /*11c80*/  SHF.R.U32.HI R217, RZ, 0x6, R217 ;  /* 0x00000006ffd97819 */ /* 0x002fc800000116d9 */
[----:B------:R-:W-:-:S04]  /*11c90*/  SGXT.U32 R217, R217, 0x1 ;  /* 0x00000001d9d9781a */ /* 0x000fc80000000000 */
[----:B------:R-:W-:-:S04]  /*11ca0*/  LOP3.LUT R217, R217, 0x1e, RZ, 0xfc, !PT ;  /* 0x0000001ed9d97812 */ /* 0x000fc800078efcff */
[----:B------:R-:W-:Y:S02]  /*11cb0*/  ISETP.GE.AND P6, PT, R217, UR4, PT ;  /* 0x00000004d9007c0c */ /* 0x000fe4000bfc6270 */
[----:B------:R-:W1:Y:S01]  /*11cc0*/  S2R R217, SR_TID.X ;  /* 0x0000000000d97919 */ /* 0x000e620000002100 */
[----:B------:R-:W-:-:S04]  /*11cd0*/  SEL R176, R240, RZ, P2 ;  /* 0x000000fff0b07207 */ /* 0x000fc80001000000 */
[----:B------:R-:W-:Y:S01]  /*11ce0*/  ISETP.NE.U32.AND P4, PT, R176, RZ, PT ;  /* 0x000000ffb000720c */ /* 0x000fe20003f85070 */
[----:B------:R-:W-:-:S05]  /*11cf0*/  IMAD.WIDE R6, R252, 0x4, R6 ;  /* 0x00000004fc067825 */ /* 0x000fca00078e0206 */
[----:B------:R1:W-:Y:S07]  /*11d00*/  STL.64 [R1+0x410], R6 ;  /* 0x0004100601007387 */ /* 0x0003ee0000100a00 */
[----:B------:R3:W-:Y:S04]  /*11d10*/  LDGSTS.E [R16+0x66008], desc[UR20][R6.64], P4 ;  /* 0x6600800006107fae */ /* 0x0007e8000a1a1014 */
[----:B------:R-:W-:Y:S01]  /*11d20*/  STL.64 [R1+0x6a8], R16 ;  /* 0x0006a81001007387 */ /* 0x000fe20000100a00 */
[----:B-1----:R-:W-:-:S03]  /*11d30*/  SHF.R.U32.HI R217, RZ, 0x6, R217 ;  /* 0x00000006ffd97819 */ /* 0x002fc600000116d9 */
[----:B------:R-:W3:Y:S01]  /*11d40*/  LDL.LU.64 R6, [R1+0xb0] ;  /* 0x0000b00001067983 */ /* 0x000ee20000300a00 */
[----:B------:R-:W-:Y:S01]  /*11d50*/  IMAD.WIDE R2, R252, 0x4, R2 ;  /* 0x00000004fc027825 */ /* 0x000fe200078e0202 */
[----:B------:R-:W-:Y:S02]  /*11d60*/  SGXT.U32 R217, R217, 0x1 ;  /* 0x00000001d9d9781a */ /* 0x000fe40000000000 */
[----:B------:R-:W-:Y:S02]  /*11d70*/  SEL R176, R8, RZ, P2 ;  /* 0x000000ff08b07207 */ /* 0x000fe40001000000 */
[----:B------:R1:W-:Y:S01]  /*11d80*/  LDGSTS.E [R15+0x60000], desc[UR20][R2.64], P1 ;  /* 0x60000000020f7fae */ /* 0x0003e200089a1014 */
[----:B------:R-:W-:Y:S02]  /*11d90*/  LOP3.LUT R217, R217, 0x3c, RZ, 0xfc, !PT ;  /* 0x0000003cd9d97812 */ /* 0x000fe400078efcff */
[----:B------:R-:W-:Y:S01]  /*11da0*/  SEL R8, RZ, 0x4, P6 ;  /* 0x00000004ff087807 */ /* 0x000fe20003000000 */
[----:B------:R1:W-:Y:S01]  /*11db0*/  STL.64 [R1+0x270], R2 ;  /* 0x0002700201007387 */ /* 0x0003e20000100a00 */
[----:B------:R-:W-:-:S02]  /*11dc0*/  ISETP.GE.AND P6, PT, R217, UR4, PT ;  /* 0x00000004d9007c0c */ /* 0x000fc4000bfc6270 */
[----:B------:R-:W-:Y:S02]  /*11dd0*/  ISETP.NE.U32.AND P4, PT, R176, RZ, PT ;  /* 0x000000ffb000720c */ /* 0x000fe40003f85070 */
[----:B------:R-:W-:Y:S02]  /*11de0*/  SEL R176, R0, RZ, P2 ;  /* 0x000000ff00b07207 */ /* 0x000fe40001000000 */
[----:B------:R-:W-:Y:S01]  /*11df0*/  SEL R0, RZ, 0x4, P6 ;  /* 0x00000004ff007807 */ /* 0x000fe20003000000 */
[----:B-1----:R-:W3:Y:S01]  /*11e00*/  LDL.LU.64 R2, [R1+0xa0] ;  /* 0x0000a00001027983 */ /* 0x002ee20000300a00 */
[----:B------:R-:W-:Y:S01]  /*11e10*/  ISETP.NE.U32.AND P6, PT, R243, RZ, PT ;  /* 0x000000fff300720c */ /* 0x000fe20003fc5070 */
[----:B----4-:R-:W-:-:S05]  /*11e20*/  IMAD.WIDE R12, R252, 0x4, R12 ;  /* 0x00000004fc0c7825 */ /* 0x010fca00078e020c */
[----:B------:R1:W-:Y:S07]  /*11e30*/  STL.64 [R1+0x438], R12 ;  /* 0x0004380c01007387 */ /* 0x0003ee0000100a00 */
[----:B------:R4:W-:Y:S04]  /*11e40*/  LDGSTS.E [R15+0x60008], desc[UR20][R12.64], P6 ;  /* 0x600080000c0f7fae */ /* 0x0009e8000b1a1014 */
[----:B-1----:R-:W4:Y:S01]  /*11e50*/  LDL.LU.64 R12, [R1+0x90] ;  /* 0x00009000010c7983 */ /* 0x002f220000300a00 */
[----:B--2---:R-:W-:-:S05]  /*11e60*/  IMAD.WIDE R10, R252, 0x4, R10 ;  /* 0x00000004fc0a7825 */ /* 0x004fca00078e020a */
[----:B------:R1:W-:Y:S04]  /*11e70*/  STL.64 [R1+0x430], R10 ;  /* 0x0004300a01007387 */ /* 0x0003e80000100a00 */
        /* <DEDUP_REMOVED lines=15> */
[----:B------:R-:W-:-:S04]  /*11f70*/  SEL R176, R216, RZ, P2 ;  /* 0x000000ffd8b07207 */ /* 0x000fc80001000000 */
[----:B------:R-:W-:Y:S02]  /*11f80*/  ISETP.NE.U32.AND P5, PT, R176, RZ, PT ;  /* 0x000000ffb000720c */ /* 0x000fe40003fa5070 */
[----:B------:R-:W-:Y:S02]  /*11f90*/  SEL R176, R241, RZ, P2 ;  /* 0x000000fff1b07207 */ /* 0x000fe40001000000 */
[----:B------:R-:W-:Y:S02]  /*11fa0*/  SEL R240, RZ, 0x4, P6 ;  /* 0x00000004fff07807 */ /* 0x000fe40003000000 */
[----:B-1----:R-:W-:-:S04]  /*11fb0*/  SHF.R.U32.HI R217, RZ, 0x6, R217 ;  /* 0x00000006ffd97819 */ /* 0x002fc800000116d9 */
[----:B------:R-:W-:-:S04]  /*11fc0*/  SGXT.U32 R217, R217, 0x1 ;  /* 0x00000001d9d9781a */ /* 0x000fc80000000000 */
[----:B------:R-:W-:Y:S01]  /*11fd0*/  LOP3.LUT R217, R217, 0x74, RZ, 0xfc, !PT ;  /* 0x00000074d9d97812 */ /* 0x000fe200078efcff */
[----:B---3--:R-:W-:Y:S02]  /*11fe0*/  IMAD.WIDE R16, R252, 0x4, R236 ;  /* 0x00000004fc107825 */ /* 0x008fe400078e02ec */
[----:B------:R-:W1:Y:S03]  /*11ff0*/  S2R R237, SR_TID.X ;  /* 0x0000000000ed7919 */ /* 0x000e660000002100 */
[----:B------:R-:W-:Y:S01]  /*12000*/  LDGSTS.E [R15+0x62008], desc[UR20][R16.64], P3 ;  /* 0x62008000100f7fae */ /* 0x000fe200099a1014 */
[----:B------:R-:W-:Y:S02]  /*12010*/  ISETP.NE.U32.AND P3, PT, R176, RZ, PT ;  /* 0x000000ffb000720c */ /* 0x000fe40003f65070 */
[----:B------:R-:W-:Y:S01]  /*12020*/  SEL R176, R240, RZ, P2 ;  /* 0x000000fff0b07207 */ /* 0x000fe20001000000 */
[----:B------:R3:W-:Y:S01]  /*12030*/  STL.64 [R1+0x458], R16 ;  /* 0x0004581001007387 */ /* 0x0007e20000100a00 */
[----:B------:R-:W-:-:S03]  /*12040*/  ISETP.GE.AND P6, PT, R217, UR4, PT ;  /* 0x00000004d9007c0c */ /* 0x000fc6000bfc6270 */
[----:B------:R-:W2:Y:S01]  /*12050*/  LDL.LU.64 R216, [R1+0x78] ;  /* 0x0000780001d87983 */ /* 0x000ea20000300a00 */
[----:B------:R-:W-:Y:S02]  /*12060*/  SEL R241, RZ, 0x4, P6 ;  /* 0x00000004fff17807 */ /* 0x000fe40003000000 */
[----:B-1----:R-:W-:-:S04]  /*12070*/  SHF.R.U32.HI R237, RZ, 0x6, R237 ;  /* 0x00000006ffed7819 */ /* 0x002fc800000116ed */
[----:B------:R-:W-:-:S04]  /*12080*/  SGXT.U32 R237, R237, 0x1 ;  /* 0x00000001eded781a */ /* 0x000fc80000000000 */
[----:B------:R-:W-:Y:S01]  /*12090*/  LOP3.LUT R237, R237, 0x76, RZ, 0xfc, !PT ;  /* 0x00000076eded7812 */ /* 0x000fe200078efcff */
[----:B------:R-:W-:-:S03]  /*120a0*/  IMAD.WIDE R6, R252, 0x4, R6 ;  /* 0x00000004fc067825 */ /* 0x000fc600078e0206 */
[----:B------:R-:W-:Y:S02]  /*120b0*/  ISETP.GE.AND P6, PT, R237, UR4, PT ;  /* 0x00000004ed007c0c */ /* 0x000fe4000bfc6270 */
[----:B------:R1:W-:Y:S01]  /*120c0*/  LDGSTS.E [R15+0x64000], desc[UR20][R6.64], P3 ;  /* 0x64000000060f7fae */ /* 0x0003e200099a1014 */
[----:B------:R-:W-:-:S03]  /*120d0*/  ISETP.NE.U32.AND P3, PT, R176, RZ, PT ;  /* 0x000000ffb000720c */ /* 0x000fc60003f65070 */
[----:B------:R-:W-:Y:S04]  /*120e0*/  STL.64 [R1+0x428], R6 ;  /* 0x0004280601007387 */ /* 0x000fe80000100a00 */
[----:B------:R-:W2:Y:S01]  /*120f0*/  LDL.LU.64 R236, [R1+0x68] ;  /* 0x0000680001ec7983 */ /* 0x000ea20000300a00 */
[----:B------:R-:W-:Y:S01]  /*12100*/  SEL R176, R241, RZ, P2 ;  /* 0x000000fff1b07207 */ /* 0x000fe20001000000 */
[----:B------:R-:W-:-:S05]  /*12110*/  IMAD.WIDE R2, R252, 0x4, R2 ;  /* 0x00000004fc027825 */ /* 0x000fca00078e0202 */
[----:B------:R1:W-:Y:S04]  /*12120*/  STL.64 [R1+0x450], R2 ;  /* 0x0004500201007387 */ /* 0x0003e80000100a00 */
[----:B---3--:R-:W3:Y:S04]  /*12130*/  LDL.LU.64 R16, [R1+0x48] ;  /* 0x0000480001107983 */ /* 0x008ee80000300a00 */
[----:B------:R1:W-:Y:S01]  /*12140*/  LDGSTS.E [R15+0x64008], desc[UR20][R2.64], P3 ;  /* 0x64008000020f7fae */ /* 0x0003e200099a1014 */
[----:B------:R-:W-:Y:S02]  /*12150*/  ISETP.NE.U32.AND P3, PT, R176, RZ, PT ;  /* 0x000000ffb000720c */ /* 0x000fe40003f65070 */
[----:B------:R-:W-:Y:S01]  /*12160*/  SEL R240, RZ, 0x4, P6 ;  /* 0x00000004fff07807 */ /* 0x000fe20003000000 */
[----:B-1----:R-:W3:Y:S03]  /*12170*/  LDL.LU.64 R2, [R1+0x38] ;  /* 0x0000380001027983 */ /* 0x002ee60000300a00 */
[----:B------:R-:W-:Y:S01]  /*12180*/  SEL R176, R240, RZ, P2 ;  /* 0x000000fff0b07207 */ /* 0x000fe20001000000 */
[----:B----4-:R-:W-:-:S05]  /*12190*/  IMAD.WIDE R12, R252, 0x4, R12 ;  /* 0x00000004fc0c7825 */ /* 0x010fca00078e020c */
[----:B------:R1:W-:Y:S04]  /*121a0*/  STL.64 [R1+0x268], R12 ;  /* 0x0002680c01007387 */ /* 0x0003e80000100a00 */
[----:B------:R-:W-:Y:S01]  /*121b0*/  LDGSTS.E [R15+0x66000], desc[UR20][R12.64], P3 ;  /* 0x660000000c0f7fae */ /* 0x000fe200099a1014 */
[----:B------:R-:W-:-:S03]  /*121c0*/  ISETP.NE.U32.AND P3, PT, R176, RZ, PT ;  /* 0x000000ffb000720c */ /* 0x000fc60003f65070 */
[----:B-1----:R-:W4:Y:S01]  /*121d0*/  LDL.LU.64 R12, [R1+0x28] ;  /* 0x00002800010c7983 */ /* 0x002f220000300a00 */
[----:B--2---:R-:W-:-:S05]  /*121e0*/  IMAD.WIDE R10, R252, 0x4, R10 ;  /* 0x00000004fc0a7825 */ /* 0x004fca00078e020a */
[----:B------:R1:W-:Y:S04]  /*121f0*/  STL.64 [R1+0x448], R10 ;  /* 0x0004480a01007387 */ /* 0x0003e80000100a00 */
[----:B------:R-:W-:Y:S01]  /*12200*/  LDGSTS.E [R15+0x66008], desc[UR20][R10.64], P3 ;  /* 0x660080000a0f7fae */ /* 0x000fe200099a1014 */
[----:B------:R-:W-:-:S03]  /*12210*/  SEL R176, R9, RZ, P2 ;  /* 0x000000ff09b07207 */ /* 0x000fc60001000000 */
[----:B-1----:R-:W2:Y:S01]  /*12220*/  LDL.LU.64 R10, [R1+0x18] ;  /* 0x00001800010a7983 */ /* 0x002ea20000300a00 */
[----:B------:R-:W-:Y:S02]  /*12230*/  ISETP.NE.U32.AND P3, PT, R176, RZ, PT ;  /* 0x000000ffb000720c */ /* 0x000fe40003f65070 */
[----:B------:R-:W-:Y:S02]  /*12240*/  SEL R176, R8, RZ, P2 ;  /* 0x000000ff08b07207 */ /* 0x000fe40001000000 */
[----:B------:R-:W2:Y:S01]  /*12250*/  LDL.LU.64 R8, [R1+0x8] ;  /* 0x0000080001087983 */ /* 0x000ea20000300a00 */
[----:B------:R-:W1:Y:S01]  /*12260*/  S2R R7, SR_TID.X ;  /* 0x0000000000077919 */ /* 0x000e620000002100 */
[----:B------:R-:W1:Y:S01]  /*12270*/  S2R R6, SR_TID.X ;  /* 0x0000000000067919 */ /* 0x000e620000002100 */
[----:B------:R-:W1:Y:S02]  /*12280*/  S2R R241, SR_TID.X ;  /* 0x0000000000f17919 */ /* 0x000e640000002100 */
[----:B-1----:R-:W-:-:S04]  /*12290*/  SHF.R.U32.HI R7, RZ, 0x6, R7 ;  /* 0x00000006ff077819 */ /* 0x002fc80000011607 */
[----:B------:R-:W-:-:S04]  /*122a0*/  SGXT.U32 R7, R7, 0x1 ;  /* 0x000000010707781a */ /* 0x000fc80000000000 */
[----:B------:R-:W-:-:S04]  /*122b0*/  LOP3.LUT R7, R7, 0x3e, RZ, 0xfc, !PT ;  /* 0x0000003e07077812 */ /* 0x000fc800078efcff */
[----:B------:R-:W-:Y:S02]  /*122c0*/  ISETP.GE.AND P6, PT, R7, UR4, PT ;  /* 0x0000000407007c0c */ /* 0x000fe4000bfc6270 */
[----:B------:R-:W1:Y:S01]  /*122d0*/  S2R R7, SR_TID.X ;  /* 0x0000000000077919 */ /* 0x000e620000002100 */
[----:B------:R-:W1:Y:S01]  /*122e0*/  S2R R240, SR_TID.X ;  /* 0x0000000000f07919 */ /* 0x000e620000002100 */
[----:B------:R-:W-:Y:S02]  /*122f0*/  SHF.R.U32.HI R6, RZ, 0x6, R6 ;  /* 0x00000006ff067819 */ /* 0x000fe40000011606 */
[----:B------:R-:W-:Y:S02]  /*12300*/  SEL R243, R242, RZ, P2 ;  /* 0x000000fff2f37207 */ /* 0x000fe40001000000 */
[----:B------:R-:W-:Y:S02]  /*12310*/  SGXT.U32 R6, R6, 0x1 ;  /* 0x000000010606781a */ /* 0x000fe40000000000 */
[----:B------:R-:W-:-:S02]  /*12320*/  SHF.R.U32.HI R241, RZ, 0x6, R241 ;  /* 0x00000006fff17819 */ /* 0x000fc400000116f1 */
[----:B------:R-:W-:Y:S02]  /*12330*/  SEL R242, RZ, 0x4, P6 ;  /* 0x00000004fff27807 */ /* 0x000fe40003000000 */
[----:B------:R-:W-:Y:S02]  /*12340*/  LOP3.LUT R6, R6, 0x5a, RZ, 0xfc, !PT ;  /* 0x0000005a06067812 */ /* 0x000fe400078efcff */
[----:B------:R-:W-:Y:S02]  /*12350*/  SGXT.U32 R241, R241, 0x1 ;  /* 0x00000001f1f1781a */ /* 0x000fe40000000000 */
[----:B-1----:R-:W-:-:S04]  /*12360*/  SHF.R.U32.HI R7, RZ, 0x6, R7 ;  /* 0x00000006ff077819 */ /* 0x002fc80000011607 */
[----:B------:R-:W-:-:S04]  /*12370*/  SGXT.U32 R7, R7, 0x1 ;  /* 0x000000010707781a */ /* 0x000fc80000000000 */
[----:B------:R-:W-:-:S04]  /*12380*/  LOP3.LUT R7, R7, 0x58, RZ, 0xfc, !PT ;  /* 0x0000005807077812 */ /* 0x000fc800078efcff */
[----:B------:R-:W-:Y:S02]  /*12390*/  ISETP.GE.AND P6, PT, R7, UR4, PT ;  /* 0x0000000407007c0c */ /* 0x000fe4000bfc6270 */
[----:B------:R-:W-:Y:S02]  /*123a0*/  SHF.R.U32.HI R240, RZ, 0x6, R240 ;  /* 0x00000006fff07819 */ /* 0x000fe400000116f0 */
[----:B------:R-:W-:Y:S02]  /*123b0*/  SEL R7, RZ, 0x4, P6 ;  /* 0x00000004ff077807 */ /* 0x000fe40003000000 */
[----:B------:R-:W-:Y:S02]  /*123c0*/  ISETP.GE.AND P6, PT, R6, UR4, PT ;  /* 0x0000000406007c0c */ /* 0x000fe4000bfc6270 */
[----:B------:R-:W-:Y:S02]  /*123d0*/  LOP3.LUT R241, R241, 0x78, RZ, 0xfc, !PT ;  /* 0x00000078f1f17812 */ /* 0x000fe400078efcff */
[----:B------:R-:W-:-:S02]  /*123e0*/  SGXT.U32 R240, R240, 0x1 ;  /* 0x00000001f0f0781a */ /* 0x000fc40000000000 */
[----:B------:R-:W-:Y:S02]  /*123f0*/  SEL R6, RZ, 0x4, P6 ;  /* 0x00000004ff067807 */ /* 0x000fe40003000000 */
[----:B------:R-:W-:Y:S02]  /*12400*/  ISETP.GE.AND P6, PT, R241, UR4, PT ;  /* 0x00000004f1007c0c */ /* 0x000fe4000bfc6270 */
[----:B------:R-:W-:Y:S02]  /*12410*/  LOP3.LUT R240, R240, 0x7a, RZ, 0xfc, !PT ;  /* 0x0000007af0f07812 */ /* 0x000fe400078efcff */
[----:B------:R-:W-:Y:S02]  /*12420*/  SEL R241, RZ, 0x4, P6 ;  /* 0x00000004fff17807 */ /* 0x000fe40003000000 */
[----:B------:R-:W-:-:S04]  /*12430*/  ISETP.GE.AND P6, PT, R240, UR4, PT ;  /* 0x00000004f0007c0c */ /* 0x000fc8000bfc6270 */
[----:B------:R-:W-:Y:S02]  /*12440*/  SEL R240, RZ, 0x4, P6 ;  /* 0x00000004fff07807 */ /* 0x000fe40003000000 */
[----:B------:R-:W-:Y:S01]  /*12450*/  ISETP.NE.U32.AND P6, PT, R243, RZ, PT ;  /* 0x000000fff300720c */ /* 0x000fe20003fc5070 */
[----:B------:R-:W-:-:S05]  /*12460*/  IMAD.WIDE R216, R252, 0x4, R216 ;  /* 0x00000004fcd87825 */ /* 0x000fca00078e02d8 */
[----:B------:R-:W-:Y:S01]  /*12470*/  LDGSTS.E [R14+0x60000], desc[UR20][R216.64], P4 ;  /* 0x60000000d80e7fae */ /* 0x000fe2000a1a1014 */
[----:B------:R-:W-:Y:S02]  /*12480*/  ISETP.NE.U32.AND P4, PT, R176, RZ, PT ;  /* 0x000000ffb000720c */ /* 0x000fe40003f85070 */
[----:B------:R-:W-:Y:S01]  /*12490*/  SEL R176, R0, RZ, P2 ;  /* 0x000000ff00b07207 */ /* 0x000fe20001000000 */
[----:B------:R1:W-:Y:S04]  /*124a0*/  STL.64 [R1+0x440], R216 ;  /* 0x000440d801007387 */ /* 0x0003e80000100a00 */
[----:B-1----:R-:W2:Y:S01]  /*124b0*/  LDL.LU.64 R216, [R1+0x700] ;  /* 0x0007000001d87983 */ /* 0x002ea20000300a00 */
[----:B------:R-:W-:-:S05]  /*124c0*/  IMAD.WIDE R236, R252, 0x4, R236 ;  /* 0x00000004fcec7825 */ /* 0x000fca00078e02ec */
[----:B------:R-:W-:Y:S01]  /*124d0*/  LDGSTS.E [R14+0x60008], desc[UR20][R236.64], P1 ;  /* 0x60008000ec0e7fae */ /* 0x000fe200089a1014 */
[----:B------:R-:W-:Y:S02]  /*124e0*/  ISETP.NE.U32.AND P1, PT, R176, RZ, PT ;  /* 0x000000ffb000720c */ /* 0x000fe40003f25070 */
[----:B------:R-:W-:Y:S01]  /*124f0*/  SEL R176, R242, RZ, P2 ;  /* 0x000000fff2b07207 */ /* 0x000fe20001000000 */
[----:B---3--:R-:W-:-:S05]  /*12500*/  IMAD.WIDE R16, R252, 0x4, R16 ;  /* 0x00000004fc107825 */ /* 0x008fca00078e0210 */
[----:B------:R-:W-:Y:S01]  /*12510*/  LDGSTS.E [R14+0x62000], desc[UR20][R16.64], P6 ;  /* 0x62000000100e7fae */ /* 0x000fe2000b1a1014 */
[----:B------:R-:W-:Y:S02]  /*12520*/  ISETP.NE.U32.AND P6, PT, R176, RZ, PT ;  /* 0x000000ffb000720c */ /* 0x000fe40003fc5070 */
[----:B------:R-:W-:Y:S02]  /*12530*/  SEL R176, R7, RZ, P2 ;  /* 0x000000ff07b07207 */ /* 0x000fe40001000000 */
[----:B------:R-:W1:Y:S01]  /*12540*/  S2R R7, SR_TID.X ;  /* 0x0000000000077919 */ /* 0x000e620000002100 */
[----:B------:R-:W-:Y:S01]  /*12550*/  IMAD.WIDE R2, R252, 0x4, R2 ;  /* 0x00000004fc027825 */ /* 0x000fe200078e0202 */
[----:B------:R3:W-:Y:S04]  /*12560*/  STL.64 [R1+0x488], R236 ;  /* 0x000488ec01007387 */ /* 0x0007e80000100a00 */
[----:B------:R4:W-:Y:S01]  /*12570*/  LDGSTS.E [R14+0x62008], desc[UR20][R2.64], P5 ;  /* 0x62008000020e7fae */ /* 0x0009e2000a9a1014 */
[----:B------:R-:W-:-:S03]  /*12580*/  ISETP.NE.U32.AND P5, PT, R176, RZ, PT ;  /* 0x000000ffb000720c */ /* 0x000fc60003fa5070 */
[----:B------:R-:W5:Y:S04]  /*12590*/  LDL.LU R0, [R1+0x6f8] ;  /* 0x0006f80001007983 */ /* 0x000f680000300800 */
[----:B---3--:R-:W3:Y:S04]  /*125a0*/  LDL.LU.64 R236, [R1+0x6f0] ;  /* 0x0006f00001ec7983 */ /* 0x008ee80000300a00 */
[----:B------:R-:W-:Y:S01]  /*125b0*/  STL.64 [R1+0x478], R16 ;  /* 0x0004781001007387 */ /* 0x000fe20000100a00 */
[----:B------:R-:W-:-:S03]  /*125c0*/  SEL R176, R6, RZ, P2 ;  /* 0x000000ff06b07207 */ /* 0x000fc60001000000 */
[----:B------:R4:W-:Y:S02]  /*125d0*/  STL.64 [R1+0x4a0], R2 ;  /* 0x0004a00201007387 */ /* 0x0009e40000100a00 */
[----:B----4-:R-:W-:-:S05]  /*125e0*/  IMAD.WIDE R2, R252, 0x4, R12 ;  /* 0x00000004fc027825 */ /* 0x010fca00078e020c */
[----:B------:R2:W-:Y:S01]  /*125f0*/  LDGSTS.E [R14+0x64000], desc[UR20][R2.64], P5 ;  /* 0x64000000020e7fae */ /* 0x0005e2000a9a1014 */
[----:B------:R-:W-:-:S03]  /*12600*/  ISETP.NE.U32.AND P5, PT, R176, RZ, PT ;  /* 0x000000ffb000720c */ /* 0x000fc60003fa5070 */
[----:B------:R2:W-:Y:S01]  /*12610*/  STL.64 [R1+0x468], R2 ;  /* 0x0004680201007387 */ /* 0x0005e20000100a00 */
[----:B------:R-:W-:Y:S02]  /*12620*/  SEL R176, R241, RZ, P2 ;  /* 0x000000fff1b07207 */ /* 0x000fe40001000000 */
[----:B-1----:R-:W-:Y:S01]  /*12630*/  SHF.R.U32.HI R7, RZ, 0x6, R7 ;  /* 0x00000006ff077819 */ /* 0x002fe20000011607 */
[----:B--2---:R-:W-:-:S06]  /*12640*/  IMAD.WIDE R2, R252, 0x4, R10 ;  /* 0x00000004fc027825 */ /* 0x004fcc00078e020a */
[----:B------:R1:W-:Y:S01]  /*12650*/  LDGSTS.E [R14+0x64008], desc[UR20][R2.64], P5 ;  /* 0x64008000020e7fae */ /* 0x0003e2000a9a1014 */
[----:B------:R-:W-:Y:S02]  /*12660*/  ISETP.NE.U32.AND P5, PT, R176, RZ, PT ;  /* 0x000000ffb000720c */ /* 0x000fe40003fa5070 */
[----:B------:R-:W-:Y:S01]  /*12670*/  SGXT.U32 R7, R7, 0x1 ;  /* 0x000000010707781a */ /* 0x000fe20000000000 */
[----:B------:R1:W-:Y:S03]  /*12680*/  STL.64 [R1+0x498], R2 ;  /* 0x0004980201007387 */ /* 0x0003e60000100a00 */
[----:B------:R-:W-:Y:S01]  /*12690*/  LOP3.LUT R7, R7, 0x5c, RZ, 0xfc, !PT ;  /* 0x0000005c07077812 */ /* 0x000fe200078efcff */
[----:B-1----:R-:W-:-:S06]  /*126a0*/  IMAD.WIDE R2, R252, 0x4, R8 ;  /* 0x00000004fc027825 */ /* 0x002fcc00078e0208 */
[----:B------:R1:W-:Y:S01]  /*126b0*/  LDGSTS.E [R14+0x66000], desc[UR20][R2.64], P5 ;  /* 0x66000000020e7fae */ /* 0x0003e2000a9a1014 */
[----:B------:R-:W-:Y:S02]  /*126c0*/  ISETP.GE.AND P5, PT, R7, UR4, PT ;  /* 0x0000000407007c0c */ /* 0x000fe4000bfa6270 */
[----:B------:R-:W2:Y:S01]  /*126d0*/  S2R R7, SR_TID.X ;  /* 0x0000000000077919 */ /* 0x000ea20000002100 */
[----:B------:R-:W-:Y:S02]  /*126e0*/  SEL R240, R240, RZ, P2 ;  /* 0x000000fff0f07207 */ /* 0x000fe40001000000 */
[----:B------:R-:W-:Y:S02]  /*126f0*/  SEL R176, RZ, 0x4, P5 ;  /* 0x00000004ffb07807 */ /* 0x000fe40002800000 */
[----:B------:R-:W-:Y:S01]  /*12700*/  ISETP.NE.U32.AND P5, PT, R240, RZ, PT ;  /* 0x000000fff000720c */ /* 0x000fe20003fa5070 */
[----:B------:R1:W-:Y:S01]  /*12710*/  STL.64 [R1+0x460], R2 ;  /* 0x0004600201007387 */ /* 0x0003e20000100a00 */
[----:B------:R-:W-:-:S04]  /*12720*/  IMAD.WIDE R8, R252, 0x4, R250 ;  /* 0x00000004fc087825 */ /* 0x000fc800078e02fa */
[----:B-1----:R-:W-:-:S07]  /*12730*/  IMAD.WIDE R2, R252, 0x4, R248 ;  /* 0x00000004fc027825 */ /* 0x002fce00078e02f8 */
[----:B------:R-:W-:Y:S04]  /*12740*/  LDGSTS.E [R14+0x66008], desc[UR20][R8.64], P5 ;  /* 0x66008000080e7fae */ /* 0x000fe8000a9a1014 */
[----:B------:R1:W-:Y:S01]  /*12750*/  LDGSTS.E [R5+0x60000], desc[UR20][R2.64], P3 ;  /* 0x6000000002057fae */ /* 0x0003e200099a1014 */
[----:B--2---:R-:W-:-:S04]  /*12760*/  SHF.R.U32.HI R6, RZ, 0x6, R7 ;  /* 0x00000006ff067819 */ /* 0x004fc80000011607 */
[----:B------:R-:W-:-:S04]  /*12770*/  SGXT.U32 R6, R6, 0x1 ;  /* 0x000000010606781a */ /* 0x000fc80000000000 */
[----:B------:R-:W-:-:S04]  /*12780*/  LOP3.LUT R6, R6, 0x5e, RZ, 0xfc, !PT ;  /* 0x0000005e06067812 */ /* 0x000fc800078efcff */
[----:B------:R-:W-:Y:S02]  /*12790*/  ISETP.GE.AND P3, PT, R6, UR4, PT ;  /* 0x0000000406007c0c */ /* 0x000fe4000bf66270 */
[----:B------:R-:W-:Y:S01]  /*127a0*/  SHF.R.U32.HI R6, RZ, 0x6, R7 ;  /* 0x00000006ff067819 */ /* 0x000fe20000011607 */
[----:B------:R-:W-:Y:S01]  /*127b0*/  STL.64 [R1+0x490], R8 ;  /* 0x0004900801007387 */ /* 0x000fe20000100a00 */
[----:B------:R-:W-:Y:S02]  /*127c0*/  SEL R176, R176, RZ, P2 ;  /* 0x000000ffb0b07207 */ /* 0x000fe40001000000 */
[----:B------:R-:W-:Y:S01]  /*127d0*/  SGXT.U32 R6, R6, 0x1 ;  /* 0x000000010606781a */ /* 0x000fe20000000000 */
[----:B------:R-:W-:Y:S01]  /*127e0*/  STL.64 [R1+0x6b0], R14 ;  /* 0x0006b00e01007387 */ /* 0x000fe20000100a00 */
[----:B------:R-:W-:Y:S02]  /*127f0*/  ISETP.NE.U32.AND P5, PT, R176, RZ, PT ;  /* 0x000000ffb000720c */ /* 0x000fe40003fa5070 */
[----:B------:R-:W-:Y:S01]  /*12800*/  LOP3.LUT R6, R6, 0x7c, RZ, 0xfc, !PT ;  /* 0x0000007c06067812 */ /* 0x000fe200078efcff */
[----:B------:R1:W-:Y:S01]  /*12810*/  STL.64 [R1+0x480], R2 ;  /* 0x0004800201007387 */ /* 0x0003e20000100a00 */
[----:B------:R-:W-:-:S02]  /*12820*/  SEL R176, RZ, 0x4, P3 ;  /* 0x00000004ffb07807 */ /* 0x000fc40001800000 */
[----:B------:R-:W-:Y:S02]  /*12830*/  ISETP.GE.AND P3, PT, R6, UR4, PT ;  /* 0x0000000406007c0c */ /* 0x000fe4000bf66270 */
[----:B------:R-:W-:Y:S01]  /*12840*/  SHF.R.U32.HI R6, RZ, 0x6, R7 ;  /* 0x00000006ff067819 */ /* 0x000fe20000011607 */
[----:B-1----:R-:W-:-:S03]  /*12850*/  IMAD.WIDE R2, R252, 0x4, R246 ;  /* 0x00000004fc027825 */ /* 0x002fc600078e02f6 */
[----:B------:R-:W-:Y:S02]  /*12860*/  SGXT.U32 R6, R6, 0x1 ;  /* 0x000000010606781a */ /* 0x000fe40000000000 */
[----:B------:R1:W-:Y:S04]  /*12870*/  STL.64 [R1+0x4a8], R2 ;  /* 0x0004a80201007387 */ /* 0x0003e80000100a00 */
[----:B------:R1:W-:Y:S01]  /*12880*/  LDGSTS.E [R5+0x60008], desc[UR20][R2.64], P4 ;  /* 0x6000800002057fae */ /* 0x0003e2000a1a1014 */
[----:B------:R-:W-:Y:S01]  /*12890*/  IMAD.WIDE R8, R177, 0x4, R234 ;  /* 0x00000004b1087825 */ /* 0x000fe200078e02ea */
[----:B------:R-:W-:-:S03]  /*128a0*/  LOP3.LUT R6, R6, 0x7e, RZ, 0xfc, !PT ;  /* 0x0000007e06067812 */ /* 0x000fc600078efcff */
[----:B-1----:R-:W-:Y:S01]  /*128b0*/  IMAD.WIDE R2, R252, 0x4, R244 ;  /* 0x00000004fc027825 */ /* 0x002fe200078e02f4 */
[----:B------:R-:W-:-:S04]  /*128c0*/  SEL R240, R176, RZ, P2 ;  /* 0x000000ffb0f07207 */ /* 0x000fc80001000000 */
[----:B------:R1:W-:Y:S04]  /*128d0*/  STL.64 [R1+0x470], R2 ;  /* 0x0004700201007387 */ /* 0x0003e80000100a00 */
[----:B------:R1:W-:Y:S01]  /*128e0*/  LDGSTS.E [R5+0x62000], desc[UR20][R2.64], P1 ;  /* 0x6200000002057fae */ /* 0x0003e200089a1014 */
[----:B------:R-:W-:Y:S01]  /*128f0*/  ISETP.GE.AND P4, PT, R6, UR4, PT ;  /* 0x0000000406007c0c */ /* 0x000fe2000bf86270 */
[----:B------:R-:W-:Y:S01]  /*12900*/  IMAD.WIDE R10, R177, 0x4, R230 ;  /* 0x00000004b10a7825 */ /* 0x000fe200078e02e6 */
[----:B------:R-:W-:Y:S01]  /*12910*/  LOP3.LUT R7, R7, 0x7f, RZ, 0xc0, !PT ;  /* 0x0000007f07077812 */ /* 0x000fe200078ec0ff */
[----:B------:R-:W-:Y:S01]  /*12920*/  STL.64 [R1+0x6e0], R8 ;  /* 0x0006e00801007387 */ /* 0x000fe20000100a00 */
[----:B------:R-:W-:Y:S01]  /*12930*/  SEL R176, RZ, 0x4, P3 ;  /* 0x00000004ffb07807 */ /* 0x000fe20001800000 */
[----:B-1----:R-:W-:Y:S01]  /*12940*/  IMAD.WIDE R2, R177, 0x4, R238 ;  /* 0x00000004b1027825 */ /* 0x002fe200078e02ee */
[----:B------:R-:W-:-:S04]  /*12950*/  ISETP.NE.U32.AND P3, PT, R240, RZ, PT ;  /* 0x000000fff000720c */ /* 0x000fc80003f65070 */
[----:B------:R1:W-:Y:S01]  /*12960*/  STL.64 [R1+0x100], R2 ;  /* 0x0001000201007387 */ /* 0x0003e20000100a00 */
[----:B------:R-:W-:Y:S02]  /*12970*/  SEL R240, RZ, 0x4, P4 ;  /* 0x00000004fff07807 */ /* 0x000fe40002000000 */
[----:B------:R-:W-:Y:S01]  /*12980*/  ISETP.GE.AND P4, PT, R7, UR4, PT ;  /* 0x0000000407007c0c */ /* 0x000fe2000bf86270 */
[----:B------:R-:W-:Y:S01]  /*12990*/  STL.64 [R1+0x6e8], R10 ;  /* 0x0006e80a01007387 */ /* 0x000fe20000100a00 */
[----:B------:R-:W-:-:S04]  /*129a0*/  IMAD.WIDE R6, R177, 0x4, R228 ;  /* 0x00000004b1067825 */ /* 0x000fc800078e02e4 */
[----:B-1----:R-:W-:-:S05]  /*129b0*/  IMAD.WIDE R2, R177, 0x4, R232 ;  /* 0x00000004b1027825 */ /* 0x002fca00078e02e8 */
[----:B------:R1:W-:Y:S01]  /*129c0*/  STL.64 [R1+0xe0], R2 ;  /* 0x0000e00201007387 */ /* 0x0003e20000100a00 */
[----:B------:R-:W-:-:S03]  /*129d0*/  IMAD.WIDE R8, R177, 0x4, R222 ;  /* 0x00000004b1087825 */ /* 0x000fc600078e02de */
[----:B------:R2:W-:Y:S01]  /*129e0*/  STL.64 [R1+0xc0], R6 ;  /* 0x0000c00601007387 */ /* 0x0005e20000100a00 */
[----:B-1----:R-:W-:-:S04]  /*129f0*/  IMAD.WIDE R2, R177, 0x4, R224 ;  /* 0x00000004b1027825 */ /* 0x002fc800078e02e0 */
[C---:B--2---:R-:W-:Y:S01]  /*12a00*/  IMAD.WIDE R6, R177.reuse, 0x4, R218 ;  /* 0x00000004b1067825 */ /* 0x044fe200078e02da */
[----:B------:R1:W-:Y:S04]  /*12a10*/  STL.64 [R1+0xa0], R2 ;  /* 0x0000a00201007387 */ /* 0x0003e80000100a00 */
[----:B------:R2:W-:Y:S04]  /*12a20*/  STL.64 [R1+0x90], R8 ;  /* 0x0000900801007387 */ /* 0x0005e80000100a00 */
[----:B------:R4:W-:Y:S01]  /*12a30*/  STL.64 [R1+0x88], R6 ;  /* 0x0000880601007387 */ /* 0x0009e20000100a00 */
[----:B-1----:R-:W-:-:S04]  /*12a40*/  IMAD.WIDE R2, R177, 0x4, R214 ;  /* 0x00000004b1027825 */ /* 0x002fc800078e02d6 */
[C---:B--2---:R-:W-:Y:S01]  /*12a50*/  IMAD.WIDE R8, R177.reuse, 0x4, R210 ;  /* 0x00000004b1087825 */ /* 0x044fe200078e02d2 */
[----:B------:R1:W-:Y:S03]  /*12a60*/  STL.64 [R1+0x78], R2 ;  /* 0x0000780201007387 */ /* 0x0003e60000100a00 */
[C---:B----4-:R-:W-:Y:S01]  /*12a70*/  IMAD.WIDE R6, R177.reuse, 0x4, R208 ;  /* 0x00000004b1067825 */ /* 0x050fe200078e02d0 */
[----:B------:R2:W-:Y:S04]  /*12a80*/  STL.64 [R1+0x68], R8 ;  /* 0x0000680801007387 */ /* 0x0005e80000100a00 */
[----:B------:R-:W4:Y:S01]  /*12a90*/  LDL.LU.64 R218, [R1+0x20] ;  /* 0x0000200001da7983 */ /* 0x000f220000300a00 */
[----:B-1----:R-:W-:-:S03]  /*12aa0*/  IMAD.WIDE R2, R177, 0x4, R206 ;  /* 0x00000004b1027825 */ /* 0x002fc600078e02ce */
[----:B------:R1:W-:Y:S01]  /*12ab0*/  STL.64 [R1+0x58], R6 ;  /* 0x0000580601007387 */ /* 0x0003e20000100a00 */
[----:B------:R-:W-:-:S03]  /*12ac0*/  IMAD.WIDE R242, R177, 0x4, R144 ;  /* 0x00000004b1f27825 */ /* 0x000fc600078e0290 */
[----:B------:R-:W4:Y:S04]  /*12ad0*/  LDL.LU.64 R214, [R1+0x30] ;  /* 0x0000300001d67983 */ /* 0x000f280000300a00 */
[----:B------:R1:W-:Y:S04]  /*12ae0*/  STL.64 [R1+0x48], R2 ;  /* 0x0000480201007387 */ /* 0x0003e80000100a00 */
[----:B------:R-:W4:Y:S04]  /*12af0*/  LDL.LU.64 R206, [R1+0xc8] ;  /* 0x0000c80001ce7983 */ /* 0x000f280000300a00 */
[----:B------:R-:W4:Y:S01]  /*12b00*/  LDL.LU.64 R10, [R1+0x3e0] ;  /* 0x0003e000010a7983 */ /* 0x000f220000300a00 */
[----:B------:R-:W-:-:S03]  /*12b10*/  IMAD.WIDE R12, R177, 0x4, R226 ;  /* 0x00000004b10c7825 */ /* 0x000fc600078e02e2 */
[----:B--2---:R-:W2:Y:S01]  /*12b20*/  LDL.LU.64 R8, [R1+0x3d8] ;  /* 0x0003d80001087983 */ /* 0x004ea20000300a00 */
[----:B------:R-:W-:-:S03]  /*12b30*/  IMAD.WIDE R248, R177, 0x4, R138 ;  /* 0x00000004b1f87825 */ /* 0x000fc600078e028a */
[----:B-1----:R-:W2:Y:S01]  /*12b40*/  LDL.LU.64 R6, [R1+0x3d0] ;  /* 0x0003d00001067983 */ /* 0x002ea20000300a00 */
[----:B------:R-:W-:-:S03]  /*12b50*/  IMAD.WIDE R2, R177, 0x4, R142 ;  /* 0x00000004b1027825 */ /* 0x000fc600078e028e */
[----:B------:R1:W-:Y:S01]  /*12b60*/  STL.64 [R1+0x6b8], R242 ;  /* 0x0006b8f201007387 */ /* 0x0003e20000100a00 */
[----:B------:R-:W-:-:S04]  /*12b70*/  IMAD.WIDE R226, R177, 0x4, R148 ;  /* 0x00000004b1e27825 */ /* 0x000fc800078e0294 */
[----:B------:R-:W-:-:S04]  /*12b80*/  IMAD.WIDE R16, R177, 0x4, R198 ;  /* 0x00000004b1107825 */ /* 0x000fc800078e02c6 */
[C---:B------:R-:W-:Y:S01]  /*12b90*/  IMAD.WIDE R244, R177.reuse, 0x4, R134 ;  /* 0x00000004b1f47825 */ /* 0x040fe200078e0286 */
[----:B-1----:R-:W2:Y:S03]  /*12ba0*/  LDL.LU.64 R242, [R1+0x10] ;  /* 0x0000100001f27983 */ /* 0x002ea60000300a00 */
[C---:B------:R-:W-:Y:S01]  /*12bb0*/  IMAD.WIDE R142, R177.reuse, 0x4, R152 ;  /* 0x00000004b18e7825 */ /* 0x040fe200078e0298 */
[----:B------:R-:W2:Y:S03]  /*12bc0*/  LDL.LU.64 R138, [R1+0xa8] ;  /* 0x0000a800018a7983 */ /* 0x000ea60000300a00 */
[C---:B------:R-:W-:Y:S01]  /*12bd0*/  IMAD.WIDE R246, R177.reuse, 0x4, R136 ;  /* 0x00000004b1f67825 */ /* 0x040fe200078e0288 */
[----:B------:R-:W2:Y:S03]  /*12be0*/  LDL.LU.64 R148, [R1+0x70] ;  /* 0x0000700001947983 */ /* 0x000ea60000300a00 */
[C---:B------:R-:W-:Y:S01]  /*12bf0*/  IMAD.WIDE R134, R177.reuse, 0x4, R118 ;  /* 0x00000004b1867825 */ /* 0x040fe200078e0276 */
[----:B------:R-:W2:Y:S03]  /*12c00*/  LDL.LU.64 R152, [R1] ;  /* 0x0000000001987983 */ /* 0x000ea60000300a00 */
[----:B------:R-:W-:-:S02]  /*12c10*/  IMAD.WIDE R198, R177, 0x4, R168 ;  /* 0x00000004b1c67825 */ /* 0x000fc400078e02a8 */
[----:B------:R-:W2:Y:S02]  /*12c20*/  LDL.LU.64 R168, [R1+0x98] ;  /* 0x0000980001a87983 */ /* 0x000ea40000300a00 */
[----:B------:R-:W-:-:S04]  /*12c30*/  IMAD.WIDE R136, R177, 0x4, R120 ;  /* 0x00000004b1887825 */ /* 0x000fc800078e0278 */
[----:B------:R-:W-:-:S04]  /*12c40*/  IMAD.WIDE R118, R177, 0x4, R102 ;  /* 0x00000004b1767825 */ /* 0x000fc800078e0266 */
[C---:B------:R-:W-:Y:S02]  /*12c50*/  IMAD.WIDE R144, R177.reuse, 0x4, R170 ;  /* 0x00000004b1907825 */ /* 0x040fe400078e02aa */
[----:B------:R-:W2:Y:S02]  /*12c60*/  LDL.LU.64 R170, [R1+0x110] ;  /* 0x0001100001aa7983 */ /* 0x000ea40000300a00 */
[----:B------:R-:W-:-:S04]  /*12c70*/  IMAD.WIDE R120, R177, 0x4, R104 ;  /* 0x00000004b1787825 */ /* 0x000fc800078e0268 */
[C---:B------:R-:W-:Y:S02]  /*12c80*/  IMAD.WIDE R102, R177.reuse, 0x4, R174 ;  /* 0x00000004b1667825 */ /* 0x040fe400078e02ae */
[----:B------:R-:W2:Y:S02]  /*12c90*/  LDL.LU.64 R174, [R1+0x80] ;  /* 0x0000800001ae7983 */ /* 0x000ea40000300a00 */
[C---:B------:R-:W-:Y:S02]  /*12ca0*/  IMAD.WIDE R104, R177.reuse, 0x4, R178 ;  /* 0x00000004b1687825 */ /* 0x040fe400078e02b2 */
[----:B------:R-:W2:Y:S02]  /*12cb0*/  LDL.LU.64 R178, [R1+0x108] ;  /* 0x0001080001b27983 */ /* 0x000ea40000300a00 */
[C---:B------:R-:W-:Y:S02]  /*12cc0*/  IMAD.WIDE R222, R177.reuse, 0x4, R182 ;  /* 0x00000004b1de7825 */ /* 0x040fe400078e02b6 */
[----:B------:R-:W2:Y:S02]  /*12cd0*/  LDL.LU.64 R182, [R1+0x3c0] ;  /* 0x0003c00001b67983 */ /* 0x000ea40000300a00 */
[----:B------:R-:W-:-:S04]  /*12ce0*/  IMAD.WIDE R14, R177, 0x4, R200 ;  /* 0x00000004b10e7825 */ /* 0x000fc800078e02c8 */
[C---:B------:R-:W-:Y:S02]  /*12cf0*/  IMAD.WIDE R210, R177.reuse, 0x4, R184 ;  /* 0x00000004b1d27825 */ /* 0x040fe400078e02b8 */
[----:B------:R-:W2:Y:S02]  /*12d00*/  LDL.LU.64 R184, [R1+0xf8] ;  /* 0x0000f80001b87983 */ /* 0x000ea40000300a00 */
[C---:B------:R-:W-:Y:S02]  /*12d10*/  IMAD.WIDE R200, R177.reuse, 0x4, R186 ;  /* 0x00000004b1c87825 */ /* 0x040fe400078e02ba */
[----:B------:R-:W2:Y:S01]  /*12d20*/  LDL.LU.64 R186, [R1+0x3c8] ;  /* 0x0003c80001ba7983 */ /* 0x000ea20000300a00 */
[----:B------:R-:W-:Y:S01]  /*12d30*/  SEL R176, R176, RZ, P2 ;  /* 0x000000ffb0b07207 */ /* 0x000fe20001000000 */
[C---:B------:R-:W-:Y:S01]  /*12d40*/  IMAD.WIDE R230, R177.reuse, 0x4, R124 ;  /* 0x00000004b1e67825 */ /* 0x040fe200078e027c */
[----:B------:R-:W-:Y:S02]  /*12d50*/  SEL R241, RZ, 0x4, P4 ;  /* 0x00000004fff17807 */ /* 0x000fe40002000000 */
[----:B------:R-:W-:Y:S01]  /*12d60*/  SEL R240, R240, RZ, P2 ;  /* 0x000000fff0f07207 */ /* 0x000fe20001000000 */
[----:B------:R-:W-:Y:S01]  /*12d70*/  IMAD.WIDE R232, R177, 0x4, R126 ;  /* 0x00000004b1e87825 */ /* 0x000fe200078e027e */
[----:B------:R-:W-:-:S03]  /*12d80*/  ISETP.NE.U32.AND P4, PT, R176, RZ, PT ;  /* 0x000000ffb000720c */ /* 0x000fc60003f85070 */
[----:B------:R-:W-:Y:S01]  /*12d90*/  IMAD.WIDE R124, R177, 0x4, R108 ;  /* 0x00000004b17c7825 */ /* 0x000fe200078e026c */
[----:B------:R-:W-:-:S03]  /*12da0*/  SEL R176, R241, RZ, P2 ;  /* 0x000000fff1b07207 */ /* 0x000fc60001000000 */
[----:B------:R-:W-:Y:S01]  /*12db0*/  IMAD.WIDE R250, R177, 0x4, R140 ;  /* 0x00000004b1fa7825 */ /* 0x000fe200078e028c */
[----:B------:R-:W-:-:S03]  /*12dc0*/  ISETP.NE.U32.AND P1, PT, R240, RZ, PT ;  /* 0x000000fff000720c */ /* 0x000fc60003f25070 */
[----:B------:R-:W-:-:S04]  /*12dd0*/  IMAD.WIDE R126, R177, 0x4, R110 ;  /* 0x00000004b17e7825 */ /* 0x000fc800078e026e */
[C---:B------:R-:W-:Y:S02]  /*12de0*/  IMAD.WIDE R108, R177.reuse, 0x4, R188 ;  /* 0x00000004b16c7825 */ /* 0x040fe400078e02bc */
[----:B------:R-:W2:Y:S02]  /*12df0*/  LDL.LU.64 R188, [R1+0x60] ;  /* 0x0000600001bc7983 */ /* 0x000ea40000300a00 */
[----:B------:R-:W-:-:S04]  /*12e00*/  IMAD.WIDE R234, R177, 0x4, R128 ;  /* 0x00000004b1ea7825 */ /* 0x000fc800078e0280 */
[----:B------:R-:W-:-:S04]  /*12e10*/  IMAD.WIDE R228, R177, 0x4, R122 ;  /* 0x00000004b1e47825 */ /* 0x000fc800078e027a */
        /* <DEDUP_REMOVED lines=23> */
[----:B---3--:R-:W-:-:S04]  /*12f90*/  IMAD.WIDE R164, R177, 0x4, R236 ;  /* 0x00000004b1a47825 */ /* 0x008fc800078e02ec */
[----:B----4-:R-:W-:-:S04]  /*12fa0*/  IMAD.WIDE R10, R252, 0x4, R10 ;  /* 0x00000004fc0a7825 */ /* 0x010fc800078e020a */
[C---:B--2---:R-:W-:Y:S01]  /*12fb0*/  IMAD.WIDE R8, R252.reuse, 0x4, R8 ;  /* 0x00000004fc087825 */ /* 0x044fe200078e0208 */
[----:B------:R-:W-:Y:S03]  /*12fc0*/  LDGSTS.E [R5+0x62008], desc[UR20][R10.64], P6 ;  /* 0x620080000a057fae */ /* 0x000fe6000b1a1014 */
[----:B------:R-:W-:Y:S01]  /*12fd0*/  IMAD.WIDE R6, R252, 0x4, R6 ;  /* 0x00000004fc067825 */ /* 0x000fe200078e0206 */
[----:B------:R-:W-:Y:S04]  /*12fe0*/  LDGSTS.E [R5+0x64000], desc[UR20][R8.64], P5 ;  /* 0x6400000008057fae */ /* 0x000fe8000a9a1014 */
[----:B------:R-:W-:Y:S01]  /*12ff0*/  LDGSTS.E [R5+0x64008], desc[UR20][R6.64], P3 ;  /* 0x6400800006057fae */ /* 0x000fe200099a1014 */
[----:B------:R-:W-:-:S04]  /*13000*/  IMAD.WIDE R158, R177, 0x4, R242 ;  /* 0x00000004b19e7825 */ /* 0x000fc800078e02f2 */
[----:B------:R-:W-:Y:S02]  /*13010*/  IMAD.WIDE R166, R177, 0x4, R152 ;  /* 0x00000004b1a67825 */ /* 0x000fe400078e0298 */
[----:B------:R-:W2:Y:S04]  /*13020*/  LDL.LU.64 R152, [R1+0x100] ;  /* 0x0001000001987983 */ /* 0x000ea80000300a00 */
[----:B------:R-:W3:Y:S04]  /*13030*/  LDL.LU.64 R242, [R1+0x88] ;  /* 0x0000880001f27983 */ /* 0x000ee80000300a00 */
[----:B------:R-:W4:Y:S04]  /*13040*/  LDL.LU.64 R236, [R1+0x78] ;  /* 0x0000780001ec7983 */ /* 0x000f280000300a00 */
[----:B------:R1:W-:Y:S04]  /*13050*/  STL.64 [R1+0x1d0], R10 ;  /* 0x0001d00a01007387 */ /* 0x0003e80000100a00 */
[----:B------:R1:W-:Y:S04]  /*13060*/  STL.64 [R1+0x218], R8 ;  /* 0x0002180801007387 */ /* 0x0003e80000100a00 */
[----:B-1----:R-:W3:Y:S04]  /*13070*/  LDL.LU.64 R10, [R1+0x6e8] ;  /* 0x0006e800010a7983 */ /* 0x002ee80000300a00 */
[----:B------:R1:W-:Y:S04]  /*13080*/  STL.64 [R1+0x220], R6 ;  /* 0x0002200601007387 */ /* 0x0003e80000100a00 */
[----:B------:R-:W3:Y:S01]  /*13090*/  LDL.LU.64 R8, [R1+0x6e0] ;  /* 0x0006e00001087983 */ /* 0x000ee20000300a00 */
[----:B------:R-:W-:-:S05]  /*130a0*/  IMAD.WIDE R186, R252, 0x4, R186 ;  /* 0x00000004fcba7825 */ /* 0x000fca00078e02ba */
[----:B------:R-:W-:Y:S04]  /*130b0*/  STL.64 [R1+0x228], R186 ;  /* 0x000228ba01007387 */ /* 0x000fe80000100a00 */
[----:B-1----:R-:W3:Y:S01]  /*130c0*/  LDL.LU.64 R6, [R1+0x6d8] ;  /* 0x0006d80001067983 */ /* 0x002ee20000300a00 */
[----:B------:R-:W-:Y:S01]  /*130d0*/  ISETP.NE.U32.AND P2, PT, R176, RZ, PT ;  /* 0x000000ffb000720c */ /* 0x000fe20003f45070 */
[----:B------:R-:W-:Y:S02]  /*130e0*/  IMAD.WIDE R182, R252, 0x4, R182 ;  /* 0x00000004fcb67825 */ /* 0x000fe400078e02b6 */
[----:B------:R-:W-:Y:S02]  /*130f0*/  LDGSTS.E [R5+0x66000], desc[UR20][R186.64], P4 ;  /* 0x66000000ba057fae */ /* 0x000fe4000a1a1014 */
[----:B------:R-:W-:-:S02]  /*13100*/  IMAD.WIDE R94, R177, 0x4, R94 ;  /* 0x00000004b15e7825 */ /* 0x000fc400078e025e */
[----:B------:R2:W-:Y:S02]  /*13110*/  LDGSTS.E [R5+0x66008], desc[UR20][R182.64], P1 ;  /* 0x66008000b6057fae */ /* 0x0005e400089a1014 */
[C---:B------:R-:W-:Y:S02]  /*13120*/  IMAD.WIDE R78, R177.reuse, 0x4, R78 ;  /* 0x00000004b14e7825 */ /* 0x040fe400078e024e */
[----:B------:R-:W0:Y:S02]  /*13130*/  LDGDEPBAR ;  /* 0x00000000000079af */ /* 0x000e240000000000 */
[----:B------:R-:W-:-:S04]  /*13140*/  IMAD.WIDE R62, R177, 0x4, R62 ;  /* 0x00000004b13e7825 */ /* 0x000fc800078e023e */
[----:B------:R-:W-:-:S04]  /*13150*/  IMAD.WIDE R46, R177, 0x4, R46 ;  /* 0x00000004b12e7825 */ /* 0x000fc800078e022e */
[C---:B------:R-:W-:Y:S01]  /*13160*/  IMAD.WIDE R30, R177.reuse, 0x4, R30 ;  /* 0x00000004b11e7825 */ /* 0x040fe200078e021e */
[----:B------:R2:W-:Y:S03]  /*13170*/  STL.64 [R1+0x250], R182 ;  /* 0x000250b601007387 */ /* 0x0005e60000100a00 */
[----:B------:R-:W-:-:S04]  /*13180*/  IMAD.WIDE R220, R177, 0x4, R220 ;  /* 0x00000004b1dc7825 */ /* 0x000fc800078e02dc */
[----:B------:R-:W-:-:S04]  /*13190*/  IMAD.WIDE R218, R177, 0x4, R218 ;  /* 0x00000004b1da7825 */ /* 0x000fc800078e02da */
[----:B------:R-:W-:-:S04]  /*131a0*/  IMAD.WIDE R138, R177, 0x4, R138 ;  /* 0x00000004b18a7825 */ /* 0x000fc800078e028a */
[C---:B--2---:R-:W-:Y:S01]  /*131b0*/  IMAD.WIDE R182, R177.reuse, 0x4, R152 ;  /* 0x00000004b1b67825 */ /* 0x044fe200078e0298 */
        /* <DEDUP_REMOVED lines=16> */
[----:B------:R-:W-:Y:S04]  /*132c0*/  LDGSTS.E [R6+0x23800], desc[UR20][R218.64], P2 ;  /* 0x23800000da067fae */ /* 0x000fe800091a1014 */
[----:B------:R1:W-:Y:S04]  /*132d0*/  STL.64 [R1+0x178], R182 ;  /* 0x000178b601007387 */ /* 0x0003e80000100a00 */
[----:B------:R-:W-:Y:S04]  /*132e0*/  LDGSTS.E [R6+0x23c00], desc[UR20][R138.64], P2 ;  /* 0x23c000008a067fae */ /* 0x000fe800091a1014 */
[----:B------:R-:W-:Y:S01]  /*132f0*/  LDGSTS.E [R7+0x20080], desc[UR20][R8.64], P2 ;  /* 0x2008000008077fae */ /* 0x000fe200091a1014 */
[----:B-1----:R-:W-:-:S03]  /*13300*/  IMAD.WIDE R182, R177, 0x4, R8 ;  /* 0x00000004b1b67825 */ /* 0x002fc600078e0208 */
[----:B----4-:R-:W-:Y:S01]  /*13310*/  LDGSTS.E [R7+0x20480], desc[UR20][R236.64], P2 ;  /* 0x20480000ec077fae */ /* 0x010fe200091a1014 */
[----:B------:R-:W-:-:S03]  /*13320*/  IMAD.WIDE R92, R177, 0x4, R92 ;  /* 0x00000004b15c7825 */ /* 0x000fc600078e025c */
[----:B------:R-:W-:Y:S04]  /*13330*/  LDGSTS.E [R7+0x20880], desc[UR20][R250.64], P2 ;  /* 0x20880000fa077fae */ /* 0x000fe800091a1014 */
[----:B------:R-:W2:Y:S04]  /*13340*/  LDL.LU.64 R8, [R1+0x6d0] ;  /* 0x0006d00001087983 */ /* 0x000ea80000300a00 */
[----:B------:R1:W-:Y:S01]  /*13350*/  STL.64 [R1+0x190], R182 ;  /* 0x000190b601007387 */ /* 0x0003e20000100a00 */
[----:B------:R-:W-:-:S03]  /*13360*/  IMAD.WIDE R76, R177, 0x4, R76 ;  /* 0x00000004b14c7825 */ /* 0x000fc600078e024c */
[----:B------:R-:W-:Y:S01]  /*13370*/  LDGSTS.E [R7+0x20c80], desc[UR20][R230.64], P2 ;  /* 0x20c80000e6077fae */ /* 0x000fe200091a1014 */
[----:B------:R-:W-:-:S03]  /*13380*/  IMAD.WIDE R60, R177, 0x4, R60 ;  /* 0x00000004b13c7825 */ /* 0x000fc600078e023c */
[----:B------:R-:W-:Y:S04]  /*13390*/  LDGSTS.E [R7+0x21080], desc[UR20][R124.64], P2 ;  /* 0x210800007c077fae */ /* 0x000fe800091a1014 */
[----:B-1----:R-:W4:Y:S01]  /*133a0*/  LDL.LU.64 R182, [R1+0x58] ;  /* 0x0000580001b67983 */ /* 0x002f220000300a00 */
[----:B------:R-:W-:-:S03]  /*133b0*/  IMAD.WIDE R44, R177, 0x4, R44 ;  /* 0x00000004b12c7825 */ /* 0x000fc600078e022c */
[----:B------:R-:W-:Y:S01]  /*133c0*/  LDGSTS.E [R7+0x21480], desc[UR20][R92.64], P2 ;  /* 0x214800005c077fae */ /* 0x000fe200091a1014 */
[----:B------:R-:W-:-:S03]  /*133d0*/  IMAD.WIDE R28, R177, 0x4, R28 ;  /* 0x00000004b11c7825 */ /* 0x000fc600078e021c */
[----:B------:R-:W-:Y:S01]  /*133e0*/  LDGSTS.E [R7+0x21880], desc[UR20][R76.64], P2 ;  /* 0x218800004c077fae */ /* 0x000fe200091a1014 */
[----:B------:R-:W-:-:S03]  /*133f0*/  IMAD.WIDE R212, R177, 0x4, R212 ;  /* 0x00000004b1d47825 */ /* 0x000fc600078e02d4 */
[----:B------:R-:W-:Y:S01]  /*13400*/  LDGSTS.E [R7+0x21c80], desc[UR20][R60.64], P2 ;  /* 0x21c800003c077fae */ /* 0x000fe200091a1014 */
[----:B------:R-:W-:-:S03]  /*13410*/  IMAD.WIDE R214, R177, 0x4, R214 ;  /* 0x00000004b1d67825 */ /* 0x000fc600078e02d6 */
[----:B------:R-:W-:Y:S01]  /*13420*/  LDGSTS.E [R7+0x22080], desc[UR20][R44.64], P2 ;  /* 0x220800002c077fae */ /* 0x000fe200091a1014 */
[----:B------:R-:W-:-:S03]  /*13430*/  IMAD.WIDE R216, R177, 0x4, R216 ;  /* 0x00000004b1d87825 */ /* 0x000fc600078e02d8 */
[----:B------:R-:W-:Y:S04]  /*13440*/  LDGSTS.E [R7+0x22480], desc[UR20][R28.64], P2 ;  /* 0x224800001c077fae */ /* 0x000fe800091a1014 */
[----:B------:R-:W-:Y:S04]  /*13450*/  LDGSTS.E [R7+0x22880], desc[UR20][R140.64], P2 ;  /* 0x228800008c077fae */ /* 0x000fe800091a1014 */
[----:B------:R-:W-:Y:S04]  /*13460*/  LDGSTS.E [R7+0x22c80], desc[UR20][R208.64], P2 ;  /* 0x22c80000d0077fae */ /* 0x000fe800091a1014 */
[----:B------:R-:W-:Y:S01]  /*13470*/  LDGSTS.E [R7+0x23080], desc[UR20][R210.64], P2 ;  /* 0x23080000d2077fae */ /* 0x000fe200091a1014 */
[----:B------:R-:W-:-:S03]  /*13480*/  IMAD.WIDE R90, R177, 0x4, R90 ;  /* 0x00000004b15a7825 */ /* 0x000fc600078e025a */
[----:B------:R-:W-:Y:S01]  /*13490*/  LDGSTS.E [R7+0x23480], desc[UR20][R212.64], P2 ;  /* 0x23480000d4077fae */ /* 0x000fe200091a1014 */
[----:B------:R-:W-:-:S03]  /*134a0*/  IMAD.WIDE R74, R177, 0x4, R74 ;  /* 0x00000004b14a7825 */ /* 0x000fc600078e024a */
[----:B------:R-:W-:Y:S01]  /*134b0*/  LDGSTS.E [R7+0x23880], desc[UR20][R214.64], P2 ;  /* 0x23880000d6077fae */ /* 0x000fe200091a1014 */
[----:B------:R-:W-:-:S03]  /*134c0*/  IMAD.WIDE R58, R177, 0x4, R58 ;  /* 0x00000004b13a7825 */ /* 0x000fc600078e023a */
[----:B------:R-:W-:Y:S01]  /*134d0*/  LDGSTS.E [R7+0x23c80], desc[UR20][R216.64], P2 ;  /* 0x23c80000d8077fae */ /* 0x000fe200091a1014 */
        /* <DEDUP_REMOVED lines=13> */
[----:B--2---:R1:W-:Y:S04]  /*135b0*/  LDGSTS.E [R8+0x20100], desc[UR20][R152.64], P2 ;  /* 0x2010000098087fae */ /* 0x0043e800091a1014 */
        /* <DEDUP_REMOVED lines=16> */
[----:B----4-:R-:W-:Y:S04]  /*136c0*/  LDGSTS.E [R9+0x20580], desc[UR20][R182.64], P2 ;  /* 0x20580000b6097fae */ /* 0x010fe800091a1014 */
[----:B------:R-:W-:Y:S01]  /*136d0*/  LDGSTS.E [R9+0x20980], desc[UR20][R246.64], P2 ;  /* 0x20980000f6097fae */ /* 0x000fe200091a1014 */
[----:B-1----:R-:W-:-:S03]  /*136e0*/  IMAD.WIDE R152, R177, 0x4, R152 ;  /* 0x00000004b1987825 */ /* 0x002fc600078e0298 */
[----:B------:R-:W-:Y:S04]  /*136f0*/  LDGSTS.E [R9+0x20d80], desc[UR20][R136.64], P2 ;  /* 0x20d8000088097fae */ /* 0x000fe800091a1014 */
[----:B------:R-:W-:Y:S01]  /*13700*/  LDGSTS.E [R9+0x21180], desc[UR20][R120.64], P2 ;  /* 0x2118000078097fae */ /* 0x000fe200091a1014 */
[----:B--2---:R-:W-:-:S03]  /*13710*/  IMAD.WIDE R10, R177, 0x4, R10 ;  /* 0x00000004b10a7825 */ /* 0x004fc600078e020a */
        /* <DEDUP_REMOVED lines=9> */
[----:B-1----:R-:W2:Y:S04]  /*137b0*/  LDL.LU.64 R152, [R1+0x48] ;  /* 0x0000480001987983 */ /* 0x002ea80000300a00 */
[----:B------:R1:W-:Y:S04]  /*137c0*/  STL.64 [R1+0x1f0], R10 ;  /* 0x0001f00a01007387 */ /* 0x0003e80000100a00 */
[----:B------:R-:W-:Y:S04]  /*137d0*/  LDGSTS.E [R9+0x23580], desc[UR20][R192.64], P2 ;  /* 0x23580000c0097fae */ /* 0x000fe800091a1014 */
[----:B------:R-:W-:Y:S04]  /*137e0*/  LDGSTS.E [R9+0x23980], desc[UR20][R194.64], P2 ;  /* 0x23980000c2097fae */ /* 0x000fe800091a1014 */
[----:B-1----:R-:W3:Y:S04]  /*137f0*/  LDL.LU.64 R10, [R1+0x6c8] ;  /* 0x0006c800010a7983 */ /* 0x002ee80000300a00 */
[----:B------:R-:W-:Y:S04]  /*13800*/  LDGSTS.E [R9+0x23d80], desc[UR20][R196.64], P2 ;  /* 0x23d80000c4097fae */ /* 0x000fe800091a1014 */
[----:B------:R1:W-:Y:S04]  /*13810*/  STL.64 [R1+0x690], R8 ;  /* 0x0006900801007387 */ /* 0x0003e80000100a00 */
[----:B-1----:R-:W3:Y:S01]  /*13820*/  LDL.LU.64 R8, [R1+0xc0] ;  /* 0x0000c00001087983 */ /* 0x002ee20000300a00 */
        /* <DEDUP_REMOVED lines=16> */
[----:B---3--:R1:W-:Y:S04]  /*13930*/  LDGSTS.E [R10+0x20200], desc[UR20][R8.64], P2 ;  /* 0x20200000080a7fae */ /* 0x0083e800091a1014 */
        /* <DEDUP_REMOVED lines=14> */
[----:B-1----:R-:W-:-:S03]  /*13a20*/  IMAD.WIDE R8, R177, 0x4, R8 ;  /* 0x00000004b1087825 */ /* 0x002fc600078e0208 */
        /* <DEDUP_REMOVED lines=10> */
[----:B------:R-:W-:Y:S01]  /*13ad0*/  LDGSTS.E [R11+0x22280], desc[UR20][R36.64], P2 ;  /* 0x22280000240b7fae */ /* 0x000fe200091a1014 */
[----:B-1----:R-:W-:-:S03]  /*13ae0*/  IMAD.WIDE R8, R177, 0x4, R12 ;  /* 0x00000004b1087825 */ /* 0x002fc600078e020c */
[----:B------:R-:W-:Y:S04]  /*13af0*/  LDGSTS.E [R11+0x22680], desc[UR20][R20.64], P2 ;  /* 0x22680000140b7fae */ /* 0x000fe800091a1014 */
[----:B------:R-:W-:Y:S04]  /*13b00*/  LDGSTS.E [R11+0x22a80], desc[UR20][R100.64], P2 ;  /* 0x22a80000640b7fae */ /* 0x000fe800091a1014 */
[----:B------:R-:W-:Y:S04]  /*13b10*/  LDGSTS.E [R11+0x22e80], desc[UR20][R102.64], P2 ;  /* 0x22e80000660b7fae */ /* 0x000fe800091a1014 */
[----:B------:R-:W2:Y:S04]  /*13b20*/  LDL.LU.64 R12, [R1+0x6c0] ;  /* 0x0006c000010c7983 */ /* 0x000ea80000300a00 */
[----:B------:R-:W-:Y:S04]  /*13b30*/  LDGSTS.E [R11+0x23280], desc[UR20][R112.64], P2 ;  /* 0x23280000700b7fae */ /* 0x000fe800091a1014 */
[----:B------:R1:W-:Y:S04]  /*13b40*/  STL.64 [R1+0x280], R8 ;  /* 0x0002800801007387 */ /* 0x0003e80000100a00 */
[----:B------:R-:W-:Y:S04]  /*13b50*/  LDGSTS.E [R11+0x23680], desc[UR20][R164.64], P2 ;  /* 0x23680000a40b7fae */ /* 0x000fe800091a1014 */
[----:B------:R-:W-:Y:S04]  /*13b60*/  LDGSTS.E [R11+0x23a80], desc[UR20][R148.64], P2 ;  /* 0x23a80000940b7fae */ /* 0x000fe800091a1014 */
[----:B-1----:R-:W3:Y:S04]  /*13b70*/  LDL.LU.64 R8, [R1+0x90] ;  /* 0x0000900001087983 */ /* 0x002ee80000300a00 */
[----:B------:R-:W-:Y:S04]  /*13b80*/  LDGSTS.E [R11+0x23e80], desc[UR20][R184.64], P2 ;  /* 0x23e80000b80b7fae */ /* 0x000fe800091a1014 */
[----:B------:R1:W-:Y:S04]  /*13b90*/  STL.64 [R1+0x688], R10 ;  /* 0x0006880a01007387 */ /* 0x0003e80000100a00 */
[----:B-1----:R-:W2:Y:S01]  /*13ba0*/  LDL.LU.64 R10, [R1+0xa0] ;  /* 0x0000a000010a7983 */ /* 0x002ea20000300a00 */
[----:B------:R-:W-:-:S04]  /*13bb0*/  IMAD.WIDE R82, R177, 0x4, R82 ;  /* 0x00000004b1527825 */ /* 0x000fc800078e0252 */
[----:B------:R-:W-:-:S04]  /*13bc0*/  IMAD.WIDE R66, R177, 0x4, R66 ;  /* 0x00000004b1427825 */ /* 0x000fc800078e0242 */
[----:B------:R-:W-:-:S04]  /*13bd0*/  IMAD.WIDE R50, R177, 0x4, R50 ;  /* 0x00000004b1327825 */ /* 0x000fc800078e0232 */
[----:B------:R-:W-:-:S04]  /*13be0*/  IMAD.WIDE R34, R177, 0x4, R34 ;  /* 0x00000004b1227825 */ /* 0x000fc800078e0222 */
[----:B------:R-:W-:-:S04]  /*13bf0*/  IMAD.WIDE R18, R177, 0x4, R18 ;  /* 0x00000004b1127825 */ /* 0x000fc800078e0212 */
[C---:B------:R-:W-:Y:S01]  /*13c00*/  IMAD.WIDE R160, R177.reuse, 0x4, R160 ;  /* 0x00000004b1a07825 */ /* 0x040fe200078e02a0 */
[----:B--2---:R1:W-:Y:S04]  /*13c10*/  LDGSTS.E [R12+0x20300], desc[UR20][R10.64], P2 ;  /* 0x203000000a0c7fae */ /* 0x0043e800091a1014 */
[----:B------:R-:W-:Y:S04]  /*13c20*/  LDGSTS.E [R12+0x20700], desc[UR20][R16.64], P2 ;  /* 0x20700000100c7fae */ /* 0x000fe800091a1014 */
[----:B------:R-:W-:Y:S01]  /*13c30*/  LDGSTS.E [R12+0x20b00], desc[UR20][R238.64], P2 ;  /* 0x20b00000ee0c7fae */ /* 0x000fe200091a1014 */
[----:B-1----:R-:W-:-:S03]  /*13c40*/  IMAD.WIDE R10, R177, 0x4, R10 ;  /* 0x00000004b10a7825 */ /* 0x002fc600078e020a */
[----:B------:R-:W-:Y:S04]  /*13c50*/  LDGSTS.E [R12+0x20f00], desc[UR20][R130.64], P2 ;  /* 0x20f00000820c7fae */ /* 0x000fe800091a1014 */
[----:B------:R1:W-:Y:S04]  /*13c60*/  STL.64 [R1+0x2c8], R10 ;  /* 0x0002c80a01007387 */ /* 0x0003e80000100a00 */
[----:B------:R-:W-:Y:S04]  /*13c70*/  LDGSTS.E [R12+0x21300], desc[UR20][R114.64], P2 ;  /* 0x21300000720c7fae */ /* 0x000fe800091a1014 */
[----:B------:R-:W-:Y:S01]  /*13c80*/  LDGSTS.E [R12+0x21700], desc[UR20][R82.64], P2 ;  /* 0x21700000520c7fae */ /* 0x000fe200091a1014 */
[----:B-1----:R-:W-:-:S03]  /*13c90*/  IMAD.WIDE R10, R177, 0x4, R242 ;  /* 0x00000004b10a7825 */ /* 0x002fc600078e02f2 */
[----:B------:R-:W-:Y:S04]  /*13ca0*/  LDGSTS.E [R12+0x21b00], desc[UR20][R66.64], P2 ;  /* 0x21b00000420c7fae */ /* 0x000fe800091a1014 */
[----:B------:R-:W2:Y:S01]  /*13cb0*/  LDL.LU.64 R242, [R1+0x6b8] ;  /* 0x0006b80001f27983 */ /* 0x000ea20000300a00 */
[----:B------:R-:W-:-:S03]  /*13cc0*/  IMAD.WIDE R174, R177, 0x4, R174 ;  /* 0x00000004b1ae7825 */ /* 0x000fc600078e02ae */
[----:B------:R-:W-:Y:S01]  /*13cd0*/  LDGSTS.E [R12+0x21f00], desc[UR20][R50.64], P2 ;  /* 0x21f00000320c7fae */ /* 0x000fe200091a1014 */
[----:B------:R-:W-:-:S03]  /*13ce0*/  IMAD.WIDE R178, R177, 0x4, R178 ;  /* 0x00000004b1b27825 */ /* 0x000fc600078e02b2 */
        /* <DEDUP_REMOVED lines=8> */
[----:B---3--:R1:W-:Y:S01]  /*13d70*/  LDGSTS.E [R13+0x20380], desc[UR20][R8.64], P2 ;  /* 0x20380000080d7fae */ /* 0x0083e200091a1014 */
[----:B------:R-:W-:-:S04]  /*13d80*/  IMAD.WIDE R182, R177, 0x4, R182 ;  /* 0x00000004b1b67825 */ /* 0x000fc800078e02b6 */
[----:B-1----:R-:W-:-:S05]  /*13d90*/  IMAD.WIDE R8, R177, 0x4, R8 ;  /* 0x00000004b1087825 */ /* 0x002fca00078e0208 */
[----:B------:R1:W-:Y:S04]  /*13da0*/  STL.64 [R1+0x328], R8 ;  /* 0x0003280801007387 */ /* 0x0003e80000100a00 */
[----:B------:R3:W-:Y:S01]  /*13db0*/  STL.64 [R1+0x140], R10 ;  /* 0x0001400a01007387 */ /* 0x0007e20000100a00 */
[----:B-1----:R-:W-:-:S04]  /*13dc0*/  IMAD.WIDE R8, R177, 0x4, R236 ;  /* 0x00000004b1087825 */ /* 0x002fc800078e02ec */
[C---:B---3--:R-:W-:Y:S01]  /*13dd0*/  IMAD.WIDE R10, R177.reuse, 0x4, R186 ;  /* 0x00000004b10a7825 */ /* 0x048fe200078e02ba */
[----:B------:R1:W-:Y:S04]  /*13de0*/  STL.64 [R1+0x170], R8 ;  /* 0x0001700801007387 */ /* 0x0003e80000100a00 */
[----:B------:R3:W-:Y:S04]  /*13df0*/  STL.64 [R1+0x188], R10 ;  /* 0x0001880a01007387 */ /* 0x0007e80000100a00 */
[----:B------:R-:W-:Y:S01]  /*13e00*/  STL.64 [R1+0x1c8], R182 ;  /* 0x0001c8b601007387 */ /* 0x000fe20000100a00 */
[----:B-1----:R-:W-:-:S04]  /*13e10*/  IMAD.WIDE R8, R177, 0x4, R152 ;  /* 0x00000004b1087825 */ /* 0x002fc800078e0298 */
[C---:B---3--:R-:W-:Y:S02]  /*13e20*/  IMAD.WIDE R10, R177.reuse, 0x4, R14 ;  /* 0x00000004b10a7825 */ /* 0x048fe400078e020e */
[----:B------:R-:W3:Y:S04]  /*13e30*/  LDL.LU.64 R14, [R1+0x6b0] ;  /* 0x0006b000010e7983 */ /* 0x000ee80000300a00 */
[----:B------:R1:W-:Y:S01]  /*13e40*/  STL.64 [R1+0x200], R8 ;  /* 0x0002000801007387 */ /* 0x0003e20000100a00 */
[----:B------:R-:W-:-:S04]  /*13e50*/  IMAD.WIDE R152, R177, 0x4, R250 ;  /* 0x00000004b1987825 */ /* 0x000fc800078e02fa */
[C---:B-1----:R-:W-:Y:S02]  /*13e60*/  IMAD.WIDE R8, R177.reuse, 0x4, R16 ;  /* 0x00000004b1087825 */ /* 0x042fe400078e0210 */
[----:B------:R-:W4:Y:S04]  /*13e70*/  LDL.LU.64 R16, [R1+0x6a8] ;  /* 0x0006a80001107983 */ /* 0x000f280000300a00 */
[----:B------:R-:W-:Y:S04]  /*13e80*/  STL.64 [R1+0x248], R10 ;  /* 0x0002480a01007387 */ /* 0x000fe80000100a00 */
[----:B------:R1:W-:Y:S02]  /*13e90*/  STL.64 [R1+0x290], R8 ;  /* 0x0002900801007387 */ /* 0x0003e40000100a00 */
[----:B-1----:R-:W-:-:S04]  /*13ea0*/  IMAD.WIDE R8, R177, 0x4, R2 ;  /* 0x00000004b1087825 */ /* 0x002fc800078e0202 */
        /* <DEDUP_REMOVED lines=14> */
[C---:B--2---:R-:W-:Y:S01]  /*13f90*/  IMAD.WIDE R10, R177.reuse, 0x4, R242 ;  /* 0x00000004b10a7825 */ /* 0x044fe200078e02f2 */
[----:B------:R-:W-:Y:S03]  /*13fa0*/  LDGSTS.E [R13+0x20780], desc[UR20][R242.64], P2 ;  /* 0x20780000f20d7fae */ /* 0x000fe600091a1014 */
[C---:B------:R-:W-:Y:S01]  /*13fb0*/  IMAD.WIDE R38, R177.reuse, 0x4, R38 ;  /* 0x00000004b1267825 */ /* 0x040fe200078e0226 */
[----:B------:R-:W-:Y:S03]  /*13fc0*/  LDGSTS.E [R13+0x20b80], desc[UR20][R234.64], P2 ;  /* 0x20b80000ea0d7fae */ /* 0x000fe600091a1014 */
[C---:B------:R-:W-:Y:S01]  /*13fd0*/  IMAD.WIDE R32, R177.reuse, 0x4, R32 ;  /* 0x00000004b1207825 */ /* 0x040fe200078e0220 */
[----:B------:R-:W-:Y:S04]  /*13fe0*/  LDGSTS.E [R13+0x20f80], desc[UR20][R128.64], P2 ;  /* 0x20f80000800d7fae */ /* 0x000fe800091a1014 */
[----:B------:R-:W2:Y:S04]  /*13ff0*/  LDL.LU.64 R242, [R1+0x6a0] ;  /* 0x0006a00001f27983 */ /* 0x000ea80000300a00 */
[----:B------:R-:W2:Y:S04]  /*14000*/  LDL.LU.64 R2, [R1+0x698] ;  /* 0x0006980001027983 */ /* 0x000ea80000300a00 */
[----:B------:R1:W-:Y:S04]  /*14010*/  STL.64 [R1+0x300], R10 ;  /* 0x0003000a01007387 */ /* 0x0003e80000100a00 */
[----:B------:R1:W-:Y:S04]  /*14020*/  STL.64 [R1+0x108], R8 ;  /* 0x0001080801007387 */ /* 0x0003e80000100a00 */
[----:B------:R1:W-:Y:S02]  /*14030*/  STL.64 [R1+0x138], R152 ;  /* 0x0001389801007387 */ /* 0x0003e40000100a00 */
[----:B-1----:R-:W-:-:S02]  /*14040*/  IMAD.WIDE R10, R177, 0x4, R248 ;  /* 0x00000004b10a7825 */ /* 0x002fc400078e02f8 */
[----:B------:R-:W-:Y:S02]  /*14050*/  LDGSTS.E [R13+0x21380], desc[UR20][R96.64], P2 ;  /* 0x21380000600d7fae */ /* 0x000fe400091a1014 */
[C---:B------:R-:W-:Y:S02]  /*14060*/  IMAD.WIDE R8, R177.reuse, 0x4, R246 ;  /* 0x00000004b1087825 */ /* 0x040fe400078e02f6 */
[----:B------:R1:W-:Y:S02]  /*14070*/  STL.64 [R1+0x158], R10 ;  /* 0x0001580a01007387 */ /* 0x0003e40000100a00 */
[C---:B------:R-:W-:Y:S02]  /*14080*/  IMAD.WIDE R152, R177.reuse, 0x4, R244 ;  /* 0x00000004b1987825 */ /* 0x040fe400078e02f4 */
[----:B------:R1:W-:Y:S04]  /*14090*/  STL.64 [R1+0x1a0], R8 ;  /* 0x0001a00801007387 */ /* 0x0003e80000100a00 */
[----:B------:R1:W-:Y:S02]  /*140a0*/  STL.64 [R1+0x1e0], R152 ;  /* 0x0001e09801007387 */ /* 0x0003e40000100a00 */
[----:B-1----:R-:W-:-:S02]  /*140b0*/  IMAD.WIDE R10, R177, 0x4, R240 ;  /* 0x00000004b10a7825 */ /* 0x002fc400078e02f0 */
[----:B------:R-:W-:Y:S02]  /*140c0*/  LDGSTS.E [R13+0x21780], desc[UR20][R80.64], P2 ;  /* 0x21780000500d7fae */ /* 0x000fe400091a1014 */
[C---:B------:R-:W-:Y:S02]  /*140d0*/  IMAD.WIDE R8, R177.reuse, 0x4, R238 ;  /* 0x00000004b1087825 */ /* 0x040fe400078e02ee */
[----:B------:R1:W-:Y:S04]  /*140e0*/  STL.64 [R1+0x210], R10 ;  /* 0x0002100a01007387 */ /* 0x0003e80000100a00 */
[----:B------:R1:W-:Y:S01]  /*140f0*/  STL.64 [R1+0x278], R8 ;  /* 0x0002780801007387 */ /* 0x0003e20000100a00 */
[----:B------:R-:W-:-:S03]  /*14100*/  IMAD.WIDE R152, R177, 0x4, R230 ;  /* 0x00000004b1987825 */ /* 0x000fc600078e02e6 */
[----:B------:R-:W-:Y:S01]  /*14110*/  LDGSTS.E [R13+0x21b80], desc[UR20][R64.64], P2 ;  /* 0x21b80000400d7fae */ /* 0x000fe200091a1014 */
[----:B-1----:R-:W-:-:S03]  /*14120*/  IMAD.WIDE R10, R177, 0x4, R234 ;  /* 0x00000004b10a7825 */ /* 0x002fc600078e02ea */
[----:B------:R-:W-:Y:S01]  /*14130*/  LDGSTS.E [R13+0x21f80], desc[UR20][R48.64], P2 ;  /* 0x21f80000300d7fae */ /* 0x000fe200091a1014 */
[----:B------:R-:W-:-:S03]  /*14140*/  IMAD.WIDE R8, R177, 0x4, R232 ;  /* 0x00000004b1087825 */ /* 0x000fc600078e02e8 */
[----:B------:R1:W-:Y:S04]  /*14150*/  STL.64 [R1+0x2d0], R10 ;  /* 0x0002d00a01007387 */ /* 0x0003e80000100a00 */
[----:B------:R3:W-:Y:S04]  /*14160*/  STL.64 [R1+0x28], R8 ;  /* 0x0000280801007387 */ /* 0x0007e80000100a00 */
[----:B------:R-:W-:Y:S01]  /*14170*/  STL.64 [R1+0x110], R152 ;  /* 0x0001109801007387 */ /* 0x000fe20000100a00 */
[----:B-1----:R-:W-:-:S03]  /*14180*/  IMAD.WIDE R10, R177, 0x4, R228 ;  /* 0x00000004b10a7825 */ /* 0x002fc600078e02e4 */
[----:B------:R-:W-:Y:S01]  /*14190*/  LDGSTS.E [R13+0x22380], desc[UR20][R32.64], P2 ;  /* 0x22380000200d7fae */ /* 0x000fe200091a1014 */
[----:B---3--:R-:W-:-:S03]  /*141a0*/  IMAD.WIDE R8, R177, 0x4, R136 ;  /* 0x00000004b1087825 */ /* 0x008fc600078e0288 */
[----:B------:R1:W-:Y:S04]  /*141b0*/  STL.64 [R1+0x128], R10 ;  /* 0x0001280a01007387 */ /* 0x0003e80000100a00 */
[----:B------:R3:W-:Y:S04]  /*141c0*/  STL.64 [R1+0x150], R8 ;  /* 0x0001500801007387 */ /* 0x0007e80000100a00 */
[----:B------:R-:W-:Y:S01]  /*141d0*/  STL.64 [R1+0x1a8], R134 ;  /* 0x0001a88601007387 */ /* 0x000fe20000100a00 */
[----:B-1----:R-:W-:-:S04]  /*141e0*/  IMAD.WIDE R10, R177, 0x4, R132 ;  /* 0x00000004b10a7825 */ /* 0x002fc800078e0284 */
[C---:B---3--:R-:W-:Y:S01]  /*141f0*/  IMAD.WIDE R8, R177.reuse, 0x4, R130 ;  /* 0x00000004b1087825 */ /* 0x048fe200078e0282 */
        /* <DEDUP_REMOVED lines=61> */
[----:B------:R-:W-:Y:S04]  /*145d0*/  STL.64 [R1+0x20], R42 ;  /* 0x0000202a01007387 */ /* 0x000fe80000100a00 */
[----:B------:R-:W-:Y:S01]  /*145e0*/  STL.64 [R1+0x10], R8 ;  /* 0x0000100801007387 */ /* 0x000fe20000100a00 */
[----:B-1----:R-:W-:-:S05]  /*145f0*/  IMAD.WIDE R10, R177, 0x4, R40 ;  /* 0x00000004b10a7825 */ /* 0x002fca00078e0228 */
[----:B------:R1:W-:Y:S01]  /*14600*/  STL.64 [R1+0x40], R10 ;  /* 0x0000400a01007387 */ /* 0x0003e20000100a00 */
[----:B------:R-:W-:-:S03]  /*14610*/  IMAD.WIDE R34, R177, 0x4, R34 ;  /* 0x00000004b1227825 */ /* 0x000fc600078e0222 */
[----:B------:R-:W-:Y:S01]  /*14620*/  STL.64 [R1+0x68], R38 ;  /* 0x0000682601007387 */ /* 0x000fe20000100a00 */
[----:B-1----:R-:W-:-:S05]  /*14630*/  IMAD.WIDE R10, R177, 0x4, R36 ;  /* 0x00000004b10a7825 */ /* 0x002fca00078e0224 */
[----:B------:R1:W-:Y:S01]  /*14640*/  STL.64 [R1+0xa0], R10 ;  /* 0x0000a00a01007387 */ /* 0x0003e20000100a00 */
[----:B------:R-:W-:-:S03]  /*14650*/  IMAD.WIDE R22, R177, 0x4, R22 ;  /* 0x00000004b1167825 */ /* 0x000fc600078e0216 */
[----:B------:R-:W-:Y:S01]  /*14660*/  STL.64 [R1+0xd8], R34 ;  /* 0x0000d82201007387 */ /* 0x000fe20000100a00 */
[----:B------:R-:W-:-:S04]  /*14670*/  IMAD.WIDE R20, R177, 0x4, R20 ;  /* 0x00000004b1147825 */ /* 0x000fc800078e0214 */
[----:B-1----:R-:W-:-:S05]  /*14680*/  IMAD.WIDE R10, R177, 0x4, R32 ;  /* 0x00000004b10a7825 */ /* 0x002fca00078e0220 */
[----:B------:R1:W-:Y:S01]  /*14690*/  STL.64 [R1+0x160], R10 ;  /* 0x0001600a01007387 */ /* 0x0003e20000100a00 */
[----:B------:R-:W-:-:S04]  /*146a0*/  IMAD.WIDE R146, R177, 0x4, R146 ;  /* 0x00000004b1927825 */ /* 0x000fc800078e0292 */
[C---:B------:R-:W-:Y:S01]  /*146b0*/  IMAD.WIDE R18, R177.reuse, 0x4, R18 ;  /* 0x00000004b1127825 */ /* 0x040fe200078e0212 */
[----:B------:R-:W-:Y:S03]  /*146c0*/  STL.64 [R1+0x18], R22 ;  /* 0x0000181601007387 */ /* 0x000fe60000100a00 */
[C---:B------:R-:W-:Y:S01]  /*146d0*/  IMAD.WIDE R162, R177.reuse, 0x4, R162 ;  /* 0x00000004b1a27825 */ /* 0x040fe200078e02a2 */
[----:B------:R-:W-:Y:S03]  /*146e0*/  LDGSTS.E [R13+0x22780], desc[UR20][R146.64], P2 ;  /* 0x22780000920d7fae */ /* 0x000fe600091a1014 */
[C---:B-1----:R-:W-:Y:S01]  /*146f0*/  IMAD.WIDE R10, R177.reuse, 0x4, R24 ;  /* 0x00000004b10a7825 */ /* 0x042fe200078e0218 */
[----:B------:R-:W-:Y:S04]  /*14700*/  LDGSTS.E [R13+0x22b80], desc[UR20][R162.64], P2 ;  /* 0x22b80000a20d7fae */ /* 0x000fe800091a1014 */
[----:B------:R-:W-:Y:S04]  /*14710*/  STL.64 [R1], R10 ;  /* 0x0000000a01007387 */ /* 0x000fe80000100a00 */
[----:B------:R-:W-:Y:S04]  /*14720*/  STL.64 [R1+0x50], R20 ;  /* 0x0000501401007387 */ /* 0x000fe80000100a00 */
[----:B------:R1:W-:Y:S01]  /*14730*/  STL.64 [R1+0x88], R18 ;  /* 0x0000881201007387 */ /* 0x0003e20000100a00 */
[----:B------:R-:W-:-:S04]  /*14740*/  IMAD.WIDE R238, R177, 0x4, R104 ;  /* 0x00000004b1ee7825 */ /* 0x000fc800078e0268 */
[----:B-1----:R-:W-:-:S04]  /*14750*/  IMAD.WIDE R18, R177, 0x4, R146 ;  /* 0x00000004b1127825 */ /* 0x002fc800078e0292 */
[C---:B------:R-:W-:Y:S01]  /*14760*/  IMAD.WIDE R20, R177.reuse, 0x4, R160 ;  /* 0x00000004b1147825 */ /* 0x040fe200078e02a0 */
[----:B------:R1:W-:Y:S04]  /*14770*/  STL.64 [R1+0x100], R18 ;  /* 0x0001001201007387 */ /* 0x0003e80000100a00 */
[----:B------:R-:W-:Y:S01]  /*14780*/  STL.64 [R1+0x38], R20 ;  /* 0x0000381401007387 */ /* 0x000fe20000100a00 */
[----:B-1----:R-:W-:-:S05]  /*14790*/  IMAD.WIDE R18, R177, 0x4, R162 ;  /* 0x00000004b1127825 */ /* 0x002fca00078e02a2 */
[----:B------:R1:W-:Y:S04]  /*147a0*/  STL.64 [R1+0x70], R18 ;  /* 0x0000701201007387 */ /* 0x0003e80000100a00 */
[----:B------:R-:W-:Y:S04]  /*147b0*/  STL.64 [R1+0x630], R238 ;  /* 0x000630ee01007387 */ /* 0x000fe80000100a00 */
[----:B------:R-:W3:Y:S01]  /*147c0*/  LDL.LU.64 R152, [R1+0x258] ;  /* 0x0002580001987983 */ /* 0x000ee20000300a00 */
[----:B------:R-:W-:-:S04]  /*147d0*/  IMAD.WIDE R180, R177, 0x4, R180 ;  /* 0x00000004b1b47825 */ /* 0x000fc800078e02b4 */
[C---:B------:R-:W-:Y:S01]  /*147e0*/  IMAD.WIDE R168, R177.reuse, 0x4, R168 ;  /* 0x00000004b1a87825 */ /* 0x040fe200078e02a8 */
[----:B------:R-:W-:Y:S03]  /*147f0*/  LDGSTS.E [R13+0x22f80], desc[UR20][R180.64], P2 ;  /* 0x22f80000b40d7fae */ /* 0x000fe600091a1014 */
[C---:B-1----:R-:W-:Y:S01]  /*14800*/  IMAD.WIDE R18, R177.reuse, 0x4, R180 ;  /* 0x00000004b1127825 */ /* 0x042fe200078e02b4 */
[----:B------:R-:W-:Y:S03]  /*14810*/  LDGSTS.E [R13+0x23380], desc[UR20][R106.64], P2 ;  /* 0x233800006a0d7fae */ /* 0x000fe600091a1014 */
[C---:B------:R-:W-:Y:S01]  /*14820*/  IMAD.WIDE R244, R177.reuse, 0x4, R156 ;  /* 0x00000004b1f47825 */ /* 0x040fe200078e029c */
[----:B------:R1:W-:Y:S03]  /*14830*/  LDGSTS.E [R13+0x23780], desc[UR20][R158.64], P2 ;  /* 0x237800009e0d7fae */ /* 0x0003e600091a1014 */
[C---:B------:R-:W-:Y:S01]  /*14840*/  IMAD.WIDE R150, R177.reuse, 0x4, R150 ;  /* 0x00000004b1967825 */ /* 0x040fe200078e0296 */
[----:B------:R-:W-:Y:S03]  /*14850*/  STL.64 [R1+0x8], R18 ;  /* 0x0000081201007387 */ /* 0x000fe60000100a00 */
[C---:B------:R-:W-:Y:S01]  /*14860*/  IMAD.WIDE R170, R177.reuse, 0x4, R170 ;  /* 0x00000004b1aa7825 */ /* 0x040fe200078e02aa */
[----:B------:R2:W-:Y:S03]  /*14870*/  LDGSTS.E [R13+0x23b80], desc[UR20][R168.64], P2 ;  /* 0x23b80000a80d7fae */ /* 0x0005e600091a1014 */
[C---:B------:R-:W-:Y:S01]  /*14880*/  IMAD.WIDE R156, R177.reuse, 0x4, R106 ;  /* 0x00000004b19c7825 */ /* 0x040fe200078e026a */
[----:B------:R-:W-:Y:S03]  /*14890*/  STL.64 [R1+0x638], R150 ;  /* 0x0006389601007387 */ /* 0x000fe60000100a00 */
[C---:B------:R-:W-:Y:S01]  /*148a0*/  IMAD.WIDE R166, R177.reuse, 0x4, R166 ;  /* 0x00000004b1a67825 */ /* 0x040fe200078e02a6 */
[----:B------:R-:W-:Y:S03]  /*148b0*/  STL.64 [R1+0x5d0], R156 ;  /* 0x0005d09c01007387 */ /* 0x000fe60000100a00 */
[C---:B-1----:R-:W-:Y:S01]  /*148c0*/  IMAD.WIDE R158, R177.reuse, 0x4, R158 ;  /* 0x00000004b19e7825 */ /* 0x042fe200078e029e */
[----:B------:R1:W-:Y:S03]  /*148d0*/  LDGSTS.E [R13+0x23f80], desc[UR20][R170.64], P2 ;  /* 0x23f80000aa0d7fae */ /* 0x0003e600091a1014 */
[C---:B------:R-:W-:Y:S01]  /*148e0*/  IMAD.WIDE R174, R177.reuse, 0x4, R174 ;  /* 0x00000004b1ae7825 */ /* 0x040fe200078e02ae */
[----:B------:R-:W-:Y:S03]  /*148f0*/  STL.64 [R1+0x640], R166 ;  /* 0x000640a601007387 */ /* 0x000fe60000100a00 */
[C---:B--2---:R-:W-:Y:S01]  /*14900*/  IMAD.WIDE R168, R177.reuse, 0x4, R168 ;  /* 0x00000004b1a87825 */ /* 0x044fe200078e02a8 */
[----:B------:R2:W-:Y:S03]  /*14910*/  STL.64 [R1+0x5d8], R158 ;  /* 0x0005d89e01007387 */ /* 0x0005e60000100a00 */
[C---:B------:R-:W-:Y:S01]  /*14920*/  IMAD.WIDE R178, R177.reuse, 0x4, R178 ;  /* 0x00000004b1b27825 */ /* 0x040fe200078e02b2 */
[----:B------:R-:W-:Y:S03]  /*14930*/  STL.64 [R1+0x648], R174 ;  /* 0x000648ae01007387 */ /* 0x000fe60000100a00 */
[C---:B-1----:R-:W-:Y:S01]  /*14940*/  IMAD.WIDE R170, R177.reuse, 0x4, R170 ;  /* 0x00000004b1aa7825 */ /* 0x042fe200078e02aa */
[----:B------:R1:W-:Y:S04]  /*14950*/  STL.64 [R1+0x5e0], R168 ;  /* 0x0005e0a801007387 */ /* 0x0003e80000100a00 */
[----:B------:R-:W-:Y:S01]  /*14960*/  STL.64 [R1+0x650], R178 ;  /* 0x000650b201007387 */ /* 0x000fe20000100a00 */
[C---:B------:R-:W-:Y:S01]  /*14970*/  IMAD.WIDE R186, R177.reuse, 0x4, R172 ;  /* 0x00000004b1ba7825 */ /* 0x040fe200078e02ac */
[----:B--2---:R-:W2:Y:S02]  /*14980*/  LDC R158, c[0x0][0x3a0] ;  /* 0x0000e800ff9e7b82 */ /* 0x004ea40000000800 */
[----:B------:R-:W-:Y:S04]  /*14990*/  STL.64 [R1+0x5e8], R170 ;  /* 0x0005e8aa01007387 */ /* 0x000fe80000100a00 */
[----:B------:R-:W2:Y:S04]  /*149a0*/  LDL.LU.64 R234, [R1+0x3a8] ;  /* 0x0003a80001ea7983 */ /* 0x000ea80000300a00 */
[----:B------:R-:W4:Y:S01]  /*149b0*/  LDL.LU.64 R230, [R1+0x260] ;  /* 0x0002600001e67983 */ /* 0x000f220000300a00 */
[----:B------:R-:W-:Y:S01]  /*149c0*/  IMAD.WIDE R232, R177, 0x4, R154 ;  /* 0x00000004b1e87825 */ /* 0x000fe200078e029a */
[----:B------:R-:W1:Y:S01]  /*149d0*/  S2R R176, SR_TID.X ;  /* 0x0000000000b07919 */ /* 0x000e620000002100 */
[----:B------:R-:W-:Y:S01]  /*149e0*/  UIADD3 UR4, UPT, UPT, UR14, -0x180, URZ ;  /* 0xfffffe800e047890 */ /* 0x000fe2000fffe0ff */
[----:B------:R-:W0:Y:S01]  /*149f0*/  LDGDEPBAR ;  /* 0x00000000000079af */ /* 0x000e220000000000 */
[----:B---3--:R-:W-:-:S03]  /*14a00*/  IMAD.WIDE R172, R252, 0x4, R152 ;  /* 0x00000004fcac7825 */ /* 0x008fc600078e0298 */
[----:B------:R-:W3:Y:S04]  /*14a10*/  LDL.LU.64 R152, [R1+0x398] ;  /* 0x0003980001987983 */ /* 0x000ee80000300a00 */
[----:B------:R-:W3:Y:S04]  /*14a20*/  LDL.LU.64 R134, [R1+0x390] ;  /* 0x0003900001867983 */ /* 0x000ee80000300a00 */
[----:B------:R-:W-:Y:S04]  /*14a30*/  STL.64 [R1+0x5f0], R172 ;  /* 0x0005f0ac01007387 */ /* 0x000fe80000100a00 */
[----:B------:R-:W3:Y:S01]  /*14a40*/  LDL.LU.64 R136, [R1+0x388] ;  /* 0x0003880001887983 */ /* 0x000ee20000300a00 */
[----:B--2---:R-:W-:Y:S01]  /*14a50*/  IMAD.WIDE R154, R252, 0x4, R234 ;  /* 0x00000004fc9a7825 */ /* 0x004fe200078e02ea */
[----:B------:R-:W-:-:S03]  /*14a60*/  LOP3.LUT R234, R3, 0x60, RZ, 0xfc, !PT ;  /* 0x0000006003ea7812 */ /* 0x000fc600078efcff */
[----:B----4-:R-:W-:Y:S02]  /*14a70*/  IMAD.WIDE R38, R252, 0x4, R230 ;  /* 0x00000004fc267825 */ /* 0x010fe400078e02e6 */
[----:B------:R-:W2:Y:S01]  /*14a80*/  LDL.LU.64 R230, [R1+0x380] ;  /* 0x0003800001e67983 */ /* 0x000ea20000300a00 */
[----:B------:R-:W-:-:S03]  /*14a90*/  LOP3.LUT R235, R3, 0x62, RZ, 0xfc, !PT ;  /* 0x0000006203eb7812 */ /* 0x000fc600078efcff */
[----:B------:R-:W-:Y:S04]  /*14aa0*/  STL.64 [R1+0x5f8], R154 ;  /* 0x0005f89a01007387 */ /* 0x000fe80000100a00 */
[----:B------:R-:W-:Y:S04]  /*14ab0*/  STL.64 [R1+0x600], R38 ;  /* 0x0006002601007387 */ /* 0x000fe80000100a00 */
[----:B------:R-:W-:Y:S01]  /*14ac0*/  STL.64 [R1+0x608], R234 ;  /* 0x000608ea01007387 */ /* 0x000fe20000100a00 */
[----:B------:R-:W-:Y:S01]  /*14ad0*/  VIADD R158, R158, 0x7f ;  /* 0x0000007f9e9e7836 */ /* 0x000fe20000000000 */
[----:B------:R-:W-:-:S02]  /*14ae0*/  ISETP.GE.AND P1, PT, R3, UR4, PT ;  /* 0x0000000403007c0c */ /* 0x000fc4000bf26270 */
[----:B-1----:R-:W-:Y:S02]  /*14af0*/  LOP3.LUT R176, R176, 0x7f, RZ, 0xc0, !PT ;  /* 0x0000007fb0b07812 */ /* 0x002fe400078ec0ff */
[----:B------:R-:W-:Y:S02]  /*14b00*/  ISETP.GT.AND P2, PT, R158, 0x1ff, PT ;  /* 0x000001ff9e00780c */ /* 0x000fe40003f44270 */
[----:B------:R-:W-:Y:S02]  /*14b10*/  SEL R18, RZ, 0x4, P1 ;  /* 0x00000004ff127807 */ /* 0x000fe40000800000 */
[C---:B------:R-:W-:Y:S01]  /*14b20*/  LOP3.LUT R159, R3.reuse, 0x2, RZ, 0xfc, !PT ;  /* 0x00000002039f7812 */ /* 0x040fe200078efcff */
[----:B------:R-:W-:Y:S01]  /*14b30*/  VIADD R131, R2, UR7 ;  /* 0x0000000702837c36 */ /* 0x000fe20008000000 */
[----:B------:R-:W-:Y:S01]  /*14b40*/  LOP3.LUT R229, R3, 0x40, RZ, 0xfc, !PT ;  /* 0x0000004003e57812 */ /* 0x000fe200078efcff */
[----:B------:R-:W-:-:S04]  /*14b50*/  IMAD.WIDE R182, R177, 0x4, R102 ;  /* 0x00000004b1b67825 */ /* 0x000fc800078e0266 */
[----:B------:R-:W-:-:S04]  /*14b60*/  IMAD.WIDE R248, R177, 0x4, R46 ;  /* 0x00000004b1f87825 */ /* 0x000fc800078e022e */
[----:B------:R-:W-:-:S04]  /*14b70*/  IMAD.WIDE R236, R177, 0x4, R30 ;  /* 0x00000004b1ec7825 */ /* 0x000fc800078e021e */
[C---:B---3--:R-:W-:Y:S02]  /*14b80*/  IMAD.WIDE R40, R252.reuse, 0x4, R152 ;  /* 0x00000004fc287825 */ /* 0x048fe400078e0298 */
[----:B------:R-:W3:Y:S02]  /*14b90*/  LDL.LU.64 R152, [R1+0x378] ;  /* 0x0003780001987983 */ /* 0x000ee40000300a00 */
[----:B------:R-:W-:Y:S02]  /*14ba0*/  IMAD.WIDE R70, R252, 0x4, R134 ;  /* 0x00000004fc467825 */ /* 0x000fe400078e0286 */
[----:B------:R-:W4:Y:S01]  /*14bb0*/  LDL.LU.64 R134, [R1+0x370] ;  /* 0x0003700001867983 */ /* 0x000f220000300a00 */
[----:B------:R-:W-:Y:S02]  /*14bc0*/  SEL R18, R18, RZ, P2 ;  /* 0x000000ff12127207 */ /* 0x000fe40001000000 */
[----:B------:R-:W-:Y:S02]  /*14bd0*/  ISETP.GE.AND P1, PT, R176, UR4, PT ;  /* 0x00000004b0007c0c */ /* 0x000fe4000bf26270 */
[----:B------:R-:W-:Y:S01]  /*14be0*/  ISETP.NE.U32.AND P4, PT, R18, RZ, PT ;  /* 0x000000ff1200720c */ /* 0x000fe20003f85070 */
[----:B------:R-:W-:Y:S01]  /*14bf0*/  BAR.SYNC.DEFER_BLOCKING 0x0 ;  /* 0x0000000000007b1d */ /* 0x000fe20000010000 */
[----:B------:R-:W-:-:S02]  /*14c00*/  SEL R18, RZ, 0x4, P1 ;  /* 0x00000004ff127807 */ /* 0x000fc40000800000 */
[----:B------:R-:W-:Y:S02]  /*14c10*/  ISETP.GE.AND P1, PT, R159, UR4, PT ;  /* 0x000000049f007c0c */ /* 0x000fe4000bf26270 */
[----:B------:R-:W-:Y:S02]  /*14c20*/  SEL R18, R18, RZ, P2 ;  /* 0x000000ff12127207 */ /* 0x000fe40001000000 */
[----:B------:R-:W-:Y:S02]  /*14c30*/  LOP3.LUT R176, R3, 0x20, RZ, 0xfc, !PT ;  /* 0x0000002003b07812 */ /* 0x000fe400078efcff */
[----:B------:R-:W-:Y:S02]  /*14c40*/  ISETP.NE.U32.AND P3, PT, R18, RZ, PT ;  /* 0x000000ff1200720c */ /* 0x000fe40003f65070 */
[----:B------:R-:W-:Y:S02]  /*14c50*/  SEL R18, RZ, 0x4, P1 ;  /* 0x00000004ff127807 */ /* 0x000fe40000800000 */
[----:B------:R-:W-:-:S02]  /*14c60*/  ISETP.GE.AND P5, PT, R176, UR4, PT ;  /* 0x00000004b0007c0c */ /* 0x000fc4000bfa6270 */
[----:B------:R-:W-:Y:S02]  /*14c70*/  SEL R18, R18, RZ, P2 ;  /* 0x000000ff12127207 */ /* 0x000fe40001000000 */
[----:B------:R-:W-:Y:S02]  /*14c80*/  LOP3.LUT R176, R3, 0x22, RZ, 0xfc, !PT ;  /* 0x0000002203b07812 */ /* 0x000fe400078efcff */
[----:B------:R-:W-:Y:S02]  /*14c90*/  ISETP.NE.U32.AND P1, PT, R18, RZ, PT ;  /* 0x000000ff1200720c */ /* 0x000fe40003f25070 */
[----:B------:R-:W-:Y:S02]  /*14ca0*/  SEL R18, RZ, 0x4, P5 ;  /* 0x00000004ff127807 */ /* 0x000fe40002800000 */
[----:B------:R-:W-:Y:S01]  /*14cb0*/  ISETP.GE.AND P5, PT, R176, UR4, PT ;  /* 0x00000004b0007c0c */ /* 0x000fe2000bfa6270 */
[----:B------:R-:W-:Y:S01]  /*14cc0*/  @!PT LDS RZ, [RZ] ;  /* 0x00000000fffff984 */ /* 0x000fe20000000800 */
[----:B------:R-:W-:Y:S01]  /*14cd0*/  @!PT LDS RZ, [RZ] ;  /* 0x00000000fffff984 */ /* 0x000fe20000000800 */
[----:B------:R-:W-:Y:S01]  /*14ce0*/  @!PT LDS RZ, [RZ] ;  /* 0x00000000fffff984 */ /* 0x000fe20000000800 */
[----:B------:R-:W-:Y:S01]  /*14cf0*/  LDGSTS.E [R131+0x68000], desc[UR20][R172.64], P4 ;  /* 0x68000000ac837fae */ /* 0x000fe2000a1a1014 */
[----:B------:R-:W-:-:S04]  /*14d00*/  SEL R18, R18, RZ, P2 ;  /* 0x000000ff12127207 */ /* 0x000fc80001000000 */
[----:B------:R-:W-:Y:S02]  /*14d10*/  ISETP.NE.U32.AND P6, PT, R18, RZ, PT ;  /* 0x000000ff1200720c */ /* 0x000fe40003fc5070 */
[----:B------:R-:W-:Y:S01]  /*14d20*/  SEL R18, RZ, 0x4, P5 ;  /* 0x00000004ff127807 */ /* 0x000fe20002800000 */
[----:B------:R-:W-:Y:S01]  /*14d30*/  LDGSTS.E [R131+0x68008], desc[UR20][R154.64], P1 ;  /* 0x680080009a837fae */ /* 0x000fe200089a1014 */
[----:B------:R-:W-:Y:S02]  /*14d40*/  ISETP.GE.AND P5, PT, R229, UR4, PT ;  /* 0x00000004e5007c0c */ /* 0x000fe4000bfa6270 */
[----:B------:R-:W-:Y:S02]  /*14d50*/  SEL R18, R18, RZ, P2 ;  /* 0x000000ff12127207 */ /* 0x000fe40001000000 */
[----:B------:R-:W-:Y:S02]  /*14d60*/  LOP3.LUT R176, R3, 0x42, RZ, 0xfc, !PT ;  /* 0x0000004203b07812 */ /* 0x000fe400078efcff */
[----:B------:R-:W-:-:S02]  /*14d70*/  ISETP.NE.U32.AND P4, PT, R18, RZ, PT ;  /* 0x000000ff1200720c */ /* 0x000fc40003f85070 */
[----:B------:R-:W-:Y:S01]  /*14d80*/  SEL R18, RZ, 0x4, P5 ;  /* 0x00000004ff127807 */ /* 0x000fe20002800000 */
[----:B------:R-:W-:Y:S01]  /*14d90*/  LDGSTS.E [R131+0x6a000], desc[UR20][R38.64], P6 ;  /* 0x6a00000026837fae */ /* 0x000fe2000b1a1014 */
[----:B------:R-:W-:Y:S02]  /*14da0*/  ISETP.GE.AND P5, PT, R176, UR4, PT ;  /* 0x00000004b0007c0c */ /* 0x000fe4000bfa6270 */
[----:B------:R-:W-:Y:S02]  /*14db0*/  SEL R18, R18, RZ, P2 ;  /* 0x000000ff12127207 */ /* 0x000fe40001000000 */
[----:B------:R-:W-:Y:S02]  /*14dc0*/  SEL R19, RZ, 0x4, P5 ;  /* 0x00000004ff137807 */ /* 0x000fe40002800000 */
[----:B------:R-:W-:Y:S02]  /*14dd0*/  ISETP.NE.U32.AND P5, PT, R18, RZ, PT ;  /* 0x000000ff1200720c */ /* 0x000fe40003fa5070 */
[----:B------:R-:W-:Y:S01]  /*14de0*/  SEL R18, R19, RZ, P2 ;  /* 0x000000ff13127207 */ /* 0x000fe20001000000 */
[----:B------:R-:W-:Y:S01]  /*14df0*/  LDGSTS.E [R131+0x6a008], desc[UR20][R40.64], P4 ;  /* 0x6a00800028837fae */ /* 0x000fe2000a1a1014 */
[----:B------:R-:W-:-:S02]  /*14e00*/  ISETP.GE.AND P1, PT, R234, UR4, PT ;  /* 0x00000004ea007c0c */ /* 0x000fc4000bf26270 */
[----:B------:R-:W-:Y:S02]  /*14e10*/  ISETP.NE.U32.AND P6, PT, R18, RZ, PT ;  /* 0x000000ff1200720c */ /* 0x000fe40003fc5070 */
[----:B------:R-:W-:Y:S02]  /*14e20*/  SEL R18, RZ, 0x4, P1 ;  /* 0x00000004ff127807 */ /* 0x000fe40000800000 */
[----:B------:R-:W-:Y:S02]  /*14e30*/  ISETP.GE.AND P1, PT, R235, UR4, PT ;  /* 0x00000004eb007c0c */ /* 0x000fe4000bf26270 */
[----:B------:R-:W-:Y:S01]  /*14e40*/  SEL R18, R18, RZ, P2 ;  /* 0x000000ff12127207 */ /* 0x000fe20001000000 */
[----:B------:R-:W-:Y:S01]  /*14e50*/  LDGSTS.E [R131+0x6c000], desc[UR20][R70.64], P5 ;  /* 0x6c00000046837fae */ /* 0x000fe2000a9a1014 */
[----:B------:R-:W-:Y:S02]  /*14e60*/  SEL R19, RZ, 0x4, P1 ;  /* 0x00000004ff137807 */ /* 0x000fe40000800000 */
[----:B------:R-:W-:-:S02]  /*14e70*/  LOP3.LUT R176, R3, 0x4, RZ, 0xfc, !PT ;  /* 0x0000000403b07812 */ /* 0x000fc400078efcff */
[----:B------:R-:W-:Y:S02]  /*14e80*/  ISETP.NE.U32.AND P1, PT, R18, RZ, PT ;  /* 0x000000ff1200720c */ /* 0x000fe40003f25070 */
[----:B------:R-:W-:Y:S02]  /*14e90*/  SEL R18, R19, RZ, P2 ;  /* 0x000000ff13127207 */ /* 0x000fe40001000000 */
[----:B------:R-:W-:Y:S02]  /*14ea0*/  ISETP.GE.AND P4, PT, R176, UR4, PT ;  /* 0x00000004b0007c0c */ /* 0x000fe4000bf86270 */
[----:B------:R-:W-:Y:S01]  /*14eb0*/  LOP3.LUT R176, R3, 0x6, RZ, 0xfc, !PT ;  /* 0x0000000603b07812 */ /* 0x000fe200078efcff */
[----:B------:R1:W-:Y:S01]  /*14ec0*/  STL.64 [R1+0x610], R40 ;  /* 0x0006102801007387 */ /* 0x0003e20000100a00 */
[----:B------:R-:W-:Y:S01]  /*14ed0*/  ISETP.NE.U32.AND P5, PT, R18, RZ, PT ;  /* 0x000000ff1200720c */ /* 0x000fe20003fa5070 */
[----:B------:R-:W-:Y:S01]  /*14ee0*/  IMAD.WIDE R72, R252, 0x4, R136 ;  /* 0x00000004fc487825 */ /* 0x000fe200078e0288 */
[----:B------:R-:W-:Y:S01]  /*14ef0*/  SEL R18, RZ, 0x4, P4 ;  /* 0x00000004ff127807 */ /* 0x000fe20002000000 */
[----:B------:R-:W-:Y:S01]  /*14f00*/  STL.64 [R1+0x618], R70 ;  /* 0x0006184601007387 */ /* 0x000fe20000100a00 */
[----:B------:R-:W-:-:S03]  /*14f10*/  ISETP.GE.AND P4, PT, R176, UR4, PT ;  /* 0x00000004b0007c0c */ /* 0x000fc6000bf86270 */
[----:B------:R-:W3:Y:S01]  /*14f20*/  LDL.LU.64 R136, [R1+0x368] ;  /* 0x0003680001887983 */ /* 0x000ee20000300a00 */
[----:B------:R-:W-:-:S03]  /*14f30*/  SEL R18, R18, RZ, P2 ;  /* 0x000000ff12127207 */ /* 0x000fc60001000000 */
[----:B------:R-:W3:Y:S01]  /*14f40*/  LDL.LU.64 R132, [R1+0x360] ;  /* 0x0003600001847983 */ /* 0x000ee20000300a00 */
[----:B------:R-:W-:Y:S01]  /*14f50*/  SEL R19, RZ, 0x4, P4 ;  /* 0x00000004ff137807 */ /* 0x000fe20002000000 */
[----:B--2---:R-:W-:Y:S01]  /*14f60*/  IMAD.WIDE R102, R252, 0x4, R230 ;  /* 0x00000004fc667825 */ /* 0x004fe200078e02e6 */
[----:B------:R-:W-:Y:S01]  /*14f70*/  LOP3.LUT R176, R3, 0x24, RZ, 0xfc, !PT ;  /* 0x0000002403b07812 */ /* 0x000fe200078efcff */
[----:B------:R-:W-:Y:S01]  /*14f80*/  LDGSTS.E [R131+0x6c008], desc[UR20][R72.64], P6 ;  /* 0x6c00800048837fae */ /* 0x000fe2000b1a1014 */
[----:B------:R-:W-:Y:S02]  /*14f90*/  ISETP.NE.U32.AND P4, PT, R18, RZ, PT ;  /* 0x000000ff1200720c */ /* 0x000fe40003f85070 */
[----:B------:R-:W-:Y:S01]  /*14fa0*/  SEL R18, R19, RZ, P2 ;  /* 0x000000ff13127207 */ /* 0x000fe20001000000 */
[----:B------:R-:W-:Y:S01]  /*14fb0*/  STL.64 [R1+0x620], R72 ;  /* 0x0006204801007387 */ /* 0x000fe20000100a00 */
[----:B------:R-:W-:Y:S02]  /*14fc0*/  ISETP.GE.AND P6, PT, R176, UR4, PT ;  /* 0x00000004b0007c0c */ /* 0x000fe4000bfc6270 */
[----:B------:R-:W-:Y:S01]  /*14fd0*/  LOP3.LUT R176, R3, 0x26, RZ, 0xfc, !PT ;  /* 0x0000002603b07812 */ /* 0x000fe200078efcff */
[----:B------:R-:W-:Y:S01]  /*14fe0*/  LDGSTS.E [R131+0x6e000], desc[UR20][R102.64], P1 ;  /* 0x6e00000066837fae */ /* 0x000fe200089a1014 */
[----:B------:R-:W-:-:S03]  /*14ff0*/  ISETP.NE.U32.AND P1, PT, R18, RZ, PT ;  /* 0x000000ff1200720c */ /* 0x000fc60003f25070 */
[----:B------:R-:W-:Y:S01]  /*15000*/  STL.64 [R1+0x628], R102 ;  /* 0x0006286601007387 */ /* 0x000fe20000100a00 */
[----:B------:R-:W-:Y:S01]  /*15010*/  SEL R18, RZ, 0x4, P6 ;  /* 0x00000004ff127807 */ /* 0x000fe20003000000 */
[C---:B------:R-:W-:Y:S02]  /*15020*/  IMAD.WIDE R240, R177.reuse, 0x4, R28 ;  /* 0x00000004b1f07825 */ /* 0x040fe400078e021c */
[----:B------:R-:W2:Y:S01]  /*15030*/  LDL.LU.64 R230, [R1+0x358] ;  /* 0x0003580001e67983 */ /* 0x000ea20000300a00 */
[----:B------:R-:W-:Y:S01]  /*15040*/  ISETP.GE.AND P6, PT, R176, UR4, PT ;  /* 0x00000004b0007c0c */ /* 0x000fe2000bfc6270 */
        /* <DEDUP_REMOVED lines=33> */
[C---:B----4-:R-:W-:Y:S02]  /*15260*/  IMAD.WIDE R176, R252.reuse, 0x4, R134 ;  /* 0x00000004fcb07825 */ /* 0x050fe400078e0286 */
[----:B------:R-:W4:Y:S02]  /*15270*/  LDL.LU.64 R134, [R1+0x350] ;  /* 0x0003500001867983 */ /* 0x000f240000300a00 */
[----:B---3--:R-:W-:-:S05]  /*15280*/  IMAD.WIDE R152, R252, 0x4, R152 ;  /* 0x00000004fc987825 */ /* 0x008fca00078e0298 */
[----:B------:R3:W-:Y:S04]  /*15290*/  STL.64 [R1+0x658], R152 ;  /* 0x0006589801007387 */ /* 0x0007e80000100a00 */
[----:B------:R1:W-:Y:S04]  /*152a0*/  LDGSTS.E [R131+0x6e008], desc[UR20][R152.64], P5 ;  /* 0x6e00800098837fae */ /* 0x0003e8000a9a1014 */
[----:B------:R-:W-:Y:S01]  /*152b0*/  STL.64 [R1+0x660], R176 ;  /* 0x000660b001007387 */ /* 0x000fe20000100a00 */
[----:B------:R-:W-:-:S03]  /*152c0*/  IMAD.WIDE R136, R252, 0x4, R136 ;  /* 0x00000004fc887825 */ /* 0x000fc600078e0288 */
[----:B------:R-:W3:Y:S01]  /*152d0*/  LDL.LU.64 R130, [R1+0x348] ;  /* 0x0003480001827983 */ /* 0x000ee20000300a00 */
[----:B------:R-:W-:-:S04]  /*152e0*/  IMAD.WIDE R42, R252, 0x4, R132 ;  /* 0x00000004fc2a7825 */ /* 0x000fc800078e0284 */
[----:B--2---:R-:W-:Y:S01]  /*152f0*/  IMAD.WIDE R44, R252, 0x4, R230 ;  /* 0x00000004fc2c7825 */ /* 0x004fe200078e02e6 */
[----:B------:R-:W2:Y:S04]  /*15300*/  LDL.LU.64 R132, [R1+0x340] ;  /* 0x0003400001847983 */ /* 0x000ea80000300a00 */
[----:B------:R-:W-:Y:S04]  /*15310*/  STL.64 [R1+0x668], R136 ;  /* 0x0006688801007387 */ /* 0x000fe80000100a00 */
[----:B------:R-:W-:Y:S04]  /*15320*/  STL.64 [R1+0x670], R42 ;  /* 0x0006702a01007387 */ /* 0x000fe80000100a00 */
[----:B------:R-:W2:Y:S01]  /*15330*/  LDL.LU.64 R230, [R1+0x338] ;  /* 0x0003380001e67983 */ /* 0x000ea20000300a00 */
[----:B------:R-:W-:-:S02]  /*15340*/  SEL R18, R18, RZ, P2 ;  /* 0x000000ff12127207 */ /* 0x000fc40001000000 */
[----:B------:R-:W-:Y:S01]  /*15350*/  SEL R19, RZ, 0x4, P6 ;  /* 0x00000004ff137807 */ /* 0x000fe20003000000 */
[----:B------:R-:W-:Y:S01]  /*15360*/  LDGSTS.E [R243+0x68000], desc[UR20][R176.64], P4 ;  /* 0x68000000b0f37fae */ /* 0x000fe2000a1a1014 */
[----:B----4-:R-:W-:Y:S01]  /*15370*/  IMAD.WIDE R74, R252, 0x4, R134 ;  /* 0x00000004fc4a7825 */ /* 0x010fe200078e0286 */
[----:B------:R-:W-:Y:S02]  /*15380*/  LOP3.LUT R228, R3, 0x44, RZ, 0xfc, !PT ;  /* 0x0000004403e47812 */ /* 0x000fe400078efcff */
[----:B------:R-:W4:Y:S01]  /*15390*/  LDL.LU.64 R134, [R1+0x330] ;  /* 0x0003300001867983 */ /* 0x000f220000300a00 */
[----:B------:R-:W-:Y:S02]  /*153a0*/  ISETP.NE.U32.AND P6, PT, R18, RZ, PT ;  /* 0x000000ff1200720c */ /* 0x000fe40003fc5070 */
[----:B------:R-:W-:Y:S01]  /*153b0*/  SEL R18, R19, RZ, P2 ;  /* 0x000000ff13127207 */ /* 0x000fe20001000000 */
[----:B------:R-:W-:Y:S01]  /*153c0*/  LDGSTS.E [R243+0x68008], desc[UR20][R136.64], P1 ;  /* 0x6800800088f37fae */ /* 0x000fe200089a1014 */
[----:B------:R-:W-:-:S02]  /*153d0*/  ISETP.GE.AND P5, PT, R228, UR4, PT ;  /* 0x00000004e4007c0c */ /* 0x000fc4000bfa6270 */
[----:B------:R-:W-:Y:S02]  /*153e0*/  LOP3.LUT R228, R3, 0x46, RZ, 0xfc, !PT ;  /* 0x0000004603e47812 */ /* 0x000fe400078efcff */
[----:B------:R-:W-:Y:S02]  /*153f0*/  ISETP.NE.U32.AND P4, PT, R18, RZ, PT ;  /* 0x000000ff1200720c */ /* 0x000fe40003f85070 */
[----:B------:R-:W-:Y:S02]  /*15400*/  SEL R18, RZ, 0x4, P5 ;  /* 0x00000004ff127807 */ /* 0x000fe40002800000 */
[----:B------:R-:W-:Y:S01]  /*15410*/  ISETP.GE.AND P5, PT, R228, UR4, PT ;  /* 0x00000004e4007c0c */ /* 0x000fe2000bfa6270 */
[----:B------:R-:W-:Y:S01]  /*15420*/  LDGSTS.E [R243+0x6a000], desc[UR20][R42.64], P6 ;  /* 0x6a0000002af37fae */ /* 0x000fe2000b1a1014 */
[----:B------:R-:W-:Y:S02]  /*15430*/  SEL R18, R18, RZ, P2 ;  /* 0x000000ff12127207 */ /* 0x000fe40001000000 */
[----:B------:R-:W-:-:S02]  /*15440*/  SEL R19, RZ, 0x4, P5 ;  /* 0x00000004ff137807 */ /* 0x000fc40002800000 */
[----:B------:R-:W-:Y:S02]  /*15450*/  LOP3.LUT R228, R3, 0x64, RZ, 0xfc, !PT ;  /* 0x0000006403e47812 */ /* 0x000fe400078efcff */
[----:B------:R-:W-:Y:S01]  /*15460*/  ISETP.NE.U32.AND P5, PT, R18, RZ, PT ;  /* 0x000000ff1200720c */ /* 0x000fe20003fa5070 */
[----:B------:R-:W-:Y:S01]  /*15470*/  LDGSTS.E [R243+0x6a008], desc[UR20][R44.64], P4 ;  /* 0x6a0080002cf37fae */ /* 0x000fe2000a1a1014 */
[----:B------:R-:W-:Y:S02]  /*15480*/  SEL R18, R19, RZ, P2 ;  /* 0x000000ff13127207 */ /* 0x000fe40001000000 */
[----:B------:R-:W-:Y:S02]  /*15490*/  ISETP.GE.AND P1, PT, R228, UR4, PT ;  /* 0x00000004e4007c0c */ /* 0x000fe4000bf26270 */
[----:B------:R-:W-:Y:S02]  /*154a0*/  LOP3.LUT R228, R3, 0x66, RZ, 0xfc, !PT ;  /* 0x0000006603e47812 */ /* 0x000fe400078efcff */
[----:B------:R-:W-:-:S02]  /*154b0*/  ISETP.NE.U32.AND P6, PT, R18, RZ, PT ;  /* 0x000000ff1200720c */ /* 0x000fc40003fc5070 */
[----:B------:R-:W-:Y:S02]  /*154c0*/  SEL R18, RZ, 0x4, P1 ;  /* 0x00000004ff127807 */ /* 0x000fe40000800000 */
[----:B------:R-:W-:Y:S01]  /*154d0*/  ISETP.GE.AND P1, PT, R228, UR4, PT ;  /* 0x00000004e4007c0c */ /* 0x000fe2000bf26270 */
[----:B------:R-:W-:Y:S01]  /*154e0*/  LDGSTS.E [R243+0x6c000], desc[UR20][R74.64], P5 ;  /* 0x6c0000004af37fae */ /* 0x000fe2000a9a1014 */
[----:B------:R-:W-:Y:S02]  /*154f0*/  SEL R18, R18, RZ, P2 ;  /* 0x000000ff12127207 */ /* 0x000fe40001000000 */
[----:B------:R-:W-:Y:S02]  /*15500*/  SEL R19, RZ, 0x4, P1 ;  /* 0x00000004ff137807 */ /* 0x000fe40000800000 */
[----:B------:R-:W-:Y:S02]  /*15510*/  LOP3.LUT R228, R3, 0x8, RZ, 0xfc, !PT ;  /* 0x0000000803e47812 */ /* 0x000fe400078efcff */
[----:B------:R-:W-:-:S02]  /*15520*/  ISETP.NE.U32.AND P1, PT, R18, RZ, PT ;  /* 0x000000ff1200720c */ /* 0x000fc40003f25070 */
[----:B------:R-:W-:Y:S02]  /*15530*/  SEL R18, R19, RZ, P2 ;  /* 0x000000ff13127207 */ /* 0x000fe40001000000 */
[----:B------:R-:W-:Y:S02]  /*15540*/  ISETP.GE.AND P4, PT, R228, UR4, PT ;  /* 0x00000004e4007c0c */ /* 0x000fe4000bf86270 */
[----:B------:R-:W-:Y:S02]  /*15550*/  LOP3.LUT R228, R3, 0xa, RZ, 0xfc, !PT ;  /* 0x0000000a03e47812 */ /* 0x000fe400078efcff */
[----:B------:R-:W-:Y:S01]  /*15560*/  ISETP.NE.U32.AND P5, PT, R18, RZ, PT ;  /* 0x000000ff1200720c */ /* 0x000fe20003fa5070 */
[----:B------:R-:W-:Y:S01]  /*15570*/  STL.64 [R1+0x678], R44 ;  /* 0x0006782c01007387 */ /* 0x000fe20000100a00 */
[----:B------:R-:W-:Y:S02]  /*15580*/  SEL R18, RZ, 0x4, P4 ;  /* 0x00000004ff127807 */ /* 0x000fe40002000000 */
[----:B------:R-:W-:Y:S01]  /*15590*/  ISETP.GE.AND P4, PT, R228, UR4, PT ;  /* 0x00000004e4007c0c */ /* 0x000fe2000bf86270 */
[----:B------:R1:W-:Y:S01]  /*155a0*/  STL.64 [R1+0x680], R74 ;  /* 0x0006804a01007387 */ /* 0x0003e20000100a00 */
[----:B------:R-:W-:-:S03]  /*155b0*/  SEL R18, R18, RZ, P2 ;  /* 0x000000ff12127207 */ /* 0x000fc60001000000 */
[----:B------:R-:W4:Y:S01]  /*155c0*/  LDL.LU.64 R124, [R1+0x3a0] ;  /* 0x0003a000017c7983 */ /* 0x000f220000300a00 */
[----:B------:R-:W-:Y:S02]  /*155d0*/  SEL R19, RZ, 0x4, P4 ;  /* 0x00000004ff137807 */ /* 0x000fe40002000000 */
[----:B------:R-:W-:Y:S01]  /*155e0*/  LOP3.LUT R228, R3, 0x28, RZ, 0xfc, !PT ;  /* 0x0000002803e47812 */ /* 0x000fe200078efcff */
[----:B------:R-:W4:Y:S01]  /*155f0*/  LDL.LU.64 R126, [R1+0x320] ;  /* 0x00032000017e7983 */ /* 0x000f220000300a00 */
[----:B------:R-:W-:Y:S02]  /*15600*/  ISETP.NE.U32.AND P4, PT, R18, RZ, PT ;  /* 0x000000ff1200720c */ /* 0x000fe40003f85070 */
[----:B------:R-:W-:Y:S01]  /*15610*/  SEL R18, R19, RZ, P2 ;  /* 0x000000ff13127207 */ /* 0x000fe20001000000 */
[----:B---3--:R-:W-:Y:S02]  /*15620*/  IMAD.WIDE R76, R252, 0x4, R130 ;  /* 0x00000004fc4c7825 */ /* 0x008fe400078e0282 */
[----:B------:R-:W3:Y:S04]  /*15630*/  LDL.LU.64 R130, [R1+0x318] ;  /* 0x0003180001827983 */ /* 0x000ee80000300a00 */
[----:B------:R-:W-:Y:S01]  /*15640*/  LDGSTS.E [R243+0x6c008], desc[UR20][R76.64], P6 ;  /* 0x6c0080004cf37fae */ /* 0x000fe2000b1a1014 */
[----:B------:R-:W-:-:S02]  /*15650*/  ISETP.GE.AND P6, PT, R228, UR4, PT ;  /* 0x00000004e4007c0c */ /* 0x000fc4000bfc6270 */
[----:B------:R-:W-:Y:S01]  /*15660*/  LOP3.LUT R228, R3, 0x2a, RZ, 0xfc, !PT ;  /* 0x0000002a03e47812 */ /* 0x000fe200078efcff */
[----:B--2---:R-:W-:Y:S02]  /*15670*/  IMAD.WIDE R106, R252, 0x4, R132 ;  /* 0x00000004fc6a7825 */ /* 0x004fe400078e0284 */
[----:B------:R-:W2:Y:S04]  /*15680*/  LDL.LU.64 R132, [R1+0x310] ;  /* 0x0003100001847983 */ /* 0x000ea80000300a00 */
[----:B------:R-:W-:Y:S01]  /*15690*/  LDGSTS.E [R243+0x6e000], desc[UR20][R106.64], P1 ;  /* 0x6e0000006af37fae */ /* 0x000fe200089a1014 */
[----:B------:R-:W-:Y:S02]  /*156a0*/  ISETP.NE.U32.AND P1, PT, R18, RZ, PT ;  /* 0x000000ff1200720c */ /* 0x000fe40003f25070 */
[----:B------:R-:W-:-:S02]  /*156b0*/  SEL R18, RZ, 0x4, P6 ;  /* 0x00000004ff127807 */ /* 0x000fc40003000000 */
[----:B------:R-:W-:Y:S01]  /*156c0*/  ISETP.GE.AND P6, PT, R228, UR4, PT ;  /* 0x00000004e4007c0c */ /* 0x000fe2000bfc6270 */
[----:B------:R-:W-:Y:S01]  /*156d0*/  IMAD.WIDE R108, R252, 0x4, R230 ;  /* 0x00000004fc6c7825 */ /* 0x000fe200078e02e6 */
[----:B------:R-:W-:Y:S02]  /*156e0*/  SEL R18, R18, RZ, P2 ;  /* 0x000000ff12127207 */ /* 0x000fe40001000000 */
[----:B------:R-:W-:Y:S02]  /*156f0*/  SEL R19, RZ, 0x4, P6 ;  /* 0x00000004ff137807 */ /* 0x000fe40003000000 */
[----:B------:R-:W-:Y:S01]  /*15700*/  LOP3.LUT R231, R3, 0x48, RZ, 0xfc, !PT ;  /* 0x0000004803e77812 */ /* 0x000fe200078efcff */
[----:B------:R-:W-:Y:S01]  /*15710*/  LDGSTS.E [R243+0x6e008], desc[UR20][R108.64], P5 ;  /* 0x6e0080006cf37fae */ /* 0x000fe2000a9a1014 */
[----:B------:R-:W-:Y:S02]  /*15720*/  ISETP.NE.U32.AND P6, PT, R18, RZ, PT ;  /* 0x000000ff1200720c */ /* 0x000fe40003fc5070 */
[----:B------:R-:W-:-:S02]  /*15730*/  SEL R18, R19, RZ, P2 ;  /* 0x000000ff13127207 */ /* 0x000fc40001000000 */
[----:B------:R-:W-:Y:S02]  /*15740*/  ISETP.GE.AND P5, PT, R231, UR4, PT ;  /* 0x00000004e7007c0c */ /* 0x000fe4000bfa6270 */
[----:B------:R-:W-:Y:S01]  /*15750*/  LOP3.LUT R231, R3, 0x4a, RZ, 0xfc, !PT ;  /* 0x0000004a03e77812 */ /* 0x000fe200078efcff */
[----:B----4-:R-:W-:-:S05]  /*15760*/  IMAD.WIDE R128, R252, 0x4, R134 ;  /* 0x00000004fc807825 */ /* 0x010fca00078e0286 */
[----:B------:R-:W-:Y:S01]  /*15770*/  LDGSTS.E [R242+0x68000], desc[UR20][R128.64], P4 ;  /* 0x6800000080f27fae */ /* 0x000fe2000a1a1014 */
[----:B------:R-:W-:Y:S02]  /*15780*/  ISETP.NE.U32.AND P4, PT, R18, RZ, PT ;  /* 0x000000ff1200720c */ /* 0x000fe40003f85070 */
[----:B------:R-:W-:Y:S02]  /*15790*/  SEL R18, RZ, 0x4, P5 ;  /* 0x00000004ff127807 */ /* 0x000fe40002800000 */
[----:B------:R-:W-:Y:S02]  /*157a0*/  ISETP.GE.AND P5, PT, R231, UR4, PT ;  /* 0x00000004e7007c0c */ /* 0x000fe4000bfa6270 */
[----:B------:R-:W4:Y:S04]  /*157b0*/  LDL.LU.64 R230, [R1+0x3b0] ;  /* 0x0003b00001e67983 */ /* 0x000f280000300a00 */
[----:B------:R-:W4:Y:S01]  /*157c0*/  LDL.LU.64 R134, [R1+0x308] ;  /* 0x0003080001867983 */ /* 0x000f220000300a00 */
[----:B------:R-:W-:-:S02]  /*157d0*/  SEL R18, R18, RZ, P2 ;  /* 0x000000ff12127207 */ /* 0x000fc40001000000 */
[----:B------:R-:W-:Y:S02]  /*157e0*/  SEL R19, RZ, 0x4, P5 ;  /* 0x00000004ff137807 */ /* 0x000fe40002800000 */
[----:B------:R-:W-:Y:S02]  /*157f0*/  LOP3.LUT R228, R3, 0x68, RZ, 0xfc, !PT ;  /* 0x0000006803e47812 */ /* 0x000fe400078efcff */
[----:B------:R-:W-:Y:S02]  /*15800*/  ISETP.NE.U32.AND P5, PT, R18, RZ, PT ;  /* 0x000000ff1200720c */ /* 0x000fe40003fa5070 */
[----:B------:R-:W-:Y:S01]  /*15810*/  SEL R18, R19, RZ, P2 ;  /* 0x000000ff13127207 */ /* 0x000fe20001000000 */
[C---:B------:R-:W-:Y:S02]  /*15820*/  IMAD.WIDE R104, R252.reuse, 0x4, R124 ;  /* 0x00000004fc687825 */ /* 0x040fe400078e027c */
[----:B------:R-:W4:Y:S02]  /*15830*/  LDL.LU.64 R124, [R1+0x2f8] ;  /* 0x0002f800017c7983 */ /* 0x000f240000300a00 */
[----:B------:R-:W-:-:S02]  /*15840*/  IMAD.WIDE R46, R252, 0x4, R126 ;  /* 0x00000004fc2e7825 */ /* 0x000fc400078e027e */
[----:B------:R-:W-:Y:S01]  /*15850*/  LDGSTS.E [R242+0x68008], desc[UR20][R104.64], P1 ;  /* 0x6800800068f27fae */ /* 0x000fe200089a1014 */
[----:B------:R-:W-:Y:S02]  /*15860*/  ISETP.GE.AND P1, PT, R228, UR4, PT ;  /* 0x00000004e4007c0c */ /* 0x000fe4000bf26270 */
[----:B------:R-:W-:Y:S01]  /*15870*/  LOP3.LUT R228, R3, 0x6a, RZ, 0xfc, !PT ;  /* 0x0000006a03e47812 */ /* 0x000fe200078efcff */
[----:B------:R-:W-:Y:S01]  /*15880*/  LDGSTS.E [R242+0x6a000], desc[UR20][R46.64], P6 ;  /* 0x6a0000002ef27fae */ /* 0x000fe2000b1a1014 */
[----:B------:R-:W-:Y:S02]  /*15890*/  ISETP.NE.U32.AND P6, PT, R18, RZ, PT ;  /* 0x000000ff1200720c */ /* 0x000fe40003fc5070 */
[----:B------:R-:W-:Y:S01]  /*158a0*/  SEL R18, RZ, 0x4, P1 ;  /* 0x00000004ff127807 */ /* 0x000fe20000800000 */
[----:B------:R-:W4:Y:S01]  /*158b0*/  LDL.LU.64 R126, [R1+0x2f0] ;  /* 0x0002f000017e7983 */ /* 0x000f220000300a00 */
[----:B------:R-:W-:Y:S02]  /*158c0*/  ISETP.GE.AND P1, PT, R228, UR4, PT ;  /* 0x00000004e4007c0c */ /* 0x000fe4000bf26270 */
[----:B------:R-:W-:-:S02]  /*158d0*/  SEL R18, R18, RZ, P2 ;  /* 0x000000ff12127207 */ /* 0x000fc40001000000 */
[----:B------:R-:W-:Y:S02]  /*158e0*/  SEL R19, RZ, 0x4, P1 ;  /* 0x00000004ff137807 */ /* 0x000fe40000800000 */
[----:B------:R-:W-:Y:S02]  /*158f0*/  LOP3.LUT R228, R3, 0xc, RZ, 0xfc, !PT ;  /* 0x0000000c03e47812 */ /* 0x000fe400078efcff */
[----:B------:R-:W-:Y:S01]  /*15900*/  ISETP.NE.U32.AND P1, PT, R18, RZ, PT ;  /* 0x000000ff1200720c */ /* 0x000fe20003f25070 */
[----:B---3--:R-:W-:Y:S01]  /*15910*/  IMAD.WIDE R48, R252, 0x4, R130 ;  /* 0x00000004fc307825 */ /* 0x008fe200078e0282 */
[----:B------:R-:W-:Y:S01]  /*15920*/  SEL R18, R19, RZ, P2 ;  /* 0x000000ff13127207 */ /* 0x000fe20001000000 */
        /* <DEDUP_REMOVED lines=9> */
[----:B------:R-:W-:Y:S02]  /*159c0*/  ISETP.GE.AND P4, PT, R228, UR4, PT ;  /* 0x00000004e4007c0c */ /* 0x000fe4000bf86270 */
[----:B------:R-:W-:Y:S02]  /*159d0*/  SEL R18, R18, RZ, P2 ;  /* 0x000000ff12127207 */ /* 0x000fe40001000000 */
[----:B------:R-:W-:Y:S02]  /*159e0*/  SEL R19, RZ, 0x4, P4 ;  /* 0x00000004ff137807 */ /* 0x000fe40002000000 */
[----:B------:R-:W-:Y:S02]  /*159f0*/  ISETP.NE.U32.AND P4, PT, R18, RZ, PT ;  /* 0x000000ff1200720c */ /* 0x000fe40003f85070 */
[----:B------:R-:W-:Y:S01]  /*15a00*/  SEL R18, R19, RZ, P2 ;  /* 0x000000ff13127207 */ /* 0x000fe20001000000 */
[----:B----4-:R-:W-:Y:S01]  /*15a10*/  IMAD.WIDE R80, R252, 0x4, R230 ;  /* 0x00000004fc507825 */ /* 0x010fe200078e02e6 */
[----:B------:R-:W-:-:S03]  /*15a20*/  LOP3.LUT R231, R3, 0x2c, RZ, 0xfc, !PT ;  /* 0x0000002c03e77812 */ /* 0x000fc600078efcff */
[----:B------:R-:W-:Y:S01]  /*15a30*/  IMAD.WIDE R110, R252, 0x4, R134 ;  /* 0x00000004fc6e7825 */ /* 0x000fe200078e0286 */
[----:B------:R-:W-:Y:S01]  /*15a40*/  LDGSTS.E [R242+0x6c008], desc[UR20][R80.64], P6 ;  /* 0x6c00800050f27fae */ /* 0x000fe2000b1a1014 */
[----:B------:R-:W-:Y:S02]  /*15a50*/  ISETP.GE.AND P6, PT, R231, UR4, PT ;  /* 0x00000004e7007c0c */ /* 0x000fe4000bfc6270 */
[----:B------:R-:W-:Y:S01]  /*15a60*/  LOP3.LUT R231, R3, 0x2e, RZ, 0xfc, !PT ;  /* 0x0000002e03e77812 */ /* 0x000fe200078efcff */
[----:B------:R-:W-:Y:S01]  /*15a70*/  LDGSTS.E [R242+0x6e000], desc[UR20][R110.64], P1 ;  /* 0x6e0000006ef27fae */ /* 0x000fe200089a1014 */
[----:B------:R-:W-:Y:S02]  /*15a80*/  ISETP.NE.U32.AND P1, PT, R18, RZ, PT ;  /* 0x000000ff1200720c */ /* 0x000fe40003f25070 */
[----:B------:R-:W-:Y:S02]  /*15a90*/  SEL R18, RZ, 0x4, P6 ;  /* 0x00000004ff127807 */ /* 0x000fe40003000000 */
[----:B------:R-:W-:-:S02]  /*15aa0*/  ISETP.GE.AND P6, PT, R231, UR4, PT ;  /* 0x00000004e7007c0c */ /* 0x000fc4000bfc6270 */
[----:B------:R-:W4:Y:S04]  /*15ab0*/  LDL.LU.64 R230, [R1+0x400] ;  /* 0x0004000001e67983 */ /* 0x000f280000300a00 */
[----:B------:R-:W4:Y:S01]  /*15ac0*/  LDL.LU.64 R134, [R1+0x2d8] ;  /* 0x0002d80001867983 */ /* 0x000f220000300a00 */
[----:B------:R-:W-:Y:S02]  /*15ad0*/  SEL R18, R18, RZ, P2 ;  /* 0x000000ff12127207 */ /* 0x000fe40001000000 */
[----:B------:R-:W-:Y:S02]  /*15ae0*/  SEL R20, RZ, 0x4, P6 ;  /* 0x00000004ff147807 */ /* 0x000fe40003000000 */
[----:B------:R-:W-:Y:S02]  /*15af0*/  ISETP.NE.U32.AND P6, PT, R18, RZ, PT ;  /* 0x000000ff1200720c */ /* 0x000fe40003fc5070 */
[----:B------:R-:W-:-:S02]  /*15b00*/  LOP3.LUT R228, R3, 0x4c, RZ, 0xfc, !PT ;  /* 0x0000004c03e47812 */ /* 0x000fc400078efcff */
[----:B------:R-:W-:Y:S01]  /*15b10*/  SEL R20, R20, RZ, P2 ;  /* 0x000000ff14147207 */ /* 0x000fe20001000000 */
[----:B------:R-:W-:Y:S02]  /*15b20*/  IMAD.WIDE R112, R252, 0x4, R124 ;  /* 0x00000004fc707825 */ /* 0x000fe400078e027c */
[----:B------:R-:W4:Y:S04]  /*15b30*/  LDL.LU.64 R124, [R1+0x3f8] ;  /* 0x0003f800017c7983 */ /* 0x000f280000300a00 */
[----:B------:R-:W-:Y:S01]  /*15b40*/  LDGSTS.E [R242+0x6e008], desc[UR20][R112.64], P5 ;  /* 0x6e00800070f27fae */ /* 0x000fe2000a9a1014 */
[----:B------:R-:W-:Y:S01]  /*15b50*/  ISETP.GE.AND P5, PT, R228, UR4, PT ;  /* 0x00000004e4007c0c */ /* 0x000fe2000bfa6270 */
[----:B------:R-:W-:Y:S01]  /*15b60*/  IMAD.WIDE R18, R252, 0x4, R126 ;  /* 0x00000004fc127825 */ /* 0x000fe200078e027e */
[----:B------:R-:W-:Y:S01]  /*15b70*/  LOP3.LUT R228, R3, 0x4e, RZ, 0xfc, !PT ;  /* 0x0000004e03e47812 */ /* 0x000fe200078efcff */
[----:B------:R-:W4:Y:S04]  /*15b80*/  LDL.LU.64 R126, [R1+0x3f0] ;  /* 0x0003f000017e7983 */ /* 0x000f280000300a00 */
[----:B------:R-:W-:Y:S01]  /*15b90*/  LDGSTS.E [R17+0x68000], desc[UR20][R18.64], P4 ;  /* 0x6800000012117fae */ /* 0x000fe2000a1a1014 */
[----:B------:R-:W-:-:S02]  /*15ba0*/  ISETP.NE.U32.AND P4, PT, R20, RZ, PT ;  /* 0x000000ff1400720c */ /* 0x000fc40003f85070 */
[----:B------:R-:W-:Y:S02]  /*15bb0*/  SEL R20, RZ, 0x4, P5 ;  /* 0x00000004ff147807 */ /* 0x000fe40002800000 */
[----:B------:R-:W-:Y:S02]  /*15bc0*/  ISETP.GE.AND P5, PT, R228, UR4, PT ;  /* 0x00000004e4007c0c */ /* 0x000fe4000bfa6270 */
[----:B------:R-:W-:Y:S02]  /*15bd0*/  SEL R20, R20, RZ, P2 ;  /* 0x000000ff14147207 */ /* 0x000fe40001000000 */
[----:B------:R-:W-:Y:S02]  /*15be0*/  SEL R22, RZ, 0x4, P5 ;  /* 0x00000004ff167807 */ /* 0x000fe40002800000 */
[----:B------:R-:W-:Y:S01]  /*15bf0*/  ISETP.NE.U32.AND P5, PT, R20, RZ, PT ;  /* 0x000000ff1400720c */ /* 0x000fe20003fa5070 */
[----:B---3--:R-:W-:Y:S01]  /*15c00*/  IMAD.WIDE R20, R252, 0x4, R130 ;  /* 0x00000004fc147825 */ /* 0x008fe200078e0282 */
[----:B------:R-:W-:Y:S01]  /*15c10*/  LOP3.LUT R228, R3, 0x6c, RZ, 0xfc, !PT ;  /* 0x0000006c03e47812 */ /* 0x000fe200078efcff */
[----:B------:R-:W3:Y:S01]  /*15c20*/  LDL.LU.64 R130, [R1+0x2b8] ;  /* 0x0002b80001827983 */ /* 0x000ee20000300a00 */
[----:B------:R-:W-:-:S03]  /*15c30*/  SEL R22, R22, RZ, P2 ;  /* 0x000000ff16167207 */ /* 0x000fc60001000000 */
[----:B------:R-:W-:Y:S01]  /*15c40*/  LDGSTS.E [R17+0x68008], desc[UR20][R20.64], P1 ;  /* 0x6800800014117fae */ /* 0x000fe200089a1014 */
[----:B------:R-:W-:Y:S02]  /*15c50*/  ISETP.GE.AND P1, PT, R228, UR4, PT ;  /* 0x00000004e4007c0c */ /* 0x000fe4000bf26270 */
[----:B------:R-:W-:Y:S01]  /*15c60*/  LOP3.LUT R228, R3, 0x6e, RZ, 0xfc, !PT ;  /* 0x0000006e03e47812 */ /* 0x000fe200078efcff */
[----:B--2---:R-:W-:Y:S02]  /*15c70*/  IMAD.WIDE R50, R252, 0x4, R132 ;  /* 0x00000004fc327825 */ /* 0x004fe400078e0284 */
[----:B------:R-:W2:Y:S04]  /*15c80*/  LDL.LU.64 R132, [R1+0x2b0] ;  /* 0x0002b00001847983 */ /* 0x000ea80000300a00 */
[----:B------:R-:W-:Y:S01]  /*15c90*/  LDGSTS.E [R17+0x6a000], desc[UR20][R50.64], P6 ;  /* 0x6a00000032117fae */ /* 0x000fe2000b1a1014 */
[----:B------:R-:W-:-:S02]  /*15ca0*/  ISETP.NE.U32.AND P6, PT, R22, RZ, PT ;  /* 0x000000ff1600720c */ /* 0x000fc40003fc5070 */
[----:B------:R-:W-:Y:S02]  /*15cb0*/  SEL R22, RZ, 0x4, P1 ;  /* 0x00000004ff167807 */ /* 0x000fe40000800000 */
        /* <DEDUP_REMOVED lines=19> */
[----:B------:R-:W-:Y:S02]  /*15df0*/  LOP3.LUT R228, R3, 0x30, RZ, 0xfc, !PT ;  /* 0x0000003003e47812 */ /* 0x000fe400078efcff */
[----:B------:R-:W-:-:S02]  /*15e00*/  ISETP.NE.U32.AND P4, PT, R22, RZ, PT ;  /* 0x000000ff1600720c */ /* 0x000fc40003f85070 */
        /* <DEDUP_REMOVED lines=13> */
[----:B------:R-:W-:Y:S01]  /*15ee0*/  SEL R24, RZ, 0x4, P6 ;  /* 0x00000004ff187807 */ /* 0x000fe20003000000 */
[----:B---3--:R-:W-:Y:S01]  /*15ef0*/  IMAD.WIDE R116, R252, 0x4, R130 ;  /* 0x00000004fc747825 */ /* 0x008fe200078e0282 */
[----:B------:R-:W-:Y:S01]  /*15f00*/  ISETP.NE.U32.AND P6, PT, R22, RZ, PT ;  /* 0x000000ff1600720c */ /* 0x000fe20003fc5070 */
[----:B------:R-:W3:Y:S01]  /*15f10*/  LDL.LU.64 R130, [R1+0x418] ;  /* 0x0004180001827983 */ /* 0x000ee20000300a00 */
[----:B------:R-:W-:-:S02]  /*15f20*/  LOP3.LUT R228, R3, 0x50, RZ, 0xfc, !PT ;  /* 0x0000005003e47812 */ /* 0x000fc400078efcff */
[----:B------:R-:W-:Y:S01]  /*15f30*/  SEL R24, R24, RZ, P2 ;  /* 0x000000ff18187207 */ /* 0x000fe20001000000 */
        /* <DEDUP_REMOVED lines=25> */
[----:B------:R-:W-:Y:S01]  /*160d0*/  SEL R26, R26, RZ, P2 ;  /* 0x000000ff1a1a7207 */ /* 0x000fe20001000000 */
[----:B------:R-:W-:Y:S01]  /*160e0*/  IMAD.WIDE R56, R252, 0x4, R124 ;  /* 0x00000004fc387825 */ /* 0x000fe200078e027c */
[----:B------:R-:W-:Y:S01]  /*160f0*/  SEL R27, RZ, 0x4, P1 ;  /* 0x00000004ff1b7807 */ /* 0x000fe20000800000 */
[----:B------:R-:W4:Y:S01]  /*16100*/  LDL.LU.64 R124, [R1+0x438] ;  /* 0x00043800017c7983 */ /* 0x000f220000300a00 */
[----:B------:R-:W-:Y:S02]  /*16110*/  LOP3.LUT R228, R3, 0x14, RZ, 0xfc, !PT ;  /* 0x0000001403e47812 */ /* 0x000fe400078efcff */
[----:B------:R-:W-:Y:S01]  /*16120*/  ISETP.NE.U32.AND P1, PT, R26, RZ, PT ;  /* 0x000000ff1a00720c */ /* 0x000fe20003f25070 */
[----:B------:R-:W-:Y:S01]  /*16130*/  LDGSTS.E [R16+0x6a008], desc[UR20][R56.64], P4 ;  /* 0x6a00800038107fae */ /* 0x000fe2000a1a1014 */
[----:B------:R-:W-:Y:S01]  /*16140*/  SEL R26, R27, RZ, P2 ;  /* 0x000000ff1b1a7207 */ /* 0x000fe20001000000 */
[----:B------:R-:W-:Y:S01]  /*16150*/  IMAD.WIDE R86, R252, 0x4, R126 ;  /* 0x00000004fc567825 */ /* 0x000fe200078e027e */
[----:B------:R-:W-:Y:S01]  /*16160*/  ISETP.GE.AND P4, PT, R228, UR4, PT ;  /* 0x00000004e4007c0c */ /* 0x000fe2000bf86270 */
[----:B------:R-:W4:Y:S01]  /*16170*/  LDL.LU.64 R126, [R1+0x430] ;  /* 0x00043000017e7983 */ /* 0x000f220000300a00 */
[----:B------:R-:W-:-:S03]  /*16180*/  LOP3.LUT R228, R3, 0x16, RZ, 0xfc, !PT ;  /* 0x0000001603e47812 */ /* 0x000fc600078efcff */
[----:B------:R-:W-:Y:S01]  /*16190*/  LDGSTS.E [R16+0x6c000], desc[UR20][R86.64], P5 ;  /* 0x6c00000056107fae */ /* 0x000fe2000a9a1014 */
[----:B------:R-:W-:Y:S02]  /*161a0*/  ISETP.NE.U32.AND P5, PT, R26, RZ, PT ;  /* 0x000000ff1a00720c */ /* 0x000fe40003fa5070 */
[----:B------:R-:W-:Y:S02]  /*161b0*/  SEL R26, RZ, 0x4, P4 ;  /* 0x00000004ff1a7807 */ /* 0x000fe40002000000 */
[----:B------:R-:W-:Y:S02]  /*161c0*/  ISETP.GE.AND P4, PT, R228, UR4, PT ;  /* 0x00000004e4007c0c */ /* 0x000fe4000bf86270 */
[----:B------:R-:W-:Y:S02]  /*161d0*/  SEL R26, R26, RZ, P2 ;  /* 0x000000ff1a1a7207 */ /* 0x000fe40001000000 */
[----:B------:R-:W-:Y:S01]  /*161e0*/  SEL R27, RZ, 0x4, P4 ;  /* 0x00000004ff1b7807 */ /* 0x000fe20002000000 */
[----:B---3--:R-:W-:Y:S01]  /*161f0*/  IMAD.WIDE R88, R252, 0x4, R130 ;  /* 0x00000004fc587825 */ /* 0x008fe200078e0282 */
[----:B------:R-:W-:Y:S01]  /*16200*/  LOP3.LUT R228, R3, 0x34, RZ, 0xfc, !PT ;  /* 0x0000003403e47812 */ /* 0x000fe200078efcff */
[----:B------:R-:W3:Y:S01]  /*16210*/  LDL.LU.64 R130, [R1+0x458] ;  /* 0x0004580001827983 */ /* 0x000ee20000300a00 */
[----:B------:R-:W-:-:S02]  /*16220*/  ISETP.NE.U32.AND P4, PT, R26, RZ, PT ;  /* 0x000000ff1a00720c */ /* 0x000fc40003f85070 */
        /* <DEDUP_REMOVED lines=28> */
[----:B------:R-:W-:Y:S01]  /*163f0*/  ISETP.NE.U32.AND P5, PT, R28, RZ, PT ;  /* 0x000000ff1c00720c */ /* 0x000fe20003fa5070 */
[C---:B------:R-:W-:Y:S01]  /*16400*/  IMAD.WIDE R28, R252.reuse, 0x4, R124 ;  /* 0x00000004fc1c7825 */ /* 0x040fe200078e027c */
[----:B------:R-:W-:Y:S01]  /*16410*/  LOP3.LUT R228, R3, 0x74, RZ, 0xfc, !PT ;  /* 0x0000007403e47812 */ /* 0x000fe200078efcff */
[----:B------:R-:W4:Y:S02]  /*16420*/  LDL.LU.64 R124, [R1+0x448] ;  /* 0x00044800017c7983 */ /* 0x000f240000300a00 */
[----:B------:R-:W-:Y:S01]  /*16430*/  IMAD.WIDE R58, R252, 0x4, R126 ;  /* 0x00000004fc3a7825 */ /* 0x000fe200078e027e */
[----:B------:R-:W-:Y:S01]  /*16440*/  SEL R30, R30, RZ, P2 ;  /* 0x000000ff1e1e7207 */ /* 0x000fe20001000000 */
[----:B------:R-:W-:Y:S01]  /*16450*/  LDGSTS.E [R15+0x68008], desc[UR20][R28.64], P1 ;  /* 0x680080001c0f7fae */ /* 0x000fe200089a1014 */
[----:B------:R-:W-:-:S02]  /*16460*/  ISETP.GE.AND P1, PT, R228, UR4, PT ;  /* 0x00000004e4007c0c */ /* 0x000fc4000bf26270 */
[----:B------:R-:W-:Y:S01]  /*16470*/  LOP3.LUT R228, R3, 0x76, RZ, 0xfc, !PT ;  /* 0x0000007603e47812 */ /* 0x000fe200078efcff */
[----:B------:R-:W4:Y:S04]  /*16480*/  LDL.LU.64 R126, [R1+0x440] ;  /* 0x00044000017e7983 */ /* 0x000f280000300a00 */
[----:B------:R-:W-:Y:S01]  /*16490*/  LDGSTS.E [R15+0x6a000], desc[UR20][R58.64], P6 ;  /* 0x6a0000003a0f7fae */ /* 0x000fe2000b1a1014 */
[----:B------:R-:W-:Y:S02]  /*164a0*/  ISETP.NE.U32.AND P6, PT, R30, RZ, PT ;  /* 0x000000ff1e00720c */ /* 0x000fe40003fc5070 */
[----:B------:R-:W-:Y:S02]  /*164b0*/  SEL R30, RZ, 0x4, P1 ;  /* 0x00000004ff1e7807 */ /* 0x000fe40000800000 */
[----:B------:R-:W-:Y:S01]  /*164c0*/  ISETP.GE.AND P1, PT, R228, UR4, PT ;  /* 0x00000004e4007c0c */ /* 0x000fe2000bf26270 */
[----:B---3--:R-:W-:Y:S01]  /*164d0*/  IMAD.WIDE R60, R252, 0x4, R130 ;  /* 0x00000004fc3c7825 */ /* 0x008fe200078e0282 */
[----:B------:R-:W-:Y:S01]  /*164e0*/  SEL R30, R30, RZ, P2 ;  /* 0x000000ff1e1e7207 */ /* 0x000fe20001000000 */
[----:B------:R-:W3:Y:S01]  /*164f0*/  LDL.LU.64 R130, [R1+0x488] ;  /* 0x0004880001827983 */ /* 0x000ee20000300a00 */
[----:B------:R-:W-:-:S02]  /*16500*/  SEL R31, RZ, 0x4, P1 ;  /* 0x00000004ff1f7807 */ /* 0x000fc40000800000 */
[----:B------:R-:W-:Y:S01]  /*16510*/  LOP3.LUT R228, R3, 0x18, RZ, 0xfc, !PT ;  /* 0x0000001803e47812 */ /* 0x000fe200078efcff */
[----:B------:R-:W-:Y:S01]  /*16520*/  LDGSTS.E [R15+0x6a008], desc[UR20][R60.64], P4 ;  /* 0x6a0080003c0f7fae */ /* 0x000fe2000a1a1014 */
[----:B------:R-:W-:Y:S02]  /*16530*/  ISETP.NE.U32.AND P1, PT, R30, RZ, PT ;  /* 0x000000ff1e00720c */ /* 0x000fe40003f25070 */
[----:B------:R-:W-:Y:S01]  /*16540*/  SEL R30, R31, RZ, P2 ;  /* 0x000000ff1f1e7207 */ /* 0x000fe20001000000 */
[----:B--2---:R-:W-:Y:S01]  /*16550*/  IMAD.WIDE R90, R252, 0x4, R132 ;  /* 0x00000004fc5a7825 */ /* 0x004fe200078e0284 */
[----:B------:R-:W-:Y:S01]  /*16560*/  ISETP.GE.AND P4, PT, R228, UR4, PT ;  /* 0x00000004e4007c0c */ /* 0x000fe2000bf86270 */
[----:B------:R-:W2:Y:S01]  /*16570*/  LDL.LU.64 R132, [R1+0x478] ;  /* 0x0004780001847983 */ /* 0x000ea20000300a00 */
[----:B------:R-:W-:-:S03]  /*16580*/  LOP3.LUT R228, R3, 0x1a, RZ, 0xfc, !PT ;  /* 0x0000001a03e47812 */ /* 0x000fc600078efcff */
[----:B------:R-:W-:Y:S01]  /*16590*/  LDGSTS.E [R15+0x6c000], desc[UR20][R90.64], P5 ;  /* 0x6c0000005a0f7fae */ /* 0x000fe2000a9a1014 */
[----:B------:R-:W-:Y:S02]  /*165a0*/  ISETP.NE.U32.AND P5, PT, R30, RZ, PT ;  /* 0x000000ff1e00720c */ /* 0x000fe40003fa5070 */
[----:B------:R-:W-:Y:S02]  /*165b0*/  SEL R30, RZ, 0x4, P4 ;  /* 0x00000004ff1e7807 */ /* 0x000fe40002000000 */
[----:B------:R-:W-:Y:S02]  /*165c0*/  ISETP.GE.AND P4, PT, R228, UR4, PT ;  /* 0x00000004e4007c0c */ /* 0x000fe4000bf86270 */
[----:B------:R-:W-:Y:S02]  /*165d0*/  SEL R30, R30, RZ, P2 ;  /* 0x000000ff1e1e7207 */ /* 0x000fe40001000000 */
[----:B------:R-:W-:Y:S02]  /*165e0*/  SEL R31, RZ, 0x4, P4 ;  /* 0x00000004ff1f7807 */ /* 0x000fe40002000000 */
[----:B------:R-:W-:-:S02]  /*165f0*/  ISETP.NE.U32.AND P4, PT, R30, RZ, PT ;  /* 0x000000ff1e00720c */ /* 0x000fc40003f85070 */
        /* <DEDUP_REMOVED lines=17> */
[----:B------:R-:W-:Y:S01]  /*16710*/  ISETP.NE.U32.AND P6, PT, R30, RZ, PT ;  /* 0x000000ff1e00720c */ /* 0x000fe20003fc5070 */
[----:B------:R-:W-:Y:S01]  /*16720*/  IMAD.WIDE R30, R252, 0x4, R126 ;  /* 0x00000004fc1e7825 */ /* 0x000fe200078e027e */
[----:B------:R-:W-:Y:S01]  /*16730*/  LOP3.LUT R228, R3, 0x58, RZ, 0xfc, !PT ;  /* 0x0000005803e47812 */ /* 0x000fe200078efcff */
[----:B------:R-:W-:Y:S01]  /*16740*/  LDGSTS.E [R15+0x6e008], desc[UR20][R124.64], P5 ;  /* 0x6e0080007c0f7fae */ /* 0x000fe2000a9a1014 */
[----:B------:R-:W-:-:S02]  /*16750*/  SEL R32, R32, RZ, P2 ;  /* 0x000000ff20207207 */ /* 0x000fc40001000000 */
        /* <DEDUP_REMOVED lines=8> */
[----:B------:R-:W-:Y:S02]  /*167e0*/  SEL R34, RZ, 0x4, P5 ;  /* 0x00000004ff227807 */ /* 0x000fe40002800000 */
[----:B------:R-:W-:Y:S01]  /*167f0*/  ISETP.NE.U32.AND P5, PT, R32, RZ, PT ;  /* 0x000000ff2000720c */ /* 0x000fe20003fa5070 */
[----:B---3--:R-:W-:-:S02]  /*16800*/  IMAD.WIDE R32, R252, 0x4, R130 ;  /* 0x00000004fc207825 */ /* 0x008fc400078e0282 */
[----:B------:R-:W1:Y:S02]  /*16810*/  LDL.LU.64 R130, [R1+0x490] ;  /* 0x0004900001827983 */ /* 0x000e640000300a00 */
[----:B--2---:R-:W-:Y:S02]  /*16820*/  IMAD.WIDE R62, R252, 0x4, R132 ;  /* 0x00000004fc3e7825 */ /* 0x004fe400078e0284 */
[----:B------:R-:W2:Y:S01]  /*16830*/  LDL.LU.64 R132, [R1+0x480] ;  /* 0x0004800001847983 */ /* 0x000ea20000300a00 */
[C---:B------:R-:W-:Y:S02]  /*16840*/  LOP3.LUT R228, R3.reuse, 0x78, RZ, 0xfc, !PT ;  /* 0x0000007803e47812 */ /* 0x040fe400078efcff */
[----:B------:R-:W-:Y:S01]  /*16850*/  SEL R34, R34, RZ, P2 ;  /* 0x000000ff22227207 */ /* 0x000fe20001000000 */
[----:B------:R-:W-:Y:S01]  /*16860*/  LDGSTS.E [R14+0x68008], desc[UR20][R32.64], P1 ;  /* 0x68008000200e7fae */ /* 0x000fe200089a1014 */
[----:B------:R-:W-:Y:S02]  /*16870*/  ISETP.GE.AND P1, PT, R228, UR4, PT ;  /* 0x00000004e4007c0c */ /* 0x000fe4000bf26270 */
[----:B------:R-:W-:Y:S01]  /*16880*/  LOP3.LUT R228, R3, 0x7a, RZ, 0xfc, !PT ;  /* 0x0000007a03e47812 */ /* 0x000fe200078efcff */
[----:B------:R-:W-:Y:S01]  /*16890*/  LDGSTS.E [R14+0x6a000], desc[UR20][R62.64], P6 ;  /* 0x6a0000003e0e7fae */ /* 0x000fe2000b1a1014 */
[----:B------:R-:W-:-:S02]  /*168a0*/  ISETP.NE.U32.AND P6, PT, R34, RZ, PT ;  /* 0x000000ff2200720c */ /* 0x000fc40003fc5070 */
[----:B------:R-:W-:Y:S02]  /*168b0*/  SEL R34, RZ, 0x4, P1 ;  /* 0x00000004ff227807 */ /* 0x000fe40000800000 */
[----:B------:R-:W-:Y:S01]  /*168c0*/  ISETP.GE.AND P1, PT, R228, UR4, PT ;  /* 0x00000004e4007c0c */ /* 0x000fe2000bf26270 */
[----:B----4-:R-:W-:Y:S02]  /*168d0*/  IMAD.WIDE R94, R252, 0x4, R134 ;  /* 0x00000004fc5e7825 */ /* 0x010fe400078e0286 */
[----:B------:R-:W3:Y:S01]  /*168e0*/  LDL.LU.64 R134, [R1+0x4a8] ;  /* 0x0004a80001867983 */ /* 0x000ee20000300a00 */
[----:B------:R-:W-:Y:S01]  /*168f0*/  SEL R34, R34, RZ, P2 ;  /* 0x000000ff22227207 */ /* 0x000fe20001000000 */
[----:B------:R-:W-:Y:S01]  /*16900*/  IMAD.WIDE R64, R252, 0x4, R230 ;  /* 0x00000004fc407825 */ /* 0x000fe200078e02e6 */
[----:B------:R-:W-:Y:S02]  /*16910*/  SEL R35, RZ, 0x4, P1 ;  /* 0x00000004ff237807 */ /* 0x000fe40000800000 */
[----:B------:R-:W-:-:S02]  /*16920*/  LOP3.LUT R231, R3, 0x1c, RZ, 0xfc, !PT ;  /* 0x0000001c03e77812 */ /* 0x000fc400078efcff */
[----:B------:R-:W-:Y:S01]  /*16930*/  ISETP.NE.U32.AND P1, PT, R34, RZ, PT ;  /* 0x000000ff2200720c */ /* 0x000fe20003f25070 */
[----:B------:R-:W-:Y:S01]  /*16940*/  LDGSTS.E [R14+0x6a008], desc[UR20][R64.64], P4 ;  /* 0x6a008000400e7fae */ /* 0x000fe2000a1a1014 */
[----:B------:R-:W-:Y:S02]  /*16950*/  SEL R34, R35, RZ, P2 ;  /* 0x000000ff23227207 */ /* 0x000fe40001000000 */
[----:B------:R-:W-:Y:S01]  /*16960*/  ISETP.GE.AND P4, PT, R231, UR4, PT ;  /* 0x00000004e7007c0c */ /* 0x000fe2000bf86270 */
[----:B------:R-:W-:Y:S01]  /*16970*/  LDGSTS.E [R14+0x6c000], desc[UR20][R94.64], P5 ;  /* 0x6c0000005e0e7fae */ /* 0x000fe2000a9a1014 */
[----:B------:R-:W-:Y:S02]  /*16980*/  LOP3.LUT R231, R3, 0x1e, RZ, 0xfc, !PT ;  /* 0x0000001e03e77812 */ /* 0x000fe400078efcff */
[----:B------:R-:W-:Y:S02]  /*16990*/  ISETP.NE.U32.AND P5, PT, R34, RZ, PT ;  /* 0x000000ff2200720c */ /* 0x000fe40003fa5070 */
[----:B------:R-:W-:-:S02]  /*169a0*/  SEL R34, RZ, 0x4, P4 ;  /* 0x00000004ff227807 */ /* 0x000fc40002000000 */
[----:B------:R-:W-:Y:S01]  /*169b0*/  ISETP.GE.AND P4, PT, R231, UR4, PT ;  /* 0x00000004e7007c0c */ /* 0x000fe2000bf86270 */
[----:B------:R-:W-:Y:S01]  /*169c0*/  IMAD.WIDE R96, R252, 0x4, R96 ;  /* 0x00000004fc607825 */ /* 0x000fe200078e0260 */
[----:B------:R-:W-:Y:S01]  /*169d0*/  SEL R34, R34, RZ, P2 ;  /* 0x000000ff22227207 */ /* 0x000fe20001000000 */
[----:B------:R-:W4:Y:S01]  /*169e0*/  LDL.LU.64 R230, [R1+0x470] ;  /* 0x0004700001e67983 */ /* 0x000f220000300a00 */
[----:B------:R-:W-:Y:S01]  /*169f0*/  SEL R35, RZ, 0x4, P4 ;  /* 0x00000004ff237807 */ /* 0x000fe20002000000 */
[----:B------:R-:W-:Y:S01]  /*16a00*/  IMAD.WIDE R126, R252, 0x4, R126 ;  /* 0x00000004fc7e7825 */ /* 0x000fe200078e027e */
[----:B------:R-:W-:Y:S01]  /*16a10*/  LOP3.LUT R228, R3, 0x3c, RZ, 0xfc, !PT ;  /* 0x0000003c03e47812 */ /* 0x000fe200078efcff */
[----:B------:R-:W-:Y:S01]  /*16a20*/  LDGSTS.E [R14+0x6c008], desc[UR20][R96.64], P6 ;  /* 0x6c008000600e7fae */ /* 0x000fe2000b1a1014 */
[----:B------:R-:W-:Y:S02]  /*16a30*/  ISETP.NE.U32.AND P4, PT, R34, RZ, PT ;  /* 0x000000ff2200720c */ /* 0x000fe40003f85070 */
[----:B------:R-:W-:Y:S01]  /*16a40*/  SEL R34, R35, RZ, P2 ;  /* 0x000000ff23227207 */ /* 0x000fe20001000000 */
[----:B------:R-:W-:Y:S01]  /*16a50*/  LDGSTS.E [R14+0x6e000], desc[UR20][R126.64], P1 ;  /* 0x6e0000007e0e7fae */ /* 0x000fe200089a1014 */
[----:B------:R-:W-:-:S02]  /*16a60*/  ISETP.GE.AND P6, PT, R228, UR4, PT ;  /* 0x00000004e4007c0c */ /* 0x000fc4000bfc6270 */
[C---:B------:R-:W-:Y:S01]  /*16a70*/  LOP3.LUT R228, R3.reuse, 0x3e, RZ, 0xfc, !PT ;  /* 0x0000003e03e47812 */ /* 0x040fe200078efcff */
[----:B-1----:R-:W-:Y:S01]  /*16a80*/  IMAD.WIDE R130, R252, 0x4, R130 ;  /* 0x00000004fc827825 */ /* 0x002fe200078e0282 */
[----:B------:R-:W-:Y:S01]  /*16a90*/  ISETP.NE.U32.AND P1, PT, R34, RZ, PT ;  /* 0x000000ff2200720c */ /* 0x000fe20003f25070 */
[----:B------:R-:W4:Y:S01]  /*16aa0*/  LDL.LU.64 R238, [R1+0x1d0] ;  /* 0x0001d00001ee7983 */ /* 0x000f220000300a00 */
[----:B------:R-:W-:Y:S02]  /*16ab0*/  SEL R34, RZ, 0x4, P6 ;  /* 0x00000004ff227807 */ /* 0x000fe40003000000 */
[----:B------:R-:W-:Y:S01]  /*16ac0*/  ISETP.GE.AND P6, PT, R228, UR4, PT ;  /* 0x00000004e4007c0c */ /* 0x000fe2000bfc6270 */
[----:B------:R-:W-:Y:S01]  /*16ad0*/  LDGSTS.E [R14+0x6e008], desc[UR20][R130.64], P5 ;  /* 0x6e008000820e7fae */ /* 0x000fe2000a9a1014 */
[----:B------:R-:W-:Y:S02]  /*16ae0*/  SEL R34, R34, RZ, P2 ;  /* 0x000000ff22227207 */ /* 0x000fe40001000000 */
[----:B------:R-:W-:Y:S01]  /*16af0*/  SEL R36, RZ, 0x4, P6 ;  /* 0x00000004ff247807 */ /* 0x000fe20003000000 */
[----:B------:R-:W4:Y:S01]  /*16b00*/  LDL.LU.64 R168, [R1+0x218] ;  /* 0x0002180001a87983 */ /* 0x000f220000300a00 */
[----:B------:R-:W-:Y:S01]  /*16b10*/  ISETP.NE.U32.AND P6, PT, R34, RZ, PT ;  /* 0x000000ff2200720c */ /* 0x000fe20003fc5070 */
[----:B--2---:R-:W-:Y:S01]  /*16b20*/  IMAD.WIDE R34, R252, 0x4, R132 ;  /* 0x00000004fc227825 */ /* 0x004fe200078e0284 */
[----:B------:R-:W-:Y:S01]  /*16b30*/  LOP3.LUT R228, R3, 0x5c, RZ, 0xfc, !PT ;  /* 0x0000005c03e47812 */ /* 0x000fe200078efcff */
[----:B------:R-:W2:Y:S01]  /*16b40*/  LDL.LU.64 R100, [R1+0x220] ;  /* 0x0002200001647983 */ /* 0x000ea20000300a00 */
[----:B------:R-:W-:-:S02]  /*16b50*/  SEL R36, R36, RZ, P2 ;  /* 0x000000ff24247207 */ /* 0x000fc40001000000 */
[----:B------:R-:W-:Y:S01]  /*16b60*/  ISETP.GE.AND P5, PT, R228, UR4, PT ;  /* 0x00000004e4007c0c */ /* 0x000fe2000bfa6270 */
[----:B------:R-:W-:Y:S01]  /*16b70*/  LDGSTS.E [R5+0x68000], desc[UR20][R34.64], P4 ;  /* 0x6800000022057fae */ /* 0x000fe2000a1a1014 */
[----:B------:R-:W-:Y:S02]  /*16b80*/  LOP3.LUT R228, R3, 0x5e, RZ, 0xfc, !PT ;  /* 0x0000005e03e47812 */ /* 0x000fe400078efcff */
[----:B------:R-:W-:Y:S01]  /*16b90*/  ISETP.NE.U32.AND P4, PT, R36, RZ, PT ;  /* 0x000000ff2400720c */ /* 0x000fe20003f85070 */
[----:B------:R-:W2:Y:S01]  /*16ba0*/  LDL.LU.64 R132, [R1+0x228] ;  /* 0x0002280001847983 */ /* 0x000ea20000300a00 */
[----:B------:R-:W-:Y:S02]  /*16bb0*/  SEL R36, RZ, 0x4, P5 ;  /* 0x00000004ff247807 */ /* 0x000fe40002800000 */
[----:B------:R-:W-:Y:S02]  /*16bc0*/  ISETP.GE.AND P5, PT, R228, UR4, PT ;  /* 0x00000004e4007c0c */ /* 0x000fe4000bfa6270 */
[----:B------:R-:W-:-:S02]  /*16bd0*/  SEL R36, R36, RZ, P2 ;  /* 0x000000ff24247207 */ /* 0x000fc40001000000 */
[----:B------:R-:W-:Y:S02]  /*16be0*/  SEL R68, RZ, 0x4, P5 ;  /* 0x00000004ff447807 */ /* 0x000fe40002800000 */
[----:B------:R-:W-:Y:S01]  /*16bf0*/  ISETP.NE.U32.AND P5, PT, R36, RZ, PT ;  /* 0x000000ff2400720c */ /* 0x000fe20003fa5070 */
[----:B---3--:R-:W-:Y:S02]  /*16c00*/  IMAD.WIDE R36, R252, 0x4, R134 ;  /* 0x00000004fc247825 */ /* 0x008fe400078e0286 */
[----:B------:R-:W3:Y:S04]  /*16c10*/  LDL.LU.64 R134, [R1+0x250] ;  /* 0x0002500001867983 */ /* 0x000ee80000300a00 */
[----:B------:R-:W3:Y:S01]  /*16c20*/  LDL.64 R156, [R1+0x178] ;  /* 0x00017800019c7983 */ /* 0x000ee20000100a00 */
[----:B------:R-:W-:-:S02]  /*16c30*/  LOP3.LUT R228, R3, 0x7c, RZ, 0xfc, !PT ;  /* 0x0000007c03e47812 */ /* 0x000fc400078efcff */
[----:B------:R-:W-:Y:S01]  /*16c40*/  SEL R68, R68, RZ, P2 ;  /* 0x000000ff44447207 */ /* 0x000fe20001000000 */
[----:B------:R-:W-:Y:S01]  /*16c50*/  LDGSTS.E [R5+0x68008], desc[UR20][R36.64], P1 ;  /* 0x6800800024057fae */ /* 0x000fe200089a1014 */
[----:B------:R-:W-:Y:S02]  /*16c60*/  ISETP.GE.AND P1, PT, R228, UR4, PT ;  /* 0x00000004e4007c0c */ /* 0x000fe4000bf26270 */
[----:B------:R-:W-:Y:S01]  /*16c70*/  LOP3.LUT R228, R3, 0x7e, RZ, 0xfc, !PT ;  /* 0x0000007e03e47812 */ /* 0x000fe200078efcff */
[----:B------:R-:W3:Y:S04]  /*16c80*/  LDL.64 R40, [R1+0x108] ;  /* 0x0001080001287983 */ /* 0x000ee80000100a00 */
[----:B------:R-:W3:Y:S01]  /*16c90*/  LDL.64 R234, [R1+0x28] ;  /* 0x0000280001ea7983 */ /* 0x000ee20000100a00 */
[----:B----4-:R-:W-:-:S03]  /*16ca0*/  IMAD.WIDE R66, R252, 0x4, R230 ;  /* 0x00000004fc427825 */ /* 0x010fc600078e02e6 */
[----:B------:R-:W4:Y:S04]  /*16cb0*/  LDL.64 R174, [R1+0xa8] ;  /* 0x0000a80001ae7983 */ /* 0x000f280000100a00 */
[----:B------:R-:W-:Y:S01]  /*16cc0*/  LDGSTS.E [R5+0x6a000], desc[UR20][R66.64], P6 ;  /* 0x6a00000042057fae */ /* 0x000fe2000b1a1014 */
[----:B------:R-:W-:Y:S02]  /*16cd0*/  ISETP.NE.U32.AND P6, PT, R68, RZ, PT ;  /* 0x000000ff4400720c */ /* 0x000fe40003fc5070 */
[----:B------:R-:W-:Y:S01]  /*16ce0*/  SEL R68, RZ, 0x4, P1 ;  /* 0x00000004ff447807 */ /* 0x000fe20000800000 */
[----:B------:R-:W4:Y:S01]  /*16cf0*/  LDL.64 R230, [R1+0x140] ;  /* 0x0001400001e67983 */ /* 0x000f220000100a00 */
[----:B------:R-:W-:Y:S02]  /*16d00*/  ISETP.GE.AND P1, PT, R228, UR4, PT ;  /* 0x00000004e4007c0c */ /* 0x000fe4000bf26270 */
[----:B------:R-:W-:Y:S01]  /*16d10*/  SEL R99, R68, RZ, P2 ;  /* 0x000000ff44637207 */ /* 0x000fe20001000000 */
[----:B------:R-:W4:Y:S01]  /*16d20*/  LDL.64 R166, [R1+0x90] ;  /* 0x0000900001a67983 */ /* 0x000f220000100a00 */
[----:B------:R-:W-:Y:S01]  /*16d30*/  SEL R98, RZ, 0x4, P1 ;  /* 0x00000004ff627807 */ /* 0x000fe20000800000 */
[----:B------:R-:W-:Y:S01]  /*16d40*/  IMAD.WIDE R68, R252, 0x4, R238 ;  /* 0x00000004fc447825 */ /* 0x000fe200078e02ee */
[----:B------:R-:W-:Y:S01]  /*16d50*/  ISETP.NE.U32.AND P1, PT, R99, RZ, PT ;  /* 0x000000ff6300720c */ /* 0x000fe20003f25070 */
[----:B------:R-:W4:Y:S01]  /*16d60*/  LDL.64 R150, [R1+0x60] ;  /* 0x0000600001967983 */ /* 0x000f220000100a00 */
[----:B------:R-:W-:-:S03]  /*16d70*/  SEL R98, R98, RZ, P2 ;  /* 0x000000ff62627207 */ /* 0x000fc60001000000 */
[----:B------:R-:W-:Y:S01]  /*16d80*/  LDGSTS.E [R5+0x6a008], desc[UR20][R68.64], P4 ;  /* 0x6a00800044057fae */ /* 0x000fe2000a1a1014 */
[----:B------:R-:W-:-:S03]  /*16d90*/  ISETP.NE.U32.AND P4, PT, R98, RZ, PT ;  /* 0x000000ff6200720c */ /* 0x000fc60003f85070 */
[----:B------:R-:W4:Y:S01]  /*16da0*/  LDL.64 R238, [R1+0x30] ;  /* 0x0000300001ee7983 */ /* 0x000f220000100a00 */
[----:B------:R-:W-:Y:S01]  /*16db0*/  UIADD3 UR4, UPT, UPT, UR14, -0x200, URZ ;  /* 0xfffffe000e047890 */ /* 0x000fe2000fffe0ff */
[C---:B------:R-:W-:Y:S02]  /*16dc0*/  IMAD.WIDE R98, R252.reuse, 0x4, R168 ;  /* 0x00000004fc627825 */ /* 0x040fe400078e02a8 */
[----:B------:R-:W4:Y:S02]  /*16dd0*/  LDL.64 R38, [R1+0x190] ;  /* 0x0001900001267983 */ /* 0x000f240000100a00 */
[C---:B--2---:R-:W-:Y:S01]  /*16de0*/  IMAD.WIDE R100, R252.reuse, 0x4, R100 ;  /* 0x00000004fc647825 */ /* 0x044fe200078e0264 */
[----:B------:R-:W-:Y:S01]  /*16df0*/  ISETP.GE.AND P2, PT, R3, UR4, PT ;  /* 0x0000000403007c0c */ /* 0x000fe2000bf46270 */
[----:B------:R-:W-:Y:S02]  /*16e00*/  LDGSTS.E [R5+0x6c000], desc[UR20][R98.64], P5 ;  /* 0x6c00000062057fae */ /* 0x000fe4000a9a1014 */
[----:B------:R-:W-:-:S02]  /*16e10*/  IMAD.WIDE R132, R252, 0x4, R132 ;  /* 0x00000004fc847825 */ /* 0x000fc400078e0284 */
[----:B------:R-:W2:Y:S01]  /*16e20*/  LDL.64 R154, [R1+0x170] ;  /* 0x00017000019a7983 */ /* 0x000ea20000100a00 */
[----:B------:R-:W-:-:S03]  /*16e30*/  SEL R228, RZ, 0x4, P2 ;  /* 0x00000004ffe47807 */ /* 0x000fc60001000000 */
[----:B------:R-:W-:Y:S01]  /*16e40*/  LDGSTS.E [R5+0x6c008], desc[UR20][R100.64], P6 ;  /* 0x6c00800064057fae */ /* 0x000fe2000b1a1014 */
[----:B------:R-:W-:-:S03]  /*16e50*/  ISETP.GT.AND P2, PT, R158, 0x27f, PT ;  /* 0x0000027f9e00780c */ /* 0x000fc60003f44270 */
[----:B------:R-:W2:Y:S01]  /*16e60*/  LDL.64 R172, [R1+0x138] ;  /* 0x0001380001ac7983 */ /* 0x000ea20000100a00 */
[----:B------:R-:W-:-:S03]  /*16e70*/  ISETP.GE.AND P6, PT, R159, UR4, PT ;  /* 0x000000049f007c0c */ /* 0x000fc6000bfc6270 */
[----:B------:R-:W-:Y:S04]  /*16e80*/  LDGSTS.E [R5+0x6e000], desc[UR20][R132.64], P1 ;  /* 0x6e00000084057fae */ /* 0x000fe800089a1014 */
[----:B------:R-:W2:Y:S04]  /*16e90*/  LDL.64 R170, [R1+0x110] ;  /* 0x0001100001aa7983 */ /* 0x000ea80000100a00 */
[----:B------:R-:W2:Y:S04]  /*16ea0*/  LDL.64 R178, [R1+0xd0] ;  /* 0x0000d00001b27983 */ /* 0x000ea80000100a00 */
[----:B------:R-:W2:Y:S04]  /*16eb0*/  LDL.64 R168, [R1+0xb8] ;  /* 0x0000b80001a87983 */ /* 0x000ea80000100a00 */
[----:B------:R-:W2:Y:S01]  /*16ec0*/  LDL.64 R158, [R1+0x78] ;  /* 0x00007800019e7983 */ /* 0x000ea20000100a00 */
[----:B---3--:R-:W-:-:S02]  /*16ed0*/  IMAD.WIDE R134, R252, 0x4, R134 ;  /* 0x00000004fc867825 */ /* 0x008fc400078e0286 */
[----:B------:R-:W1:Y:S03]  /*16ee0*/  LDC R252, c[0x0][0x3a0] ;  /* 0x0000e800fffc7b82 */ /* 0x000e660000000800 */
[----:B------:R-:W-:Y:S04]  /*16ef0*/  LDGSTS.E [R5+0x6e008], desc[UR20][R134.64], P4 ;  /* 0x6e00800086057fae */ /* 0x000fe8000a1a1014 */
[----:B------:R-:W0:Y:S04]  /*16f00*/  LDGDEPBAR ;  /* 0x00000000000079af */ /* 0x000e280000000000 */
[----:B------:R-:W-:Y:S04]  /*16f10*/  LDGSTS.E [R6+0x30000], desc[UR20][R156.64], P3 ;  /* 0x300000009c067fae */ /* 0x000fe800099a1014 */
[----:B------:R-:W3:Y:S04]  /*16f20*/  LDL.64 R156, [R1+0x48] ;  /* 0x00004800019c7983 */ /* 0x000ee80000100a00 */
        /* <DEDUP_REMOVED lines=22> */
[----:B------:R-:W2:Y:S04]  /*17090*/  LDL.64 R174, [R1+0x1c0] ;  /* 0x0001c00001ae7983 */ /* 0x000ea80000100a00 */
[----:B------:R-:W4:Y:S04]  /*170a0*/  LDL.64 R166, [R1+0x188] ;  /* 0x0001880001a67983 */ /* 0x000f280000100a00 */
[----:B------:R-:W2:Y:S04]  /*170b0*/  LDL.64 R150, [R1+0x158] ;  /* 0x0001580001967983 */ /* 0x000ea80000100a00 */
[----:B------:R-:W2:Y:S04]  /*170c0*/  LDL.64 R238, [R1+0x128] ;  /* 0x0001280001ee7983 */ /* 0x000ea80000100a00 */
[----:B------:R-:W2:Y:S04]  /*170d0*/  LDL.64 R40, [R1+0xf8] ;  /* 0x0000f80001287983 */ /* 0x000ea80000100a00 */
[----:B------:R-:W2:Y:S04]  /*170e0*/  LDL.64 R234, [R1+0xc8] ;  /* 0x0000c80001ea7983 */ /* 0x000ea80000100a00 */
[----:B------:R-:W2:Y:S04]  /*170f0*/  LDL.64 R38, [R1+0x98] ;  /* 0x0000980001267983 */ /* 0x000ea80000100a00 */
[----:B------:R-:W2:Y:S04]  /*17100*/  LDL.64 R154, [R1+0x58] ;  /* 0x00005800019a7983 */ /* 0x000ea80000100a00 */
[----:B------:R-:W2:Y:S04]  /*17110*/  LDL.64 R172, [R1+0x20] ;  /* 0x0000200001ac7983 */ /* 0x000ea80000100a00 */
[----:B---3--:R-:W-:Y:S04]  /*17120*/  LDGSTS.E [R7+0x31c80], desc[UR20][R156.64], P3 ;  /* 0x31c800009c077fae */ /* 0x008fe800099a1014 */
[----:B------:R-:W-:Y:S04]  /*17130*/  LDGSTS.E [R7+0x32080], desc[UR20][R8.64], P3 ;  /* 0x3208000008077fae */ /* 0x000fe800099a1014 */
[----:B------:R-:W-:Y:S04]  /*17140*/  LDGSTS.E [R7+0x32480], desc[UR20][R240.64], P3 ;  /* 0x32480000f0077fae */ /* 0x000fe800099a1014 */
[----:B------:R-:W-:Y:S04]  /*17150*/  LDGSTS.E [R7+0x32880], desc[UR20][R140.64], P3 ;  /* 0x328800008c077fae */ /* 0x000fe800099a1014 */
[----:B------:R-:W2:Y:S04]  /*17160*/  LDL.LU.64 R8, [R1+0x690] ;  /* 0x0006900001087983 */ /* 0x000ea80000300a00 */
[----:B------:R-:W-:Y:S04]  /*17170*/  LDGSTS.E [R7+0x32c80], desc[UR20][R208.64], P3 ;  /* 0x32c80000d0077fae */ /* 0x000fe800099a1014 */
[----:B------:R-:W3:Y:S04]  /*17180*/  LDL.64 R170, [R1+0x1f0] ;  /* 0x0001f00001aa7983 */ /* 0x000ee80000100a00 */
        /* <DEDUP_REMOVED lines=8> */
[----:B------:R-:W3:Y:S04]  /*17210*/  LDL.64 R152, [R1+0x230] ;  /* 0x0002300001987983 */ /* 0x000ee80000100a00 */
[----:B------:R-:W3:Y:S04]  /*17220*/  LDL.64 R102, [R1+0x200] ;  /* 0x0002000001667983 */ /* 0x000ee80000100a00 */
[----:B------:R-:W3:Y:S04]  /*17230*/  LDL.64 R72, [R1+0x1e0] ;  /* 0x0001e00001487983 */ /* 0x000ee80000100a00 */
[----:B------:R-:W3:Y:S04]  /*17240*/  LDL.64 R70, [R1+0x1a8] ;  /* 0x0001a80001467983 */ /* 0x000ee80000100a00 */
[----:B--2---:R-:W-:Y:S04]  /*17250*/  LDGSTS.E [R8+0x30100], desc[UR20][R174.64], P3 ;  /* 0x30100000ae087fae */ /* 0x004fe800099a1014 */
[----:B----4-:R-:W-:Y:S04]  /*17260*/  LDGSTS.E [R8+0x30500], desc[UR20][R166.64], P3 ;  /* 0x30500000a6087fae */ /* 0x010fe800099a1014 */
[----:B------:R-:W-:Y:S04]  /*17270*/  LDGSTS.E [R8+0x30900], desc[UR20][R150.64], P3 ;  /* 0x3090000096087fae */ /* 0x000fe800099a1014 */
[----:B------:R-:W2:Y:S04]  /*17280*/  LDL.64 R174, [R1+0xf0] ;  /* 0x0000f00001ae7983 */ /* 0x000ea80000100a00 */
[----:B------:R-:W4:Y:S04]  /*17290*/  LDL.64 R166, [R1+0xc0] ;  /* 0x0000c00001a67983 */ /* 0x000f280000100a00 */
[----:B------:R-:W-:Y:S04]  /*172a0*/  LDGSTS.E [R8+0x30d00], desc[UR20][R238.64], P3 ;  /* 0x30d00000ee087fae */ /* 0x000fe800099a1014 */
[----:B------:R-:W4:Y:S04]  /*172b0*/  LDL.64 R150, [R1+0x80] ;  /* 0x0000800001967983 */ /* 0x000f280000100a00 */
[----:B------:R-:W-:Y:S04]  /*172c0*/  LDGSTS.E [R8+0x31100], desc[UR20][R40.64], P3 ;  /* 0x3110000028087fae */ /* 0x000fe800099a1014 */
        /* <DEDUP_REMOVED lines=12> */
[----:B---3--:R-:W-:Y:S04]  /*17390*/  LDGSTS.E [R9+0x30180], desc[UR20][R170.64], P3 ;  /* 0x30180000aa097fae */ /* 0x008fe800099a1014 */
[----:B------:R-:W-:Y:S04]  /*173a0*/  LDGSTS.E [R9+0x30580], desc[UR20][R158.64], P3 ;  /* 0x305800009e097fae */ /* 0x000fe800099a1014 */
[----:B------:R-:W-:Y:S04]  /*173b0*/  LDGSTS.E [R9+0x30980], desc[UR20][R156.64], P3 ;  /* 0x309800009c097fae */ /* 0x000fe800099a1014 */
[----:B------:R-:W-:Y:S04]  /*173c0*/  LDGSTS.E [R9+0x30d80], desc[UR20][R178.64], P3 ;  /* 0x30d80000b2097fae */ /* 0x000fe800099a1014 */
[----:B------:R-:W-:Y:S04]  /*173d0*/  LDGSTS.E [R9+0x31180], desc[UR20][R168.64], P3 ;  /* 0x31180000a8097fae */ /* 0x000fe800099a1014 */
[----:B------:R-:W3:Y:S04]  /*173e0*/  LDL.64 R158, [R1+0x168] ;  /* 0x00016800019e7983 */ /* 0x000ee80000100a00 */
        /* <DEDUP_REMOVED lines=8> */
[----:B------:R-:W-:Y:S04]  /*17470*/  LDGSTS.E [R9+0x32180], desc[UR20][R238.64], P3 ;  /* 0x32180000ee097fae */ /* 0x000fe800099a1014 */
[----:B------:R-:W-:Y:S04]  /*17480*/  LDGSTS.E [R9+0x32580], desc[UR20][R10.64], P3 ;  /* 0x325800000a097fae */ /* 0x000fe800099a1014 */
[----:B------:R-:W-:Y:S04]  /*17490*/  LDGSTS.E [R9+0x32980], desc[UR20][R232.64], P3 ;  /* 0x32980000e8097fae */ /* 0x000fe800099a1014 */
[----:B------:R-:W-:Y:S04]  /*174a0*/  LDGSTS.E [R9+0x32d80], desc[UR20][R144.64], P3 ;  /* 0x32d8000090097fae */ /* 0x000fe800099a1014 */
[----:B------:R-:W2:Y:S04]  /*174b0*/  LDL.LU.64 R10, [R1+0x688] ;  /* 0x00068800010a7983 */ /* 0x000ea80000300a00 */
[----:B------:R-:W4:Y:S04]  /*174c0*/  LDL.64 R172, [R1+0x280] ;  /* 0x0002800001ac7983 */ /* 0x000f280000100a00 */
[----:B------:R-:W3:Y:S04]  /*174d0*/  LDL.64 R170, [R1+0x248] ;  /* 0x0002480001aa7983 */ /* 0x000ee80000100a00 */
[----:B------:R-:W3:Y:S04]  /*174e0*/  LDL.64 R178, [R1+0x210] ;  /* 0x0002100001b27983 */ /* 0x000ee80000100a00 */
[----:B------:R-:W3:Y:S04]  /*174f0*/  LDL.64 R168, [R1+0x1e8] ;  /* 0x0001e80001a87983 */ /* 0x000ee80000100a00 */
[----:B------:R-:W4:Y:S04]  /*17500*/  LDL.64 R174, [R1+0x1b0] ;  /* 0x0001b00001ae7983 */ /* 0x000f280000100a00 */
[----:B------:R-:W4:Y:S04]  /*17510*/  LDL.64 R166, [R1+0x180] ;  /* 0x0001800001a67983 */ /* 0x000f280000100a00 */
[----:B------:R-:W4:Y:S04]  /*17520*/  LDL.64 R150, [R1+0x130] ;  /* 0x0001300001967983 */ /* 0x000f280000100a00 */
[----:B------:R-:W4:Y:S04]  /*17530*/  LDL.64 R238, [R1+0xe0] ;  /* 0x0000e00001ee7983 */ /* 0x000f280000100a00 */
[----:B------:R-:W-:Y:S04]  /*17540*/  LDGSTS.E [R9+0x33180], desc[UR20][R160.64], P3 ;  /* 0x33180000a0097fae */ /* 0x000fe800099a1014 */
[----:B------:R-:W-:Y:S04]  /*17550*/  LDGSTS.E [R9+0x33580], desc[UR20][R192.64], P3 ;  /* 0x33580000c0097fae */ /* 0x000fe800099a1014 */
[----:B------:R-:W-:Y:S04]  /*17560*/  LDGSTS.E [R9+0x33980], desc[UR20][R194.64], P3 ;  /* 0x33980000c2097fae */ /* 0x000fe800099a1014 */
[----:B------:R-:W-:Y:S04]  /*17570*/  LDGSTS.E [R9+0x33d80], desc[UR20][R196.64], P3 ;  /* 0x33d80000c4097fae */ /* 0x000fe800099a1014 */
[----:B------:R-:W4:Y:S04]  /*17580*/  LDL.64 R74, [R1+0x2c8] ;  /* 0x0002c800014a7983 */ /* 0x000f280000100a00 */
[----:B------:R-:W4:Y:S04]  /*17590*/  LDL.64 R44, [R1+0x290] ;  /* 0x00029000012c7983 */ /* 0x000f280000100a00 */
[----:B------:R-:W4:Y:S04]  /*175a0*/  LDL.64 R42, [R1+0x278] ;  /* 0x00027800012a7983 */ /* 0x000f280000100a00 */
[----:B------:R-:W4:Y:S04]  /*175b0*/  LDL.64 R136, [R1+0x240] ;  /* 0x0002400001887983 */ /* 0x000f280000100a00 */
[----:B------:R-:W4:Y:S04]  /*175c0*/  LDL.64 R176, [R1+0x208] ;  /* 0x0002080001b07983 */ /* 0x000f280000100a00 */
[----:B--2---:R-:W-:Y:S04]  /*175d0*/  LDGSTS.E [R10+0x30200], desc[UR20][R152.64], P3 ;  /* 0x30200000980a7fae */ /* 0x004fe800099a1014 */
[----:B------:R-:W-:Y:S04]  /*175e0*/  LDGSTS.E [R10+0x30600], desc[UR20][R102.64], P3 ;  /* 0x30600000660a7fae */ /* 0x000fe800099a1014 */
[----:B------:R-:W-:Y:S04]  /*175f0*/  LDGSTS.E [R10+0x30a00], desc[UR20][R72.64], P3 ;  /* 0x30a00000480a7fae */ /* 0x000fe800099a1014 */
[----:B------:R-:W-:Y:S04]  /*17600*/  LDGSTS.E [R10+0x30e00], desc[UR20][R70.64], P3 ;  /* 0x30e00000460a7fae */ /* 0x000fe800099a1014 */
[----:B---3--:R-:W-:Y:S04]  /*17610*/  LDGSTS.E [R10+0x31200], desc[UR20][R158.64], P3 ;  /* 0x312000009e0a7fae */ /* 0x008fe800099a1014 */
[----:B------:R-:W-:Y:S04]  /*17620*/  LDGSTS.E [R10+0x31600], desc[UR20][R156.64], P3 ;  /* 0x316000009c0a7fae */ /* 0x000fe800099a1014 */
[----:B------:R-:W-:Y:S04]  /*17630*/  LDGSTS.E [R10+0x31a00], desc[UR20][R40.64], P3 ;  /* 0x31a00000280a7fae */ /* 0x000fe800099a1014 */
[----:B------:R-:W2:Y:S04]  /*17640*/  LDL.64 R158, [R1+0xa0] ;  /* 0x0000a000019e7983 */ /* 0x000ea80000100a00 */
        /* <DEDUP_REMOVED lines=10> */
[----:B----4-:R-:W-:Y:S04]  /*176f0*/  LDGSTS.E [R11+0x30280], desc[UR20][R172.64], P3 ;  /* 0x30280000ac0b7fae */ /* 0x010fe800099a1014 */
[----:B------:R-:W-:Y:S04]  /*17700*/  LDGSTS.E [R11+0x30680], desc[UR20][R170.64], P3 ;  /* 0x30680000aa0b7fae */ /* 0x000fe800099a1014 */
[----:B------:R-:W-:Y:S04]  /*17710*/  LDGSTS.E [R11+0x30a80], desc[UR20][R178.64], P3 ;  /* 0x30a80000b20b7fae */ /* 0x000fe800099a1014 */
[----:B------:R-:W-:Y:S04]  /*17720*/  LDGSTS.E [R11+0x30e80], desc[UR20][R168.64], P3 ;  /* 0x30e80000a80b7fae */ /* 0x000fe800099a1014 */
[----:B------:R-:W4:Y:S04]  /*17730*/  LDL.64 R152, [R1+0x1d8] ;  /* 0x0001d80001987983 */ /* 0x000f280000100a00 */
        /* <DEDUP_REMOVED lines=19> */
[----:B--2---:R-:W-:Y:S04]  /*17870*/  LDGSTS.E [R11+0x32280], desc[UR20][R158.64], P3 ;  /* 0x322800009e0b7fae */ /* 0x004fe800099a1014 */
[----:B---3--:R-:W-:Y:S04]  /*17880*/  LDGSTS.E [R11+0x32680], desc[UR20][R156.64], P3 ;  /* 0x326800009c0b7fae */ /* 0x008fe800099a1014 */
[----:B------:R-:W-:Y:S04]  /*17890*/  LDGSTS.E [R11+0x32a80], desc[UR20][R250.64], P3 ;  /* 0x32a80000fa0b7fae */ /* 0x000fe800099a1014 */
[----:B------:R-:W-:Y:S04]  /*178a0*/  LDGSTS.E [R11+0x32e80], desc[UR20][R182.64], P3 ;  /* 0x32e80000b60b7fae */ /* 0x000fe800099a1014 */
[----:B------:R-:W-:Y:S04]  /*178b0*/  LDGSTS.E [R11+0x33280], desc[UR20][R180.64], P3 ;  /* 0x33280000b40b7fae */ /* 0x000fe800099a1014 */
[----:B------:R-:W-:Y:S04]  /*178c0*/  LDGSTS.E [R11+0x33680], desc[UR20][R164.64], P3 ;  /* 0x33680000a40b7fae */ /* 0x000fe800099a1014 */
[----:B------:R-:W-:Y:S04]  /*178d0*/  LDGSTS.E [R11+0x33a80], desc[UR20][R148.64], P3 ;  /* 0x33a80000940b7fae */ /* 0x000fe800099a1014 */
[----:B------:R-:W-:Y:S04]  /*178e0*/  LDGSTS.E [R11+0x33e80], desc[UR20][R184.64], P3 ;  /* 0x33e80000b80b7fae */ /* 0x000fe800099a1014 */
[----:B------:R-:W2:Y:S04]  /*178f0*/  LDL.64 R158, [R1+0x70] ;  /* 0x00007000019e7983 */ /* 0x000ea80000100a00 */
[----:B------:R-:W3:Y:S04]  /*17900*/  LDL.64 R156, [R1+0x8] ;  /* 0x00000800019c7983 */ /* 0x000ee80000100a00 */
[----:B------:R-:W-:Y:S04]  /*17910*/  LDGSTS.E [R12+0x30300], desc[UR20][R74.64], P3 ;  /* 0x303000004a0c7fae */ /* 0x000fe800099a1014 */
[----:B------:R-:W-:Y:S04]  /*17920*/  LDGSTS.E [R12+0x30700], desc[UR20][R44.64], P3 ;  /* 0x307000002c0c7fae */ /* 0x000fe800099a1014 */
[----:B------:R-:W-:Y:S04]  /*17930*/  LDGSTS.E [R12+0x30b00], desc[UR20][R42.64], P3 ;  /* 0x30b000002a0c7fae */ /* 0x000fe800099a1014 */
[----:B------:R-:W5:Y:S04]  /*17940*/  LDL.LU.64 R74, [R1+0x680] ;  /* 0x00068000014a7983 */ /* 0x000f680000300a00 */
[----:B------:R-:W5:Y:S04]  /*17950*/  LDL.LU.64 R44, [R1+0x678] ;  /* 0x00067800012c7983 */ /* 0x000f680000300a00 */
[----:B------:R-:W5:Y:S04]  /*17960*/  LDL.LU.64 R42, [R1+0x670] ;  /* 0x00067000012a7983 */ /* 0x000f680000300a00 */
[----:B------:R-:W-:Y:S04]  /*17970*/  LDGSTS.E [R12+0x30f00], desc[UR20][R136.64], P3 ;  /* 0x30f00000880c7fae */ /* 0x000fe800099a1014 */
[----:B------:R-:W-:Y:S04]  /*17980*/  LDGSTS.E [R12+0x31300], desc[UR20][R176.64], P3 ;  /* 0x31300000b00c7fae */ /* 0x000fe800099a1014 */
[----:B----4-:R-:W-:Y:S04]  /*17990*/  LDGSTS.E [R12+0x31700], desc[UR20][R152.64], P3 ;  /* 0x31700000980c7fae */ /* 0x010fe800099a1014 */
[----:B------:R-:W5:Y:S04]  /*179a0*/  LDL.LU.64 R136, [R1+0x668] ;  /* 0x0006680001887983 */ /* 0x000f680000300a00 */
[----:B------:R-:W5:Y:S04]  /*179b0*/  LDL.LU.64 R176, [R1+0x660] ;  /* 0x0006600001b07983 */ /* 0x000f680000300a00 */
[----:B------:R-:W5:Y:S04]  /*179c0*/  LDL.LU.64 R152, [R1+0x658] ;  /* 0x0006580001987983 */ /* 0x000f680000300a00 */
[----:B------:R-:W-:Y:S04]  /*179d0*/  LDGSTS.E [R12+0x31b00], desc[UR20][R178.64], P3 ;  /* 0x31b00000b20c7fae */ /* 0x000fe800099a1014 */
[----:B------:R-:W-:Y:S04]  /*179e0*/  LDGSTS.E [R12+0x31f00], desc[UR20][R174.64], P3 ;  /* 0x31f00000ae0c7fae */ /* 0x000fe800099a1014 */
[----:B------:R-:W-:Y:S04]  /*179f0*/  LDGSTS.E [R12+0x32300], desc[UR20][R166.64], P3 ;  /* 0x32300000a60c7fae */ /* 0x000fe800099a1014 */
[----:B------:R-:W4:Y:S04]  /*17a00*/  LDL.LU.64 R178, [R1+0x650] ;  /* 0x0006500001b27983 */ /* 0x000f280000300a00 */
[----:B------:R-:W2:Y:S04]  /*17a10*/  LDL.LU.64 R174, [R1+0x648] ;  /* 0x0006480001ae7983 */ /* 0x000ea80000300a00 */
[----:B------:R-:W2:Y:S04]  /*17a20*/  LDL.LU.64 R166, [R1+0x640] ;  /* 0x0006400001a67983 */ /* 0x000ea80000300a00 */
[----:B------:R-:W-:Y:S04]  /*17a30*/  LDGSTS.E [R12+0x32700], desc[UR20][R150.64], P3 ;  /* 0x32700000960c7fae */ /* 0x000fe800099a1014 */
[----:B------:R-:W-:Y:S04]  /*17a40*/  LDGSTS.E [R12+0x32b00], desc[UR20][R238.64], P3 ;  /* 0x32b00000ee0c7fae */ /* 0x000fe800099a1014 */
[----:B------:R-:W2:Y:S04]  /*17a50*/  LDL.LU.64 R150, [R1+0x638] ;  /* 0x0006380001967983 */ /* 0x000ea80000300a00 */
[----:B------:R-:W2:Y:S04]  /*17a60*/  LDL.LU.64 R238, [R1+0x630] ;  /* 0x0006300001ee7983 */ /* 0x000ea80000300a00 */
[----:B--2---:R-:W-:Y:S04]  /*17a70*/  LDGSTS.E [R12+0x32f00], desc[UR20][R238.64], P3 ;  /* 0x32f00000ee0c7fae */ /* 0x004fe800099a1014 */
[----:B------:R-:W-:Y:S04]  /*17a80*/  LDGSTS.E [R12+0x33300], desc[UR20][R150.64], P3 ;  /* 0x33300000960c7fae */ /* 0x000fe800099a1014 */
[----:B------:R-:W-:Y:S04]  /*17a90*/  LDGSTS.E [R12+0x33700], desc[UR20][R166.64], P3 ;  /* 0x33700000a60c7fae */ /* 0x000fe800099a1014 */
[----:B------:R-:W-:Y:S04]  /*17aa0*/  LDGSTS.E [R12+0x33b00], desc[UR20][R174.64], P3 ;  /* 0x33b00000ae0c7fae */ /* 0x000fe800099a1014 */
[----:B----4-:R-:W-:Y:S04]  /*17ab0*/  LDGSTS.E [R12+0x33f00], desc[UR20][R178.64], P3 ;  /* 0x33f00000b20c7fae */ /* 0x010fe800099a1014 */
        /* <DEDUP_REMOVED lines=8> */
[----:B------:R-:W-:Y:S04]  /*17b40*/  LDGSTS.E [R13+0x31780], desc[UR20][R38.64], P3 ;  /* 0x31780000260d7fae */ /* 0x000fe800099a1014 */
[----:B------:R-:W5:Y:S04]  /*17b50*/  LDL.LU.64 R40, [R1+0x610] ;  /* 0x0006100001287983 */ /* 0x000f680000300a00 */
[----:B------:R-:W5:Y:S04]  /*17b60*/  LDL.LU.64 R234, [R1+0x608] ;  /* 0x0006080001ea7983 */ /* 0x000f680000300a00 */
[----:B------:R-:W5:Y:S04]  /*17b70*/  LDL.LU.64 R38, [R1+0x600] ;  /* 0x0006000001267983 */ /* 0x000f680000300a00 */
[----:B------:R-:W-:Y:S04]  /*17b80*/  LDGSTS.E [R13+0x31b80], desc[UR20][R154.64], P3 ;  /* 0x31b800009a0d7fae */ /* 0x000fe800099a1014 */
[----:B------:R2:W-:Y:S04]  /*17b90*/  LDGSTS.E [R13+0x31f80], desc[UR20][R172.64], P3 ;  /* 0x31f80000ac0d7fae */ /* 0x0005e800099a1014 */
[----:B------:R4:W-:Y:S04]  /*17ba0*/  LDGSTS.E [R13+0x32380], desc[UR20][R170.64], P3 ;  /* 0x32380000aa0d7fae */ /* 0x0009e800099a1014 */
[----:B------:R-:W2:Y:S04]  /*17bb0*/  LDL.LU.64 R154, [R1+0x5f8] ;  /* 0x0005f800019a7983 */ /* 0x000ea80000300a00 */
[----:B------:R-:W2:Y:S04]  /*17bc0*/  LDL.LU.64 R172, [R1+0x5f0] ;  /* 0x0005f00001ac7983 */ /* 0x000ea80000300a00 */
[----:B------:R-:W4:Y:S04]  /*17bd0*/  LDL.LU.64 R170, [R1+0x5e8] ;  /* 0x0005e80001aa7983 */ /* 0x000f280000300a00 */
[----:B------:R1:W-:Y:S04]  /*17be0*/  LDGSTS.E [R13+0x32780], desc[UR20][R168.64], P3 ;  /* 0x32780000a80d7fae */ /* 0x0003e800099a1014 */
[----:B------:R1:W-:Y:S04]  /*17bf0*/  LDGSTS.E [R13+0x32b80], desc[UR20][R158.64], P3 ;  /* 0x32b800009e0d7fae */ /* 0x0003e800099a1014 */
[----:B---3--:R3:W-:Y:S04]  /*17c00*/  LDGSTS.E [R13+0x32f80], desc[UR20][R156.64], P3 ;  /* 0x32f800009c0d7fae */ /* 0x0087e800099a1014 */
[----:B------:R-:W3:Y:S04]  /*17c10*/  LDL.LU.64 R168, [R1+0x5e0] ;  /* 0x0005e00001a87983 */ /* 0x000ee80000300a00 */
[----:B------:R-:W3:Y:S04]  /*17c20*/  LDL.LU.64 R158, [R1+0x5d8] ;  /* 0x0005d800019e7983 */ /* 0x000ee80000300a00 */
[----:B------:R-:W3:Y:S01]  /*17c30*/  LDL.LU.64 R156, [R1+0x5d0] ;  /* 0x0005d000019c7983 */ /* 0x000ee20000300a00 */
[----:B------:R-:W-:-:S02]  /*17c40*/  USHF.R.S32.HI UR5, URZ, 0x1f, UR11 ;  /* 0x0000001fff057899 */ /* 0x000fc4000801140b */
[----:B------:R-:W-:Y:S02]  /*17c50*/  USHF.L.U32 UR10, UR11, 0x2, URZ ;  /* 0x000000020b0a7899 */ /* 0x000fe400080006ff */
[----:B------:R-:W-:Y:S01]  /*17c60*/  USHF.L.U64.HI UR11, UR11, 0x2, UR5 ;  /* 0x000000020b0b7899 */ /* 0x000fe20008010205 */
[----:B-1----:R-:W-:Y:S01]  /*17c70*/  VIADD R252, R252, 0x7f ;  /* 0x0000007ffcfc7836 */ /* 0x002fe20000000000 */
[----:B------:R-:W-:Y:S02]  /*17c80*/  ISETP.NE.U32.AND P1, PT, RZ, UR16, PT ;  /* 0x00000010ff007c0c */ /* 0x000fe4000bf25070 */
[----:B------:R-:W-:-:S04]  /*17c90*/  SEL R228, R228, RZ, P2 ;  /* 0x000000ffe4e47207 */ /* 0x000fc80001000000 */
[----:B------:R-:W-:Y:S02]  /*17ca0*/  ISETP.NE.U32.AND P5, PT, R228, RZ, PT ;  /* 0x000000ffe400720c */ /* 0x000fe40003fa5070 */
[----:B------:R-:W-:-:S04]  /*17cb0*/  SEL R228, RZ, 0x4, P6 ;  /* 0x00000004ffe47807 */ /* 0x000fc80003000000 */
[----:B------:R-:W-:Y:S02]  /*17cc0*/  SEL R228, R228, RZ, P2 ;  /* 0x000000ffe4e47207 */ /* 0x000fe40001000000 */
[----:B--2---:R-:W-:-:S04]  /*17cd0*/  IADD3 R172, P4, PT, R172, UR10, RZ ;  /* 0x0000000aacac7c10 */ /* 0x004fc8000ff9e0ff */
[----:B------:R-:W-:Y:S02]  /*17ce0*/  IADD3.X R173, PT, PT, R173, UR11, RZ, P4, !PT ;  /* 0x0000000badad7c10 */ /* 0x000fe4000a7fe4ff */
[----:B------:R-:W-:Y:S01]  /*17cf0*/  ISETP.LT.OR P4, PT, R252, 0x80, P1 ;  /* 0x00000080fc00780c */ /* 0x000fe20000f81670 */
[----:B---3--:R1:W-:Y:S04]  /*17d00*/  LDGSTS.E [R13+0x33380], desc[UR20][R156.64], P3 ;  /* 0x333800009c0d7fae */ /* 0x0083e800099a1014 */
[----:B------:R1:W-:Y:S04]  /*17d10*/  LDGSTS.E [R13+0x33780], desc[UR20][R158.64], P3 ;  /* 0x337800009e0d7fae */ /* 0x0003e800099a1014 */
[----:B------:R1:W-:Y:S04]  /*17d20*/  LDGSTS.E [R13+0x33b80], desc[UR20][R168.64], P3 ;  /* 0x33b80000a80d7fae */ /* 0x0003e800099a1014 */
[----:B----4-:R1:W-:Y:S04]  /*17d30*/  LDGSTS.E [R13+0x33f80], desc[UR20][R170.64], P3 ;  /* 0x33f80000aa0d7fae */ /* 0x0103e800099a1014 */
[----:B------:R-:W0:Y:S01]  /*17d40*/  LDGDEPBAR ;  /* 0x00000000000079af */ /* 0x000e220000000000 */
[----:B------:R-:W-:-:S04]  /*17d50*/  IADD3 R154, P6, PT, R154, UR10, RZ ;  /* 0x0000000a9a9a7c10 */ /* 0x000fc8000ffde0ff */
[----:B------:R-:W-:Y:S02]  /*17d60*/  IADD3.X R155, PT, PT, R155, UR11, RZ, P6, !PT ;  /* 0x0000000b9b9b7c10 */ /* 0x000fe4000b7fe4ff */
[----:B------:R-:W-:Y:S01]  /*17d70*/  ISETP.NE.U32.AND P3, PT, R228, RZ, PT ;  /* 0x000000ffe400720c */ /* 0x000fe20003f65070 */
[----:B------:R-:W-:-:S04]  /*17d80*/  DEPBAR.LE SB0, 0x6 ;  /* 0x000081800000791a */ /* 0x000fc80000000000 */
[----:B------:R-:W-:Y:S06]  /*17d90*/  BAR.SYNC.DEFER_BLOCKING 0x0 ;  /* 0x0000000000007b1d */ /* 0x000fec0000010000 */
[----:B-1----:R-:W-:Y:S05]  /*17da0*/  @P4 BRA `(.L_x_6) ;  /* 0x0000000400704947 */ /* 0x002fea0003800000 */
[----:B------:R-:W-:Y:S02]  /*17db0*/  USHF.R.U32.HI UR72, URZ, 0x4, UR7 ;  /* 0x00000004ff487899 */ /* 0x000fe40008011607 */
[----:B------:R-:W-:Y:S02]  /*17dc0*/  UIADD3 UR12, UPT, UPT, UR7, 0x50000, URZ ;  /* 0x00050000070c7890 */ /* 0x000fe4000fffe0ff */
[----:B------:R-:W-:Y:S02]  /*17dd0*/  USGXT.U32 UR72, UR72, 0xe ;  /* 0x0000000e4848789a */ /* 0x000fe40008000000 */
[----:B------:R-:W-:Y:S02]  /*17de0*/  USHF.R.U32.HI UR12, URZ, 0x4, UR12 ;  /* 0x00000004ff0c7899 */ /* 0x000fe4000801160c */
[----:B------:R-:W-:Y:S02]  /*17df0*/  UIADD3 UR76, UP1, UPT, UR72, 0x2, URZ ;  /* 0x00000002484c7890 */ /* 0x000fe4000ff3e0ff */
[----:B------:R-:W-:Y:S01]  /*17e00*/  USGXT.U32 UR74, UR12, 0xe ;  /* 0x0000000e0c4a789a */ /* 0x000fe20008000000 */
[----:B------:R-:W-:Y:S01]  /*17e10*/  UMOV UR5, URZ ;  /* 0x000000ff00057c82 */ /* 0x000fe20008000000 */
[----:B------:R-:W-:Y:S01]  /*17e20*/  UMOV UR6, URZ ;  /* 0x000000ff00067c82 */ /* 0x000fe20008000000 */
[----:B------:R-:W-:-:S02]  /*17e30*/  UIADD3.X UR77, UPT, UPT, UR5, 0x40004040, URZ, UP1, !UPT ;  /* 0x40004040054d7890 */ /* 0x000fc40008ffe4ff */
[----:B------:R-:W-:Y:S01]  /*17e40*/  UIADD3 UR24, UP1, UPT, UR74, 0x2, URZ ;  /* 0x000000024a187890 */ /* 0x000fe2000ff3e0ff */
[----:B------:R-:W-:Y:S01]  /*17e50*/  UMOV UR26, UR15 ;  /* 0x0000000f001a7c82 */ /* 0x000fe20008000000 */
[----:B------:R-:W-:Y:S02]  /*17e60*/  UMOV UR27, URZ ;  /* 0x000000ff001b7c82 */ /* 0x000fe40008000000 */
[----:B------:R-:W-:Y:S01]  /*17e70*/  UIADD3.X UR25, UPT, UPT, UR6, 0x40004040, URZ, UP1, !UPT ;  /* 0x4000404006197890 */ /* 0x000fe20008ffe4ff */
[----:B------:R-:W-:Y:S01]  /*17e80*/  UMOV UR5, UR26 ;  /* 0x0000001a00057c82 */ /* 0x000fe20008000000 */
[----:B------:R-:W-:Y:S02]  /*17e90*/  UIADD3.64 UR26, UPT, UPT, UR76, 0x2, URZ ;  /* 0x000000024c1a7897 */ /* 0x000fe4000fffe0ff */
[----:B------:R-:W-:Y:S01]  /*17ea0*/  UIADD3.64 UR50, UPT, UPT, UR24, 0x2, URZ ;  /* 0x0000000218327897 */ /* 0x000fe2000fffe0ff */
[----:B------:R-:W-:Y:S01]  /*17eb0*/  UMOV UR70, 0x0 ;  /* 0x0000000000467882 */ /* 0x000fe20000000000 */
[----:B------:R-:W-:Y:S01]  /*17ec0*/  UMOV UR71, 0x4200910 ;  /* 0x0420091000477882 */ /* 0x000fe20000000000 */
[----:B------:R-:W-:Y:S01]  /*17ed0*/  UMOV UR73, 0x40004040 ;  /* 0x4000404000497882 */ /* 0x000fe20000000000 */
[----:B------:R-:W-:Y:S01]  /*17ee0*/  UMOV UR75, 0x40004040 ;  /* 0x40004040004b7882 */ /* 0x000fe20000000000 */
[----:B------:R-:W-:Y:S01]  /*17ef0*/  UMOV UR32, 0x0 ;  /* 0x0000000000207882 */ /* 0x000fe20000000000 */
[----:B------:R-:W-:Y:S01]  /*17f00*/  UMOV UR33, 0x4200910 ;  /* 0x0420091000217882 */ /* 0x000fe20000000000 */
[----:B------:R-:W-:Y:S01]  /*17f10*/  UIADD3.64 UR66, UPT, UPT, UR76, 0x4, URZ ;  /* 0x000000044c427897 */ /* 0x000fe2000fffe0ff */
[----:B------:R-:W-:Y:S01]  /*17f20*/  UTCHMMA gdesc[UR74], gdesc[UR72], tmem[UR8], tmem[UR70], idesc[UR71], !UPT ;  /* 0x00ff46484a0075ea */ /* 0x000fe2000f800008 */
[----:B------:R-:W-:-:S02]  /*17f30*/  UIADD3.64 UR68, UPT, UPT, UR24, 0x4, URZ ;  /* 0x0000000418447897 */ /* 0x000fc4000fffe0ff */
[----:B------:R-:W-:Y:S01]  /*17f40*/  UTCHMMA gdesc[UR24], gdesc[UR76], tmem[UR8], tmem[UR32], idesc[UR33], UPT ;  /* 0x00ff204c180075ea */ /* 0x000fe2000b800008 */
[----:B------:R-:W-:Y:S01]  /*17f50*/  UMOV UR16, 0x0 ;  /* 0x0000000000107882 */ /* 0x000fe20000000000 */
[----:B------:R-:W-:Y:S01]  /*17f60*/  UMOV UR17, 0x4200910 ;  /* 0x0420091000117882 */ /* 0x000fe20000000000 */
[----:B------:R-:W-:Y:S01]  /*17f70*/  UIADD3.64 UR58, UPT, UPT, UR76, 0x3fe, URZ ;  /* 0x000003fe4c3a7897 */ /* 0x000fe2000fffe0ff */
[----:B------:R1:W-:Y:S01]  /*17f80*/  UTCHMMA gdesc[UR50], gdesc[UR26], tmem[UR8], tmem[UR16], idesc[UR17], UPT ;  /* 0x00ff101a320075ea */ /* 0x0003e2000b800008 */
[----:B------:R-:W-:Y:S02]  /*17f90*/  UIADD3.64 UR62, UPT, UPT, UR24, 0x1fe, URZ ;  /* 0x000001fe183e7897 */ /* 0x000fe4000fffe0ff */
[----:B------:R-:W-:Y:S01]  /*17fa0*/  UIADD3.64 UR46, UPT, UPT, UR76, 0x400, URZ ;  /* 0x000004004c2e7897 */ /* 0x000fe2000fffe0ff */
[----:B------:R-:W-:Y:S01]  /*17fb0*/  UMOV UR64, 0x0 ;  /* 0x0000000000407882 */ /* 0x000fe20000000000 */
[----:B------:R-:W-:Y:S01]  /*17fc0*/  UMOV UR65, 0x4200910 ;  /* 0x0420091000417882 */ /* 0x000fe20000000000 */
[----:B------:R-:W-:Y:S01]  /*17fd0*/  UMOV UR54, 0x0 ;  /* 0x0000000000367882 */ /* 0x000fe20000000000 */
[----:B------:R-:W-:Y:S01]  /*17fe0*/  UMOV UR55, 0x4200910 ;  /* 0x0420091000377882 */ /* 0x000fe20000000000 */
[----:B------:R-:W-:Y:S01]  /*17ff0*/  UIADD3.64 UR30, UPT, UPT, UR76, 0x402, URZ ;  /* 0x000004024c1e7897 */ /* 0x000fe2000fffe0ff */
[----:B------:R-:W-:Y:S01]  /*18000*/  UTCHMMA gdesc[UR68], gdesc[UR66], tmem[UR8], tmem[UR64], idesc[UR65], UPT ;  /* 0x00ff4042440075ea */ /* 0x000fe2000b800008 */
[----:B-1----:R-:W-:Y:S01]  /*18010*/  UIADD3.64 UR50, UPT, UPT, UR24, 0x200, URZ ;  /* 0x0000020018327897 */ /* 0x002fe2000fffe0ff */
[----:B------:R1:W-:Y:S01]  /*18020*/  UTCHMMA gdesc[UR62], gdesc[UR58], tmem[UR8], tmem[UR54], idesc[UR55], UPT ;  /* 0x00ff363a3e0075ea */ /* 0x0003e2000b800008 */
[----:B------:R-:W-:-:S02]  /*18030*/  UIADD3.64 UR70, UPT, UPT, UR24, 0x202, URZ ;  /* 0x0000020218467897 */ /* 0x000fc4000fffe0ff */
[----:B------:R-:W-:Y:S02]  /*18040*/  UIADD3.64 UR60, UPT, UPT, UR76, 0x404, URZ ;  /* 0x000004044c3c7897 */ /* 0x000fe4000fffe0ff */
[----:B------:R-:W-:Y:S02]  /*18050*/  UIADD3.64 UR74, UPT, UPT, UR24, 0x204, URZ ;  /* 0x00000204184a7897 */ /* 0x000fe4000fffe0ff */
[----:B------:R-:W-:Y:S02]  /*18060*/  UIADD3.64 UR56, UPT, UPT, UR76, 0x7fe, URZ ;  /* 0x000007fe4c387897 */ /* 0x000fe4000fffe0ff */
[----:B------:R-:W-:Y:S01]  /*18070*/  UIADD3.64 UR72, UPT, UPT, UR24, 0x3fe, URZ ;  /* 0x000003fe18487897 */ /* 0x000fe2000fffe0ff */
[----:B------:R-:W-:Y:S01]  /*18080*/  UMOV UR40, 0x0 ;  /* 0x0000000000287882 */ /* 0x000fe20000000000 */
[----:B------:R-:W-:Y:S01]  /*18090*/  UMOV UR41, 0x4200910 ;  /* 0x0420091000297882 */ /* 0x000fe20000000000 */
[----:B------:R-:W-:Y:S01]  /*180a0*/  UIADD3.64 UR52, UPT, UPT, UR76, 0x800, URZ ;  /* 0x000008004c347897 */ /* 0x000fe2000fffe0ff */
[----:B------:R2:W-:Y:S01]  /*180b0*/  UTCHMMA gdesc[UR50], gdesc[UR46], tmem[UR8], tmem[UR40], idesc[UR41], UPT ;  /* 0x00ff282e320075ea */ /* 0x0005e2000b800008 */
[----:B-1----:R-:W-:-:S02]  /*180c0*/  UIADD3.64 UR58, UPT, UPT, UR24, 0x400, URZ ;  /* 0x00000400183a7897 */ /* 0x002fc4000fffe0ff */
[----:B------:R-:W-:Y:S02]  /*180d0*/  UIADD3.64 UR48, UPT, UPT, UR76, 0x802, URZ ;  /* 0x000008024c307897 */ /* 0x000fe4000fffe0ff */
[----:B------:R-:W-:Y:S02]  /*180e0*/  UIADD3.64 UR42, UPT, UPT, UR76, 0x804, URZ ;  /* 0x000008044c2a7897 */ /* 0x000fe4000fffe0ff */
[----:B------:R-:W-:Y:S02]  /*180f0*/  UIADD3.64 UR36, UPT, UPT, UR76, 0xbfe, URZ ;  /* 0x00000bfe4c247897 */ /* 0x000fe4000fffe0ff */
[----:B------:R-:W-:Y:S02]  /*18100*/  UIADD3.64 UR32, UPT, UPT, UR76, 0xc00, URZ ;  /* 0x00000c004c207897 */ /* 0x000fe4000fffe0ff */
[----:B------:R-:W-:Y:S02]  /*18110*/  UIADD3.64 UR26, UPT, UPT, UR76, 0xc02, URZ ;  /* 0x00000c024c1a7897 */ /* 0x000fe4000fffe0ff */
[----:B------:R-:W-:-:S02]  /*18120*/  UIADD3.64 UR16, UPT, UPT, UR76, 0xc04, URZ ;  /* 0x00000c044c107897 */ /* 0x000fc4000fffe0ff */
[----:B------:R-:W-:Y:S02]  /*18130*/  UIADD3.64 UR54, UPT, UPT, UR24, 0x402, URZ ;  /* 0x0000040218367897 */ /* 0x000fe4000fffe0ff */
[----:B------:R-:W-:Y:S02]  /*18140*/  UIADD3.64 UR76, UPT, UPT, UR24, 0x404, URZ ;  /* 0x00000404184c7897 */ /* 0x000fe4000fffe0ff */
[----:B--2---:R-:W-:Y:S01]  /*18150*/  UIADD3.64 UR46, UPT, UPT, UR24, 0x5fe, URZ ;  /* 0x000005fe182e7897 */ /* 0x004fe2000fffe0ff */
[----:B------:R-:W-:Y:S01]  /*18160*/  UMOV UR66, 0x0 ;  /* 0x0000000000427882 */ /* 0x000fe20000000000 */
[----:B------:R-:W-:Y:S01]  /*18170*/  UMOV UR67, 0x4200910 ;  /* 0x0420091000437882 */ /* 0x000fe20000000000 */
[----:B------:R-:W-:Y:S01]  /*18180*/  UIADD3.64 UR40, UPT, UPT, UR24, 0x600, URZ ;  /* 0x0000060018287897 */ /* 0x000fe2000fffe0ff */
[----:B------:R1:W-:Y:S01]  /*18190*/  UTCHMMA gdesc[UR70], gdesc[UR30], tmem[UR8], tmem[UR66], idesc[UR67], UPT ;  /* 0x00ff421e460075ea */ /* 0x0003e2000b800008 */
[----:B------:R-:W-:Y:S01]  /*181a0*/  UIADD3.64 UR64, UPT, UPT, UR24, 0x602, URZ ;  /* 0x0000060218407897 */ /* 0x000fe2000fffe0ff */
[----:B------:R-:W-:Y:S01]  /*181b0*/  UMOV UR50, 0x0 ;  /* 0x0000000000327882 */ /* 0x000fe20000000000 */
[----:B------:R-:W-:Y:S01]  /*181c0*/  UMOV UR51, 0x4200910 ;  /* 0x0420091000337882 */ /* 0x000fe20000000000 */
[----:B------:R-:W-:Y:S01]  /*181d0*/  UIADD3.64 UR24, UPT, UPT, UR24, 0x604, URZ ;  /* 0x0000060418187897 */ /* 0x000fe2000fffe0ff */
[----:B------:R1:W-:Y:S01]  /*181e0*/  UTCHMMA gdesc[UR74], gdesc[UR60], tmem[UR8], tmem[UR50], idesc[UR51], UPT ;  /* 0x00ff323c4a0075ea */ /* 0x0003e2000b800008 */
[----:B------:R-:W-:Y:S01]  /*181f0*/  UMOV UR62, 0x0 ;  /* 0x00000000003e7882 */ /* 0x000fe20000000000 */
[----:B------:R-:W-:Y:S01]  /*18200*/  UMOV UR63, 0x4200910 ;  /* 0x04200910003f7882 */ /* 0x000fe20000000000 */
[----:B------:R-:W-:Y:S01]  /*18210*/  UMOV UR68, 0x0 ;  /* 0x0000000000447882 */ /* 0x000fe20000000000 */
[----:B------:R-:W-:Y:S01]  /*18220*/  UMOV UR69, 0x4200910 ;  /* 0x0420091000457882 */ /* 0x000fe20000000000 */
[----:B------:R1:W-:Y:S01]  /*18230*/  UTCHMMA gdesc[UR72], gdesc[UR56], tmem[UR8], tmem[UR62], idesc[UR63], UPT ;  /* 0x00ff3e38480075ea */ /* 0x0003e2000b800008 */
        /* <DEDUP_REMOVED lines=15> */
[----:B------:R1:W-:Y:S01]  /*18330*/  UTCHMMA gdesc[UR64], gdesc[UR26], tmem[UR8], tmem[UR28], idesc[UR29], UPT ;  /* 0x00ff1c1a400075ea */ /* 0x0003e2000b800008 */
[----:B------:R1:W-:Y:S01]  /*18340*/  UTCHMMA gdesc[UR24], gdesc[UR16], tmem[UR8], tmem[UR22], idesc[UR23], UPT ;  /* 0x00ff1610180075ea */ /* 0x0003e2000b800008 */
[----:B------:R1:W-:Y:S01]  /*18350*/  UTCBAR [UR5], URZ ;  /* 0x000000ff050073e9 */ /* 0x0003e200080000ff */
[----:B------:R-:W-:Y:S01]  /*18360*/  NOP ;  /* 0x0000000000007918 */ /* 0x000fe20000000000 */
.L_x_6:
[----:B------:R-:W-:Y:S04]  /*18370*/  STL.64 [R1+0x5e0], R168 ;  /* 0x0005e0a801007387 */ /* 0x000fe80000100a00 */
[----:B------:R2:W-:Y:S01]  /*18380*/  STL.64 [R1+0x5d8], R170 ;  /* 0x0005d8aa01007387 */ /* 0x0005e20000100a00 */
[----:B------:R-:W3:Y:S03]  /*18390*/  S2R R228, SR_TID.X ;  /* 0x0000000000e47919 */ /* 0x000ee60000002100 */
[----:B--2---:R-:W2:Y:S01]  /*183a0*/  LDL.LU R171, [R1+0x4d0] ;  /* 0x0004d00001ab7983 */ /* 0x004ea20000300800 */
[----:B------:R-:W-:Y:S01]  /*183b0*/  BAR.SYNC.DEFER_BLOCKING 0x0 ;  /* 0x0000000000007b1d */ /* 0x000fe20000010000 */
[----:B-----5:R-:W-:-:S04]  /*183c0*/  IADD3 R38, P6, PT, R38, UR10, RZ ;  /* 0x0000000a26267c10 */ /* 0x020fc8000ffde0ff */
[----:B------:R-:W-:Y:S02]  /*183d0*/  IADD3.X R39, PT, PT, R39, UR11, RZ, P6, !PT ;  /* 0x0000000b27277c10 */ /* 0x000fe4000b7fe4ff */
[----:B------:R-:W-:Y:S01]  /*183e0*/  IADD3 R40, P6, PT, R40, UR10, RZ ;  /* 0x0000000a28287c10 */ /* 0x000fe2000ffde0ff */
[----:B------:R-:W4:Y:S03]  /*183f0*/  S2R R168, SR_TID.X ;  /* 0x0000000000a87919 */ /* 0x000f260000002100 */
[----:B------:R-:W-:Y:S01]  /*18400*/  IADD3.X R41, PT, PT, R41, UR11, RZ, P6, !PT ;  /* 0x0000000b29297c10 */ /* 0x000fe2000b7fe4ff */
[----:B------:R1:W-:Y:S01]  /*18410*/  STL.64 [R1+0x5d0], R2 ;  /* 0x0005d00201007387 */ /* 0x0003e20000100a00 */
[----:B------:R-:W-:-:S04]  /*18420*/  IADD3 R70, P6, PT, R70, UR10, RZ ;  /* 0x0000000a46467c10 */ /* 0x000fc8000ffde0ff */
[----:B------:R-:W-:Y:S02]  /*18430*/  IADD3.X R71, PT, PT, R71, UR11, RZ, P6, !PT ;  /* 0x0000000b47477c10 */ /* 0x000fe4000b7fe4ff */
[----:B------:R-:W-:Y:S02]  /*18440*/  IADD3 R72, P6, PT, R72, UR10, RZ ;  /* 0x0000000a48487c10 */ /* 0x000fe4000ffde0ff */
[----:B---3--:R-:W-:Y:S02]  /*18450*/  SHF.R.U32.HI R169, RZ, 0x6, R228 ;  /* 0x00000006ffa97819 */ /* 0x008fe400000116e4 */
[----:B------:R-:W-:Y:S02]  /*18460*/  IADD3.X R73, PT, PT, R73, UR11, RZ, P6, !PT ;  /* 0x0000000b49497c10 */ /* 0x000fe4000b7fe4ff */
[----:B------:R-:W-:Y:S02]  /*18470*/  SGXT.U32 R169, R169, 0x1 ;  /* 0x00000001a9a9781a */ /* 0x000fe40000000000 */
[----:B------:R-:W-:-:S02]  /*18480*/  IADD3 R102, P6, PT, R102, UR10, RZ ;  /* 0x0000000a66667c10 */ /* 0x000fc4000ffde0ff */
[----:B------:R-:W-:Y:S02]  /*18490*/  LOP3.LUT R169, R169, 0x20, RZ, 0xfc, !PT ;  /* 0x00000020a9a97812 */ /* 0x000fe400078efcff */
[----:B------:R-:W-:Y:S01]  /*184a0*/  IADD3.X R103, PT, PT, R103, UR11, RZ, P6, !PT ;  /* 0x0000000b67677c10 */ /* 0x000fe2000b7fe4ff */
[----:B------:R-:W-:Y:S01]  /*184b0*/  @!PT LDS RZ, [RZ] ;  /* 0x00000000fffff984 */ /* 0x000fe20000000800 */
[----:B------:R-:W-:Y:S01]  /*184c0*/  @!PT LDS RZ, [RZ] ;  /* 0x00000000fffff984 */ /* 0x000fe20000000800 */
[----:B------:R-:W-:Y:S01]  /*184d0*/  @!PT LDS RZ, [RZ] ;  /* 0x00000000fffff984 */ /* 0x000fe20000000800 */
[----:B--2---:R-:W-:Y:S01]  /*184e0*/  LDGSTS.E [R171+0x70000], desc[UR20][R172.64], P5 ;  /* 0x70000000acab7fae */ /* 0x004fe2000a9a1014 */
[----:B------:R-:W-:-:S03]  /*184f0*/  ISETP.GE.AND P5, PT, R229, UR4, PT ;  /* 0x00000004e5007c0c */ /* 0x000fc6000bfa6270 */
[----:B------:R-:W-:Y:S01]  /*18500*/  LDGSTS.E [R171+0x70008], desc[UR20][R154.64], P3 ;  /* 0x700080009aab7fae */ /* 0x000fe200099a1014 */
[----:B------:R-:W-:Y:S02]  /*18510*/  ISETP.GE.AND P3, PT, R169, UR4, PT ;  /* 0x00000004a9007c0c */ /* 0x000fe4000bf66270 */
[----:B------:R-:W-:Y:S02]  /*18520*/  SHF.R.U32.HI R169, RZ, 0x6, R228 ;  /* 0x00000006ffa97819 */ /* 0x000fe400000116e4 */
[----:B------:R-:W-:Y:S02]  /*18530*/  SEL R228, RZ, 0x4, P3 ;  /* 0x00000004ffe47807 */ /* 0x000fe40001800000 */
[----:B------:R-:W-:Y:S02]  /*18540*/  SGXT.U32 R169, R169, 0x1 ;  /* 0x00000001a9a9781a */ /* 0x000fe40000000000 */
[----:B------:R-:W-:Y:S02]  /*18550*/  SEL R228, R228, RZ, P2 ;  /* 0x000000ffe4e47207 */ /* 0x000fe40001000000 */
[----:B------:R-:W-:-:S02]  /*18560*/  LOP3.LUT R169, R169, 0x22, RZ, 0xfc, !PT ;  /* 0x00000022a9a97812 */ /* 0x000fc400078efcff */
[----:B------:R-:W-:Y:S02]  /*18570*/  ISETP.NE.U32.AND P3, PT, R228, RZ, PT ;  /* 0x000000ffe400720c */ /* 0x000fe40003f65070 */
[----:B------:R-:W-:Y:S02]  /*18580*/  ISETP.GE.AND P4, PT, R169, UR4, PT ;  /* 0x00000004a9007c0c */ /* 0x000fe4000bf86270 */
[----:B------:R-:W2:Y:S01]  /*18590*/  S2R R169, SR_TID.X ;  /* 0x0000000000a97919 */ /* 0x000ea20000002100 */
[----:B------:R-:W-:Y:S02]  /*185a0*/  SEL R228, RZ, 0x4, P5 ;  /* 0x00000004ffe47807 */ /* 0x000fe40002800000 */
[----:B------:R-:W-:Y:S02]  /*185b0*/  SEL R229, RZ, 0x4, P4 ;  /* 0x00000004ffe57807 */ /* 0x000fe40002000000 */
[----:B------:R-:W-:Y:S02]  /*185c0*/  SEL R228, R228, RZ, P2 ;  /* 0x000000ffe4e47207 */ /* 0x000fe40001000000 */
[----:B------:R-:W-:-:S02]  /*185d0*/  SEL R229, R229, RZ, P2 ;  /* 0x000000ffe5e57207 */ /* 0x000fc40001000000 */
[----:B------:R-:W-:Y:S01]  /*185e0*/  ISETP.NE.U32.AND P4, PT, R228, RZ, PT ;  /* 0x000000ffe400720c */ /* 0x000fe20003f85070 */
[----:B------:R-:W-:Y:S01]  /*185f0*/  LDGSTS.E [R171+0x72000], desc[UR20][R38.64], P3 ;  /* 0x7200000026ab7fae */ /* 0x000fe200099a1014 */
[----:B------:R-:W-:-:S13]  /*18600*/  ISETP.NE.U32.AND P5, PT, R229, RZ, PT ;  /* 0x000000ffe500720c */ /* 0x000fda0003fa5070 */
[----:B------:R-:W-:Y:S01]  /*18610*/  LDGSTS.E [R171+0x72008], desc[UR20][R40.64], P5 ;  /* 0x7200800028ab7fae */ /* 0x000fe2000a9a1014 */
[----:B------:R-:W-:-:S03]  /*18620*/  ISETP.GE.AND P5, PT, R235, UR4, PT ;  /* 0x00000004eb007c0c */ /* 0x000fc6000bfa6270 */
[----:B------:R-:W-:Y:S01]  /*18630*/  LDGSTS.E [R171+0x74000], desc[UR20][R70.64], P4 ;  /* 0x7400000046ab7fae */ /* 0x000fe2000a1a1014 */
[----:B------:R-:W-:Y:S02]  /*18640*/  ISETP.GE.AND P4, PT, R234, UR4, PT ;  /* 0x00000004ea007c0c */ /* 0x000fe4000bf86270 */
[----:B------:R-:W-:Y:S02]  /*18650*/  IADD3 R234, P6, PT, R152, UR10, RZ ;  /* 0x0000000a98ea7c10 */ /* 0x000fe4000ffde0ff */
[----:B--2---:R-:W-:Y:S02]  /*18660*/  SHF.R.U32.HI R169, RZ, 0x6, R169 ;  /* 0x00000006ffa97819 */ /* 0x004fe400000116a9 */
[----:B------:R-:W-:Y:S02]  /*18670*/  SEL R229, RZ, 0x4, P4 ;  /* 0x00000004ffe57807 */ /* 0x000fe40002000000 */
[----:B------:R-:W-:Y:S02]  /*18680*/  SGXT.U32 R169, R169, 0x1 ;  /* 0x00000001a9a9781a */ /* 0x000fe40000000000 */
[----:B------:R-:W-:-:S02]  /*18690*/  SEL R229, R229, RZ, P2 ;  /* 0x000000ffe5e57207 */ /* 0x000fc40001000000 */
[----:B------:R-:W-:Y:S02]  /*186a0*/  LOP3.LUT R169, R169, 0x42, RZ, 0xfc, !PT ;  /* 0x00000042a9a97812 */ /* 0x000fe400078efcff */
[----:B------:R-:W-:Y:S02]  /*186b0*/  IADD3.X R235, PT, PT, R153, UR11, RZ, P6, !PT ;  /* 0x0000000b99eb7c10 */ /* 0x000fe4000b7fe4ff */
[----:B------:R-:W-:Y:S02]  /*186c0*/  ISETP.GE.AND P3, PT, R169, UR4, PT ;  /* 0x00000004a9007c0c */ /* 0x000fe4000bf66270 */
[----:B----4-:R-:W-:Y:S02]  /*186d0*/  SHF.R.U32.HI R169, RZ, 0x6, R168 ;  /* 0x00000006ffa97819 */ /* 0x010fe400000116a8 */
[----:B------:R-:W-:Y:S02]  /*186e0*/  SEL R228, RZ, 0x4, P3 ;  /* 0x00000004ffe47807 */ /* 0x000fe40001800000 */
[----:B------:R-:W-:-:S02]  /*186f0*/  SGXT.U32 R169, R169, 0x1 ;  /* 0x00000001a9a9781a */ /* 0x000fc40000000000 */
[----:B------:R-:W-:Y:S02]  /*18700*/  SEL R228, R228, RZ, P2 ;  /* 0x000000ffe4e47207 */ /* 0x000fe40001000000 */
[----:B------:R-:W-:Y:S02]  /*18710*/  LOP3.LUT R169, R169, 0x6, RZ, 0xfc, !PT ;  /* 0x00000006a9a97812 */ /* 0x000fe400078efcff */
[----:B------:R-:W-:Y:S02]  /*18720*/  ISETP.NE.U32.AND P3, PT, R228, RZ, PT ;  /* 0x000000ffe400720c */ /* 0x000fe40003f65070 */
[----:B------:R-:W-:Y:S02]  /*18730*/  SEL R228, RZ, 0x4, P5 ;  /* 0x00000004ffe47807 */ /* 0x000fe40002800000 */
[----:B------:R-:W-:Y:S02]  /*18740*/  ISETP.NE.U32.AND P5, PT, R229, RZ, PT ;  /* 0x000000ffe500720c */ /* 0x000fe40003fa5070 */
[----:B------:R-:W-:-:S02]  /*18750*/  SEL R228, R228, RZ, P2 ;  /* 0x000000ffe4e47207 */ /* 0x000fc40001000000 */
[----:B------:R-:W-:Y:S02]  /*18760*/  SHF.R.U32.HI R168, RZ, 0x6, R168 ;  /* 0x00000006ffa87819 */ /* 0x000fe400000116a8 */
[----:B------:R-:W-:Y:S02]  /*18770*/  ISETP.NE.U32.AND P4, PT, R228, RZ, PT ;  /* 0x000000ffe400720c */ /* 0x000fe40003f85070 */
[----:B------:R-:W-:Y:S01]  /*18780*/  SGXT.U32 R168, R168, 0x1 ;  /* 0x00000001a8a8781a */ /* 0x000fe20000000000 */
[----:B------:R-:W-:Y:S01]  /*18790*/  LDGSTS.E [R171+0x74008], desc[UR20][R72.64], P3 ;  /* 0x7400800048ab7fae */ /* 0x000fe200099a1014 */
[----:B------:R-:W-:Y:S02]  /*187a0*/  IADD3 R42, P6, PT, R42, UR10, RZ ;  /* 0x0000000a2a2a7c10 */ /* 0x000fe4000ffde0ff */
[----:B------:R-:W-:Y:S01]  /*187b0*/  LOP3.LUT R168, R168, 0x4, RZ, 0xfc, !PT ;  /* 0x00000004a8a87812 */ /* 0x000fe200078efcff */
[----:B------:R-:W-:Y:S01]  /*187c0*/  LDGSTS.E [R171+0x76000], desc[UR20][R102.64], P5 ;  /* 0x7600000066ab7fae */ /* 0x000fe2000a9a1014 */
[----:B------:R-:W-:-:S02]  /*187d0*/  IADD3.X R43, PT, PT, R43, UR11, RZ, P6, !PT ;  /* 0x0000000b2b2b7c10 */ /* 0x000fc4000b7fe4ff */
[----:B------:R-:W-:Y:S01]  /*187e0*/  ISETP.GE.AND P3, PT, R168, UR4, PT ;  /* 0x00000004a8007c0c */ /* 0x000fe2000bf66270 */
[----:B------:R-:W2:Y:S01]  /*187f0*/  LDL.LU.64 R228, [R1+0x178] ;  /* 0x0001780001e47983 */ /* 0x000ea20000300a00 */
[----:B------:R-:W-:Y:S02]  /*18800*/  IADD3 R44, P6, PT, R44, UR10, RZ ;  /* 0x0000000a2c2c7c10 */ /* 0x000fe4000ffde0ff */
[----:B------:R-:W-:Y:S01]  /*18810*/  SEL R153, RZ, 0x4, P3 ;  /* 0x00000004ff997807 */ /* 0x000fe20001800000 */
[----:B------:R-:W-:Y:S01]  /*18820*/  LDGSTS.E [R171+0x76008], desc[UR20][R234.64], P4 ;  /* 0x76008000eaab7fae */ /* 0x000fe2000a1a1014 */
[----:B------:R-:W-:Y:S02]  /*18830*/  ISETP.GE.AND P4, PT, R169, UR4, PT ;  /* 0x00000004a9007c0c */ /* 0x000fe4000bf86270 */
[----:B------:R-:W-:Y:S01]  /*18840*/  SEL R153, R153, RZ, P2 ;  /* 0x000000ff99997207 */ /* 0x000fe20001000000 */
[----:B------:R-:W3:Y:S01]  /*18850*/  S2R R169, SR_TID.X ;  /* 0x0000000000a97919 */ /* 0x000ee20000002100 */
[----:B------:R-:W-:-:S02]  /*18860*/  SEL R152, RZ, 0x4, P4 ;  /* 0x00000004ff987807 */ /* 0x000fc40002000000 */
[----:B------:R-:W-:Y:S01]  /*18870*/  ISETP.NE.U32.AND P3, PT, R153, RZ, PT ;  /* 0x000000ff9900720c */ /* 0x000fe20003f65070 */
[----:B------:R-:W4:Y:S01]  /*18880*/  S2R R168, SR_TID.X ;  /* 0x0000000000a87919 */ /* 0x000f220000002100 */
[----:B------:R-:W-:Y:S02]  /*18890*/  SEL R152, R152, RZ, P2 ;  /* 0x000000ff98987207 */ /* 0x000fe40001000000 */
[----:B------:R-:W-:Y:S02]  /*188a0*/  IADD3.X R45, PT, PT, R45, UR11, RZ, P6, !PT ;  /* 0x0000000b2d2d7c10 */ /* 0x000fe4000b7fe4ff */
[----:B------:R-:W-:Y:S02]  /*188b0*/  ISETP.NE.U32.AND P4, PT, R152, RZ, PT ;  /* 0x000000ff9800720c */ /* 0x000fe40003f85070 */
[----:B------:R-:W-:Y:S02]  /*188c0*/  IADD3 R152, P5, PT, R176, UR10, RZ ;  /* 0x0000000ab0987c10 */ /* 0x000fe4000ffbe0ff */
[----:B------:R-:W-:-:S02]  /*188d0*/  IADD3 R74, P6, PT, R74, UR10, RZ ;  /* 0x0000000a4a4a7c10 */ /* 0x000fc4000ffde0ff */
[----:B------:R-:W-:Y:S02]  /*188e0*/  IADD3.X R153, PT, PT, R177, UR11, RZ, P5, !PT ;  /* 0x0000000bb1997c10 */ /* 0x000fe4000affe4ff */
[----:B------:R-:W-:Y:S02]  /*188f0*/  IADD3 R136, P5, PT, R136, UR10, RZ ;  /* 0x0000000a88887c10 */ /* 0x000fe4000ffbe0ff */
[----:B------:R-:W-:Y:S01]  /*18900*/  IADD3.X R75, PT, PT, R75, UR11, RZ, P6, !PT ;  /* 0x0000000b4b4b7c10 */ /* 0x000fe2000b7fe4ff */
[----:B------:R-:W-:Y:S01]  /*18910*/  LDGSTS.E [R243+0x70000], desc[UR20][R152.64], P3 ;  /* 0x7000000098f37fae */ /* 0x000fe200099a1014 */
[----:B------:R-:W-:Y:S02]  /*18920*/  IADD3.X R137, PT, PT, R137, UR11, RZ, P5, !PT ;  /* 0x0000000b89897c10 */ /* 0x000fe4000affe4ff */
[----:B------:R-:W-:-:S03]  /*18930*/  IADD3 R76, P6, PT, R76, UR10, RZ ;  /* 0x0000000a4c4c7c10 */ /* 0x000fc6000ffde0ff */
[----:B------:R-:W-:Y:S01]  /*18940*/  LDGSTS.E [R243+0x70008], desc[UR20][R136.64], P4 ;  /* 0x7000800088f37fae */ /* 0x000fe2000a1a1014 */
[----:B------:R-:W-:Y:S02]  /*18950*/  IADD3.X R77, PT, PT, R77, UR11, RZ, P6, !PT ;  /* 0x0000000b4d4d7c10 */ /* 0x000fe4000b7fe4ff */
[----:B------:R-:W-:Y:S02]  /*18960*/  IADD3 R106, P6, PT, R106, UR10, RZ ;  /* 0x0000000a6a6a7c10 */ /* 0x000fe4000ffde0ff */
[----:B---3--:R-:W-:Y:S02]  /*18970*/  SHF.R.U32.HI R169, RZ, 0x6, R169 ;  /* 0x00000006ffa97819 */ /* 0x008fe400000116a9 */
[----:B------:R-:W-:Y:S02]  /*18980*/  IADD3.X R107, PT, PT, R107, UR11, RZ, P6, !PT ;  /* 0x0000000b6b6b7c10 */ /* 0x000fe4000b7fe4ff */
[----:B------:R-:W-:Y:S02]  /*18990*/  SGXT.U32 R169, R169, 0x1 ;  /* 0x00000001a9a9781a */ /* 0x000fe40000000000 */
[----:B------:R-:W-:-:S02]  /*189a0*/  IADD3 R108, P6, PT, R108, UR10, RZ ;  /* 0x0000000a6c6c7c10 */ /* 0x000fc4000ffde0ff */
[----:B------:R-:W-:Y:S02]  /*189b0*/  LOP3.LUT R169, R169, 0x24, RZ, 0xfc, !PT ;  /* 0x00000024a9a97812 */ /* 0x000fe400078efcff */
[----:B------:R-:W-:Y:S02]  /*189c0*/  IADD3.X R109, PT, PT, R109, UR11, RZ, P6, !PT ;  /* 0x0000000b6d6d7c10 */ /* 0x000fe4000b7fe4ff */
[----:B------:R-:W-:Y:S02]  /*189d0*/  ISETP.GE.AND P3, PT, R169, UR4, PT ;  /* 0x00000004a9007c0c */ /* 0x000fe4000bf66270 */
[--C-:B----4-:R-:W-:Y:S02]  /*189e0*/  SHF.R.U32.HI R169, RZ, 0x6, R168.reuse ;  /* 0x00000006ffa97819 */ /* 0x110fe400000116a8 */
[----:B------:R-:W-:Y:S02]  /*189f0*/  SHF.R.U32.HI R168, RZ, 0x6, R168 ;  /* 0x00000006ffa87819 */ /* 0x000fe400000116a8 */
[----:B------:R-:W-:-:S02]  /*18a00*/  SGXT.U32 R169, R169, 0x1 ;  /* 0x00000001a9a9781a */ /* 0x000fc40000000000 */
[----:B------:R-:W-:Y:S02]  /*18a10*/  SGXT.U32 R168, R168, 0x1 ;  /* 0x00000001a8a8781a */ /* 0x000fe40000000000 */
[----:B------:R-:W-:Y:S02]  /*18a20*/  LOP3.LUT R169, R169, 0x44, RZ, 0xfc, !PT ;  /* 0x00000044a9a97812 */ /* 0x000fe400078efcff */
[----:B------:R-:W-:Y:S02]  /*18a30*/  LOP3.LUT R168, R168, 0x26, RZ, 0xfc, !PT ;  /* 0x00000026a8a87812 */ /* 0x000fe400078efcff */
[----:B------:R-:W-:Y:S02]  /*18a40*/  ISETP.GE.AND P5, PT, R169, UR4, PT ;  /* 0x00000004a9007c0c */ /* 0x000fe4000bfa6270 */
[----:B------:R-:W3:Y:S01]  /*18a50*/  S2R R169, SR_TID.X ;  /* 0x0000000000a97919 */ /* 0x000ee20000002100 */
[----:B------:R-:W-:Y:S02]  /*18a60*/  ISETP.GE.AND P4, PT, R168, UR4, PT ;  /* 0x00000004a8007c0c */ /* 0x000fe4000bf86270 */
[----:B------:R-:W-:Y:S01]  /*18a70*/  SEL R176, RZ, 0x4, P3 ;  /* 0x00000004ffb07807 */ /* 0x000fe20001800000 */
[----:B------:R-:W4:Y:S01]  /*18a80*/  S2R R168, SR_TID.X ;  /* 0x0000000000a87919 */ /* 0x000f220000002100 */
[----:B------:R-:W-:-:S02]  /*18a90*/  SEL R177, RZ, 0x4, P4 ;  /* 0x00000004ffb17807 */ /* 0x000fc40002000000 */
[----:B------:R-:W-:Y:S02]  /*18aa0*/  SEL R176, R176, RZ, P2 ;  /* 0x000000ffb0b07207 */ /* 0x000fe40001000000 */
[----:B------:R-:W-:Y:S02]  /*18ab0*/  SEL R177, R177, RZ, P2 ;  /* 0x000000ffb1b17207 */ /* 0x000fe40001000000 */
[----:B------:R-:W-:Y:S02]  /*18ac0*/  ISETP.NE.U32.AND P3, PT, R176, RZ, PT ;  /* 0x000000ffb000720c */ /* 0x000fe40003f65070 */
[----:B------:R-:W-:Y:S02]  /*18ad0*/  SEL R176, RZ, 0x4, P5 ;  /* 0x00000004ffb07807 */ /* 0x000fe40002800000 */
[----:B------:R-:W-:Y:S02]  /*18ae0*/  ISETP.NE.U32.AND P5, PT, R177, RZ, PT ;  /* 0x000000ffb100720c */ /* 0x000fe40003fa5070 */
[----:B------:R-:W-:-:S02]  /*18af0*/  SEL R176, R176, RZ, P2 ;  /* 0x000000ffb0b07207 */ /* 0x000fc40001000000 */
[----:B------:R-:W-:Y:S02]  /*18b00*/  IADD3 R46, P6, PT, R46, UR10, RZ ;  /* 0x0000000a2e2e7c10 */ /* 0x000fe4000ffde0ff */
[----:B------:R-:W-:Y:S02]  /*18b10*/  ISETP.NE.U32.AND P4, PT, R176, RZ, PT ;  /* 0x000000ffb000720c */ /* 0x000fe40003f85070 */
[----:B------:R-:W-:Y:S01]  /*18b20*/  IADD3.X R47, PT, PT, R47, UR11, RZ, P6, !PT ;  /* 0x0000000b2f2f7c10 */ /* 0x000fe2000b7fe4ff */
[----:B------:R-:W-:Y:S01]  /*18b30*/  LDGSTS.E [R243+0x72000], desc[UR20][R42.64], P3 ;  /* 0x720000002af37fae */ /* 0x000fe200099a1014 */
[----:B------:R-:W-:-:S03]  /*18b40*/  IADD3 R48, P6, PT, R48, UR10, RZ ;  /* 0x0000000a30307c10 */ /* 0x000fc6000ffde0ff */
[----:B------:R-:W-:Y:S01]  /*18b50*/  LDGSTS.E [R243+0x72008], desc[UR20][R44.64], P5 ;  /* 0x720080002cf37fae */ /* 0x000fe2000a9a1014 */
[----:B------:R-:W-:Y:S02]  /*18b60*/  IADD3.X R49, PT, PT, R49, UR11, RZ, P6, !PT ;  /* 0x0000000b31317c10 */ /* 0x000fe4000b7fe4ff */
[----:B------:R-:W-:Y:S02]  /*18b70*/  IADD3 R78, P6, PT, R78, UR10, RZ ;  /* 0x0000000a4e4e7c10 */ /* 0x000fe4000ffde0ff */
[----:B---3--:R-:W-:Y:S01]  /*18b80*/  SHF.R.U32.HI R169, RZ, 0x6, R169 ;  /* 0x00000006ffa97819 */ /* 0x008fe200000116a9 */
[----:B------:R-:W-:Y:S01]  /*18b90*/  LDGSTS.E [R243+0x74000], desc[UR20][R74.64], P4 ;  /* 0x740000004af37fae */ /* 0x000fe2000a1a1014 */
        /* <DEDUP_REMOVED lines=10> */
[----:B------:R-:W-:Y:S02]  /*18c40*/  SEL R176, RZ, 0x4, P3 ;  /* 0x00000004ffb07807 */ /* 0x000fe40001800000 */
[----:B------:R-:W-:Y:S02]  /*18c50*/  LOP3.LUT R168, R168, 0x64, RZ, 0xfc, !PT ;  /* 0x00000064a8a87812 */ /* 0x000fe400078efcff */
[----:B------:R-:W-:Y:S02]  /*18c60*/  LOP3.LUT R169, R169, 0x66, RZ, 0xfc, !PT ;  /* 0x00000066a9a97812 */ /* 0x000fe400078efcff */
[----:B------:R-:W-:Y:S02]  /*18c70*/  ISETP.GE.AND P4, PT, R168, UR4, PT ;  /* 0x00000004a8007c0c */ /* 0x000fe4000bf86270 */
[----:B------:R-:W3:Y:S01]  /*18c80*/  S2R R168, SR_TID.X ;  /* 0x0000000000a87919 */ /* 0x000ee20000002100 */
[----:B------:R-:W-:-:S02]  /*18c90*/  SEL R176, R176, RZ, P2 ;  /* 0x000000ffb0b07207 */ /* 0x000fc40001000000 */
[----:B------:R-:W-:Y:S02]  /*18ca0*/  ISETP.GE.AND P5, PT, R169, UR4, PT ;  /* 0x00000004a9007c0c */ /* 0x000fe4000bfa6270 */
[----:B------:R-:W-:Y:S02]  /*18cb0*/  ISETP.NE.U32.AND P3, PT, R176, RZ, PT ;  /* 0x000000ffb000720c */ /* 0x000fe40003f65070 */
[----:B------:R-:W-:Y:S02]  /*18cc0*/  SEL R177, RZ, 0x4, P4 ;  /* 0x00000004ffb17807 */ /* 0x000fe40002000000 */
[----:B------:R-:W-:Y:S02]  /*18cd0*/  SEL R176, RZ, 0x4, P5 ;  /* 0x00000004ffb07807 */ /* 0x000fe40002800000 */
[----:B------:R-:W-:Y:S02]  /*18ce0*/  SEL R177, R177, RZ, P2 ;  /* 0x000000ffb1b17207 */ /* 0x000fe40001000000 */
[----:B------:R-:W-:-:S02]  /*18cf0*/  SEL R176, R176, RZ, P2 ;  /* 0x000000ffb0b07207 */ /* 0x000fc40001000000 */
[----:B------:R-:W-:Y:S02]  /*18d00*/  ISETP.NE.U32.AND P5, PT, R177, RZ, PT ;  /* 0x000000ffb100720c */ /* 0x000fe40003fa5070 */
[----:B------:R-:W-:Y:S01]  /*18d10*/  ISETP.NE.U32.AND P4, PT, R176, RZ, PT ;  /* 0x000000ffb000720c */ /* 0x000fe20003f85070 */
[----:B------:R-:W-:Y:S01]  /*18d20*/  LDGSTS.E [R243+0x74008], desc[UR20][R76.64], P3 ;  /* 0x740080004cf37fae */ /* 0x000fe200099a1014 */
[----:B------:R-:W-:-:S04]  /*18d30*/  IADD3 R110, P6, PT, R110, UR10, RZ ;  /* 0x0000000a6e6e7c10 */ /* 0x000fc8000ffde0ff */
[----:B------:R-:W-:Y:S02]  /*18d40*/  IADD3.X R111, PT, PT, R111, UR11, RZ, P6, !PT ;  /* 0x0000000b6f6f7c10 */ /* 0x000fe4000b7fe4ff */
[----:B------:R-:W-:-:S03]  /*18d50*/  IADD3 R112, P6, PT, R112, UR10, RZ ;  /* 0x0000000a70707c10 */ /* 0x000fc6000ffde0ff */
[----:B------:R-:W-:Y:S01]  /*18d60*/  LDGSTS.E [R243+0x76000], desc[UR20][R106.64], P5 ;  /* 0x760000006af37fae */ /* 0x000fe2000a9a1014 */
[----:B------:R-:W-:Y:S02]  /*18d70*/  IADD3 R128, P5, PT, R128, UR10, RZ ;  /* 0x0000000a80807c10 */ /* 0x000fe4000ffbe0ff */
[----:B------:R-:W-:Y:S01]  /*18d80*/  IADD3.X R113, PT, PT, R113, UR11, RZ, P6, !PT ;  /* 0x0000000b71717c10 */ /* 0x000fe2000b7fe4ff */
[----:B------:R-:W-:Y:S01]  /*18d90*/  LDGSTS.E [R243+0x76008], desc[UR20][R108.64], P4 ;  /* 0x760080006cf37fae */ /* 0x000fe2000a1a1014 */
[--C-:B---3--:R-:W-:Y:S02]  /*18da0*/  SHF.R.U32.HI R169, RZ, 0x6, R168.reuse ;  /* 0x00000006ffa97819 */ /* 0x108fe400000116a8 */
[----:B------:R-:W-:Y:S02]  /*18db0*/  SHF.R.U32.HI R168, RZ, 0x6, R168 ;  /* 0x00000006ffa87819 */ /* 0x000fe400000116a8 */
[----:B------:R-:W-:Y:S02]  /*18dc0*/  SGXT.U32 R169, R169, 0x1 ;  /* 0x00000001a9a9781a */ /* 0x000fe40000000000 */
[----:B------:R-:W-:-:S02]  /*18dd0*/  SGXT.U32 R168, R168, 0x1 ;  /* 0x00000001a8a8781a */ /* 0x000fc40000000000 */
[----:B------:R-:W-:Y:S02]  /*18de0*/  LOP3.LUT R169, R169, 0xa, RZ, 0xfc, !PT ;  /* 0x0000000aa9a97812 */ /* 0x000fe400078efcff */
[----:B------:R-:W-:Y:S02]  /*18df0*/  LOP3.LUT R168, R168, 0x8, RZ, 0xfc, !PT ;  /* 0x00000008a8a87812 */ /* 0x000fe400078efcff */
[----:B------:R-:W-:Y:S02]  /*18e00*/  ISETP.GE.AND P4, PT, R169, UR4, PT ;  /* 0x00000004a9007c0c */ /* 0x000fe4000bf86270 */
[----:B------:R-:W3:Y:S01]  /*18e10*/  S2R R169, SR_TID.X ;  /* 0x0000000000a97919 */ /* 0x000ee20000002100 */
[----:B------:R-:W-:Y:S02]  /*18e20*/  ISETP.GE.AND P3, PT, R168, UR4, PT ;  /* 0x00000004a8007c0c */ /* 0x000fe4000bf66270 */
[----:B------:R-:W-:Y:S01]  /*18e30*/  IADD3.X R129, PT, PT, R129, UR11, RZ, P5, !PT ;  /* 0x0000000b81817c10 */ /* 0x000fe2000affe4ff */
[----:B------:R-:W4:Y:S01]  /*18e40*/  S2R R168, SR_TID.X ;  /* 0x0000000000a87919 */ /* 0x000f220000002100 */
[----:B------:R-:W-:-:S02]  /*18e50*/  SEL R177, RZ, 0x4, P3 ;  /* 0x00000004ffb17807 */ /* 0x000fc40001800000 */
[----:B------:R-:W-:Y:S02]  /*18e60*/  SEL R176, RZ, 0x4, P4 ;  /* 0x00000004ffb07807 */ /* 0x000fe40002000000 */
[----:B------:R-:W-:Y:S02]  /*18e70*/  SEL R177, R177, RZ, P2 ;  /* 0x000000ffb1b17207 */ /* 0x000fe40001000000 */
[----:B------:R-:W-:Y:S02]  /*18e80*/  SEL R176, R176, RZ, P2 ;  /* 0x000000ffb0b07207 */ /* 0x000fe40001000000 */
[----:B------:R-:W-:Y:S02]  /*18e90*/  ISETP.NE.U32.AND P3, PT, R177, RZ, PT ;  /* 0x000000ffb100720c */ /* 0x000fe40003f65070 */
[----:B------:R-:W-:Y:S02]  /*18ea0*/  IADD3 R104, P5, PT, R104, UR10, RZ ;  /* 0x0000000a68687c10 */ /* 0x000fe4000ffbe0ff */
[----:B------:R-:W-:-:S02]  /*18eb0*/  ISETP.NE.U32.AND P4, PT, R176, RZ, PT ;  /* 0x000000ffb000720c */ /* 0x000fc40003f85070 */
[----:B------:R-:W-:Y:S02]  /*18ec0*/  IADD3.X R105, PT, PT, R105, UR11, RZ, P5, !PT ;  /* 0x0000000b69697c10 */ /* 0x000fe4000affe4ff */
[----:B------:R-:W-:-:S04]  /*18ed0*/  IADD3 R50, P6, PT, R50, UR10, RZ ;  /* 0x0000000a32327c10 */ /* 0x000fc8000ffde0ff */
[----:B------:R-:W-:Y:S01]  /*18ee0*/  IADD3.X R51, PT, PT, R51, UR11, RZ, P6, !PT ;  /* 0x0000000b33337c10 */ /* 0x000fe2000b7fe4ff */
[----:B------:R-:W-:Y:S01]  /*18ef0*/  LDGSTS.E [R242+0x70000], desc[UR20][R128.64], P3 ;  /* 0x7000000080f27fae */ /* 0x000fe200099a1014 */
[----:B------:R-:W-:-:S03]  /*18f00*/  IADD3 R52, P6, PT, R52, UR10, RZ ;  /* 0x0000000a34347c10 */ /* 0x000fc6000ffde0ff */
[----:B------:R-:W-:Y:S01]  /*18f10*/  LDGSTS.E [R242+0x70008], desc[UR20][R104.64], P4 ;  /* 0x7000800068f27fae */ /* 0x000fe2000a1a1014 */
[----:B------:R-:W-:Y:S02]  /*18f20*/  IADD3.X R53, PT, PT, R53, UR11, RZ, P6, !PT ;  /* 0x0000000b35357c10 */ /* 0x000fe4000b7fe4ff */
[----:B---3--:R-:W-:Y:S02]  /*18f30*/  SHF.R.U32.HI R169, RZ, 0x6, R169 ;  /* 0x00000006ffa97819 */ /* 0x008fe400000116a9 */
[----:B------:R-:W-:Y:S02]  /*18f40*/  IADD3 R82, P6, PT, R82, UR10, RZ ;  /* 0x0000000a52527c10 */ /* 0x000fe4000ffde0ff */
[----:B------:R-:W-:Y:S02]  /*18f50*/  SGXT.U32 R169, R169, 0x1 ;  /* 0x00000001a9a9781a */ /* 0x000fe40000000000 */
[----:B------:R-:W-:Y:S02]  /*18f60*/  IADD3.X R83, PT, PT, R83, UR11, RZ, P6, !PT ;  /* 0x0000000b53537c10 */ /* 0x000fe4000b7fe4ff */
[----:B------:R-:W-:-:S02]  /*18f70*/  LOP3.LUT R169, R169, 0x28, RZ, 0xfc, !PT ;  /* 0x00000028a9a97812 */ /* 0x000fc400078efcff */
[----:B------:R-:W-:Y:S02]  /*18f80*/  IADD3 R84, P6, PT, R84, UR10, RZ ;  /* 0x0000000a54547c10 */ /* 0x000fe4000ffde0ff */
[----:B------:R-:W-:Y:S02]  /*18f90*/  ISETP.GE.AND P3, PT, R169, UR4, PT ;  /* 0x00000004a9007c0c */ /* 0x000fe4000bf66270 */
[--C-:B----4-:R-:W-:Y:S02]  /*18fa0*/  SHF.R.U32.HI R169, RZ, 0x6, R168.reuse ;  /* 0x00000006ffa97819 */ /* 0x110fe400000116a8 */
        /* <DEDUP_REMOVED lines=17> */
[----:B------:R-:W-:Y:S02]  /*190c0*/  IADD3.X R85, PT, PT, R85, UR11, RZ, P6, !PT ;  /* 0x0000000b55557c10 */ /* 0x000fe4000b7fe4ff */
[----:B------:R-:W-:Y:S02]  /*190d0*/  ISETP.NE.U32.AND P4, PT, R176, RZ, PT ;  /* 0x000000ffb000720c */ /* 0x000fe40003f85070 */
[----:B------:R-:W-:Y:S01]  /*190e0*/  IADD3 R114, P6, PT, R114, UR10, RZ ;  /* 0x0000000a72727c10 */ /* 0x000fe2000ffde0ff */
[----:B------:R-:W-:Y:S03]  /*190f0*/  LDGSTS.E [R242+0x72000], desc[UR20][R46.64], P3 ;  /* 0x720000002ef27fae */ /* 0x000fe600099a1014 */
[----:B------:R-:W-:Y:S01]  /*19100*/  IADD3.X R115, PT, PT, R115, UR11, RZ, P6, !PT ;  /* 0x0000000b73737c10 */ /* 0x000fe2000b7fe4ff */
[----:B------:R-:W-:Y:S01]  /*19110*/  LDGSTS.E [R242+0x72008], desc[UR20][R48.64], P5 ;  /* 0x7200800030f27fae */ /* 0x000fe2000a9a1014 */
[----:B------:R-:W-:-:S02]  /*19120*/  IADD3 R116, P6, PT, R116, UR10, RZ ;  /* 0x0000000a74747c10 */ /* 0x000fc4000ffde0ff */
[----:B---3--:R-:W-:-:S03]  /*19130*/  SHF.R.U32.HI R169, RZ, 0x6, R169 ;  /* 0x00000006ffa97819 */ /* 0x008fc600000116a9 */
[----:B------:R-:W-:Y:S01]  /*19140*/  LDGSTS.E [R242+0x74000], desc[UR20][R78.64], P4 ;  /* 0x740000004ef27fae */ /* 0x000fe2000a1a1014 */
[----:B------:R-:W-:Y:S02]  /*19150*/  IADD3.X R117, PT, PT, R117, UR11, RZ, P6, !PT ;  /* 0x0000000b75757c10 */ /* 0x000fe4000b7fe4ff */
[----:B------:R-:W-:Y:S02]  /*19160*/  SGXT.U32 R169, R169, 0x1 ;  /* 0x00000001a9a9781a */ /* 0x000fe40000000000 */
[----:B------:R-:W-:Y:S02]  /*19170*/  IADD3 R54, P6, PT, R54, UR10, RZ ;  /* 0x0000000a36367c10 */ /* 0x000fe4000ffde0ff */
[----:B------:R-:W-:Y:S02]  /*19180*/  LOP3.LUT R169, R169, 0x4a, RZ, 0xfc, !PT ;  /* 0x0000004aa9a97812 */ /* 0x000fe400078efcff */
[----:B------:R-:W-:Y:S02]  /*19190*/  IADD3.X R55, PT, PT, R55, UR11, RZ, P6, !PT ;  /* 0x0000000b37377c10 */ /* 0x000fe4000b7fe4ff */
[----:B------:R-:W-:-:S02]  /*191a0*/  ISETP.GE.AND P3, PT, R169, UR4, PT ;  /* 0x00000004a9007c0c */ /* 0x000fc4000bf66270 */
[--C-:B----4-:R-:W-:Y:S02]  /*191b0*/  SHF.R.U32.HI R169, RZ, 0x6, R168.reuse ;  /* 0x00000006ffa97819 */ /* 0x110fe400000116a8 */
[----:B------:R-:W-:Y:S02]  /*191c0*/  SHF.R.U32.HI R168, RZ, 0x6, R168 ;  /* 0x00000006ffa87819 */ /* 0x000fe400000116a8 */
[----:B------:R-:W-:Y:S02]  /*191d0*/  SGXT.U32 R169, R169, 0x1 ;  /* 0x00000001a9a9781a */ /* 0x000fe40000000000 */
[----:B------:R-:W-:Y:S02]  /*191e0*/  SGXT.U32 R168, R168, 0x1 ;  /* 0x00000001a8a8781a */ /* 0x000fe40000000000 */
[----:B------:R-:W-:Y:S02]  /*191f0*/  SEL R176, RZ, 0x4, P3 ;  /* 0x00000004ffb07807 */ /* 0x000fe40001800000 */
[----:B------:R-:W-:-:S02]  /*19200*/  LOP3.LUT R168, R168, 0x68, RZ, 0xfc, !PT ;  /* 0x00000068a8a87812 */ /* 0x000fc400078efcff */
[----:B------:R-:W-:Y:S02]  /*19210*/  LOP3.LUT R169, R169, 0x6a, RZ, 0xfc, !PT ;  /* 0x0000006aa9a97812 */ /* 0x000fe400078efcff */
[----:B------:R-:W-:Y:S02]  /*19220*/  ISETP.GE.AND P4, PT, R168, UR4, PT ;  /* 0x00000004a8007c0c */ /* 0x000fe4000bf86270 */
[----:B------:R-:W3:Y:S01]  /*19230*/  S2R R168, SR_TID.X ;  /* 0x0000000000a87919 */ /* 0x000ee20000002100 */
[----:B------:R-:W-:Y:S02]  /*19240*/  SEL R176, R176, RZ, P2 ;  /* 0x000000ffb0b07207 */ /* 0x000fe40001000000 */
[----:B------:R-:W-:Y:S02]  /*19250*/  ISETP.GE.AND P5, PT, R169, UR4, PT ;  /* 0x00000004a9007c0c */ /* 0x000fe4000bfa6270 */
[----:B------:R-:W-:Y:S02]  /*19260*/  ISETP.NE.U32.AND P3, PT, R176, RZ, PT ;  /* 0x000000ffb000720c */ /* 0x000fe40003f65070 */
[----:B------:R-:W-:-:S02]  /*19270*/  SEL R177, RZ, 0x4, P4 ;  /* 0x00000004ffb17807 */ /* 0x000fc40002000000 */
[----:B------:R-:W-:Y:S02]  /*19280*/  SEL R176, RZ, 0x4, P5 ;  /* 0x00000004ffb07807 */ /* 0x000fe40002800000 */
[----:B------:R-:W-:Y:S02]  /*19290*/  SEL R177, R177, RZ, P2 ;  /* 0x000000ffb1b17207 */ /* 0x000fe40001000000 */
[----:B------:R-:W-:Y:S02]  /*192a0*/  SEL R176, R176, RZ, P2 ;  /* 0x000000ffb0b07207 */ /* 0x000fe40001000000 */
        /* <DEDUP_REMOVED lines=100> */
[----:B------:R4:W-:Y:S01]  /*198f0*/  LDGSTS.E [R17+0x76008], desc[UR20][R116.64], P4 ;  /* 0x7600800074117fae */ /* 0x0009e2000a1a1014 */
        /* <DEDUP_REMOVED lines=10> */
[----:B------:R-:W1:Y:S01]  /*199a0*/  S2R R168, SR_TID.X ;  /* 0x0000000000a87919 */ /* 0x000e620000002100 */
[----:B------:R-:W-:-:S02]  /*199b0*/  SEL R176, RZ, 0x4, P3 ;  /* 0x00000004ffb07807 */ /* 0x000fc40001800000 */
[----:B----4-:R-:W-:Y:S02]  /*199c0*/  SEL R17, RZ, 0x4, P4 ;  /* 0x00000004ff117807 */ /* 0x010fe40002000000 */
        /* <DEDUP_REMOVED lines=19> */
[--C-:B-1----:R-:W-:Y:S02]  /*19b00*/  SHF.R.U32.HI R169, RZ, 0x6, R168.reuse ;  /* 0x00000006ffa97819 */ /* 0x102fe400000116a8 */
[----:B------:R-:W-:Y:S02]  /*19b10*/  SHF.R.U32.HI R168, RZ, 0x6, R168 ;  /* 0x00000006ffa87819 */ /* 0x000fe400000116a8 */
[----:B------:R-:W-:Y:S02]  /*19b20*/  SGXT.U32 R169, R169, 0x1 ;  /* 0x00000001a9a9781a */ /* 0x000fe40000000000 */
[----:B------:R-:W-:-:S02]  /*19b30*/  SGXT.U32 R168, R168, 0x1 ;  /* 0x00000001a8a8781a */ /* 0x000fc40000000000 */
[----:B------:R-:W-:Y:S02]  /*19b40*/  LOP3.LUT R169, R169, 0x50, RZ, 0xfc, !PT ;  /* 0x00000050a9a97812 */ /* 0x000fe400078efcff */
[----:B------:R-:W-:Y:S02]  /*19b50*/  LOP3.LUT R168, R168, 0x32, RZ, 0xfc, !PT ;  /* 0x00000032a8a87812 */ /* 0x000fe400078efcff */
[----:B------:R-:W-:Y:S02]  /*19b60*/  ISETP.GE.AND P5, PT, R169, UR4, PT ;  /* 0x00000004a9007c0c */ /* 0x000fe4000bfa6270 */
[----:B------:R-:W1:Y:S01]  /*19b70*/  S2R R169, SR_TID.X ;  /* 0x0000000000a97919 */ /* 0x000e620000002100 */
[----:B------:R-:W-:Y:S02]  /*19b80*/  ISETP.GE.AND P4, PT, R168, UR4, PT ;  /* 0x00000004a8007c0c */ /* 0x000fe4000bf86270 */
[----:B------:R-:W-:Y:S01]  /*19b90*/  SEL R17, RZ, 0x4, P3 ;  /* 0x00000004ff117807 */ /* 0x000fe20001800000 */
[----:B------:R-:W3:Y:S01]  /*19ba0*/  S2R R168, SR_TID.X ;  /* 0x0000000000a87919 */ /* 0x000ee20000002100 */
        /* <DEDUP_REMOVED lines=14> */
[----:B-1----:R-:W-:-:S03]  /*19c90*/  SHF.R.U32.HI R169, RZ, 0x6, R169 ;  /* 0x00000006ffa97819 */ /* 0x002fc600000116a9 */
[----:B------:R-:W-:Y:S01]  /*19ca0*/  LDGSTS.E [R16+0x74000], desc[UR20][R86.64], P4 ;  /* 0x7400000056107fae */ /* 0x000fe2000a1a1014 */
[----:B------:R-:W-:Y:S02]  /*19cb0*/  IADD3.X R131, PT, PT, R131, UR11, RZ, P6, !PT ;  /* 0x0000000b83837c10 */ /* 0x000fe4000b7fe4ff */
[----:B------:R-:W-:Y:S02]  /*19cc0*/  SGXT.U32 R169, R169, 0x1 ;  /* 0x00000001a9a9781a */ /* 0x000fe40000000000 */
[----:B------:R-:W-:Y:S02]  /*19cd0*/  IADD3 R66, P6, PT, R66, UR10, RZ ;  /* 0x0000000a42427c10 */ /* 0x000fe4000ffde0ff */
[----:B------:R-:W-:Y:S02]  /*19ce0*/  LOP3.LUT R169, R169, 0x52, RZ, 0xfc, !PT ;  /* 0x00000052a9a97812 */ /* 0x000fe400078efcff */
[----:B------:R-:W-:Y:S02]  /*19cf0*/  IADD3.X R67, PT, PT, R67, UR11, RZ, P6, !PT ;  /* 0x0000000b43437c10 */ /* 0x000fe4000b7fe4ff */
[----:B------:R-:W-:-:S02]  /*19d00*/  ISETP.GE.AND P3, PT, R169, UR4, PT ;  /* 0x00000004a9007c0c */ /* 0x000fc4000bf66270 */
[--C-:B---3--:R-:W-:Y:S02]  /*19d10*/  SHF.R.U32.HI R169, RZ, 0x6, R168.reuse ;  /* 0x00000006ffa97819 */ /* 0x108fe400000116a8 */
[----:B------:R-:W-:Y:S02]  /*19d20*/  SHF.R.U32.HI R168, RZ, 0x6, R168 ;  /* 0x00000006ffa87819 */ /* 0x000fe400000116a8 */
[----:B------:R-:W-:Y:S02]  /*19d30*/  SGXT.U32 R169, R169, 0x1 ;  /* 0x00000001a9a9781a */ /* 0x000fe40000000000 */
[----:B------:R-:W-:Y:S02]  /*19d40*/  SGXT.U32 R168, R168, 0x1 ;  /* 0x00000001a8a8781a */ /* 0x000fe40000000000 */
[----:B------:R-:W-:Y:S02]  /*19d50*/  SEL R17, RZ, 0x4, P3 ;  /* 0x00000004ff117807 */ /* 0x000fe40001800000 */
[----:B------:R-:W-:-:S02]  /*19d60*/  LOP3.LUT R168, R168, 0x70, RZ, 0xfc, !PT ;  /* 0x00000070a8a87812 */ /* 0x000fc400078efcff */
[----:B------:R-:W-:Y:S02]  /*19d70*/  LOP3.LUT R169, R169, 0x72, RZ, 0xfc, !PT ;  /* 0x00000072a9a97812 */ /* 0x000fe400078efcff */
[----:B------:R-:W-:Y:S02]  /*19d80*/  ISETP.GE.AND P4, PT, R168, UR4, PT ;  /* 0x00000004a8007c0c */ /* 0x000fe4000bf86270 */
[----:B------:R-:W1:Y:S01]  /*19d90*/  S2R R168, SR_TID.X ;  /* 0x0000000000a87919 */ /* 0x000e620000002100 */
        /* <DEDUP_REMOVED lines=26> */
[----:B------:R-:W-:Y:S01]  /*19f40*/  IADD3.X R27, PT, PT, R27, UR11, RZ, P5, !PT ;  /* 0x0000000b1b1b7c10 */ /* 0x000fe2000affe4ff */
[----:B------:R-:W4:Y:S01]  /*19f50*/  S2R R168, SR_TID.X ;  /* 0x0000000000a87919 */ /* 0x000f220000002100 */
[----:B------:R-:W-:-:S02]  /*19f60*/  SEL R17, RZ, 0x4, P3 ;  /* 0x00000004ff117807 */ /* 0x000fc40001800000 */
[----:B---3--:R-:W-:Y:S02]  /*19f70*/  SEL R16, RZ, 0x4, P4 ;  /* 0x00000004ff107807 */ /* 0x008fe40002000000 */
[----:B------:R-:W-:Y:S02]  /*19f80*/  SEL R17, R17, RZ, P2 ;  /* 0x000000ff11117207 */ /* 0x000fe40001000000 */
[----:B------:R-:W-:Y:S02]  /*19f90*/  SEL R16, R16, RZ, P2 ;  /* 0x000000ff10107207 */ /* 0x000fe40001000000 */
[----:B------:R-:W-:Y:S02]  /*19fa0*/  ISETP.NE.U32.AND P3, PT, R17, RZ, PT ;  /* 0x000000ff1100720c */ /* 0x000fe40003f65070 */
[----:B------:R-:W-:Y:S02]  /*19fb0*/  IADD3 R28, P5, PT, R28, UR10, RZ ;  /* 0x0000000a1c1c7c10 */ /* 0x000fe4000ffbe0ff */
[----:B------:R-:W-:-:S02]  /*19fc0*/  ISETP.NE.U32.AND P4, PT, R16, RZ, PT ;  /* 0x000000ff1000720c */ /* 0x000fc40003f85070 */
[----:B------:R-:W-:-:S07]  /*19fd0*/  IADD3.X R29, PT, PT, R29, UR11, RZ, P5, !PT ;  /* 0x0000000b1d1d7c10 */ /* 0x000fce000affe4ff */
[----:B------:R-:W-:Y:S04]  /*19fe0*/  LDGSTS.E [R15+0x70000], desc[UR20][R26.64], P3 ;  /* 0x700000001a0f7fae */ /* 0x000fe800099a1014 */
[----:B------:R-:W-:Y:S01]  /*19ff0*/  LDGSTS.E [R15+0x70008], desc[UR20][R28.64], P4 ;  /* 0x700080001c0f7fae */ /* 0x000fe2000a1a1014 */
[----:B-1----:R-:W-:-:S04]  /*1a000*/  SHF.R.U32.HI R169, RZ, 0x6, R169 ;  /* 0x00000006ffa97819 */ /* 0x002fc800000116a9 */
[----:B------:R-:W-:-:S04]  /*1a010*/  SGXT.U32 R169, R169, 0x1 ;  /* 0x00000001a9a9781a */ /* 0x000fc80000000000 */
[----:B------:R-:W-:-:S04]  /*1a020*/  LOP3.LUT R169, R169, 0x34, RZ, 0xfc, !PT ;  /* 0x00000034a9a97812 */ /* 0x000fc800078efcff */
[----:B------:R-:W-:Y:S02]  /*1a030*/  ISETP.GE.AND P3, PT, R169, UR4, PT ;  /* 0x00000004a9007c0c */ /* 0x000fe4000bf66270 */
[--C-:B----4-:R-:W-:Y:S02]  /*1a040*/  SHF.R.U32.HI R169, RZ, 0x6, R168.reuse ;  /* 0x00000006ffa97819 */ /* 0x110fe400000116a8 */
[----:B------:R-:W-:Y:S02]  /*1a050*/  SHF.R.U32.HI R168, RZ, 0x6, R168 ;  /* 0x00000006ffa87819 */ /* 0x000fe400000116a8 */
[----:B------:R-:W-:Y:S02]  /*1a060*/  SGXT.U32 R169, R169, 0x1 ;  /* 0x00000001a9a9781a */ /* 0x000fe40000000000 */
[----:B------:R-:W-:Y:S02]  /*1a070*/  SGXT.U32 R168, R168, 0x1 ;  /* 0x00000001a8a8781a */ /* 0x000fe40000000000 */
[----:B------:R-:W-:-:S02]  /*1a080*/  LOP3.LUT R169, R169, 0x54, RZ, 0xfc, !PT ;  /* 0x00000054a9a97812 */ /* 0x000fc400078efcff */
[----:B------:R-:W-:Y:S02]  /*1a090*/  LOP3.LUT R168, R168, 0x36, RZ, 0xfc, !PT ;  /* 0x00000036a8a87812 */ /* 0x000fe400078efcff */
[----:B------:R-:W-:Y:S02]  /*1a0a0*/  ISETP.GE.AND P5, PT, R169, UR4, PT ;  /* 0x00000004a9007c0c */ /* 0x000fe4000bfa6270 */
[----:B------:R-:W1:Y:S01]  /*1a0b0*/  S2R R169, SR_TID.X ;  /* 0x0000000000a97919 */ /* 0x000e620000002100 */
[----:B------:R-:W-:Y:S02]  /*1a0c0*/  ISETP.GE.AND P4, PT, R168, UR4, PT ;  /* 0x00000004a8007c0c */ /* 0x000fe4000bf86270 */
[----:B------:R-:W-:Y:S01]  /*1a0d0*/  SEL R16, RZ, 0x4, P3 ;  /* 0x00000004ff107807 */ /* 0x000fe20001800000 */
[----:B------:R-:W3:Y:S01]  /*1a0e0*/  S2R R168, SR_TID.X ;  /* 0x0000000000a87919 */ /* 0x000ee20000002100 */
[----:B------:R-:W-:Y:S02]  /*1a0f0*/  SEL R17, RZ, 0x4, P4 ;  /* 0x00000004ff117807 */ /* 0x000fe40002000000 */
[----:B------:R-:W-:-:S02]  /*1a100*/  SEL R16, R16, RZ, P2 ;  /* 0x000000ff10107207 */ /* 0x000fc40001000000 */
[----:B------:R-:W-:Y:S02]  /*1a110*/  SEL R17, R17, RZ, P2 ;  /* 0x000000ff11117207 */ /* 0x000fe40001000000 */
[----:B------:R-:W-:Y:S02]  /*1a120*/  ISETP.NE.U32.AND P3, PT, R16, RZ, PT ;  /* 0x000000ff1000720c */ /* 0x000fe40003f65070 */
[----:B------:R-:W-:Y:S02]  /*1a130*/  SEL R16, RZ, 0x4, P5 ;  /* 0x00000004ff107807 */ /* 0x000fe40002800000 */
[----:B------:R-:W-:Y:S02]  /*1a140*/  ISETP.NE.U32.AND P5, PT, R17, RZ, PT ;  /* 0x000000ff1100720c */ /* 0x000fe40003fa5070 */
[----:B------:R-:W-:-:S04]  /*1a150*/  SEL R16, R16, RZ, P2 ;  /* 0x000000ff10107207 */ /* 0x000fc80001000000 */
[----:B------:R-:W-:-:S03]  /*1a160*/  ISETP.NE.U32.AND P4, PT, R16, RZ, PT ;  /* 0x000000ff1000720c */ /* 0x000fc60003f85070 */
[----:B------:R-:W-:Y:S04]  /*1a170*/  LDGSTS.E [R15+0x72000], desc[UR20][R58.64], P3 ;  /* 0x720000003a0f7fae */ /* 0x000fe800099a1014 */
[----:B------:R-:W-:Y:S01]  /*1a180*/  LDGSTS.E [R15+0x72008], desc[UR20][R60.64], P5 ;  /* 0x720080003c0f7fae */ /* 0x000fe2000a9a1014 */
[----:B-1----:R-:W-:-:S05]  /*1a190*/  SHF.R.U32.HI R169, RZ, 0x6, R169 ;  /* 0x00000006ffa97819 */ /* 0x002fca00000116a9 */
[----:B------:R-:W-:Y:S01]  /*1a1a0*/  LDGSTS.E [R15+0x74000], desc[UR20][R90.64], P4 ;  /* 0x740000005a0f7fae */ /* 0x000fe2000a1a1014 */
[----:B------:R-:W-:-:S04]  /*1a1b0*/  SGXT.U32 R169, R169, 0x1 ;  /* 0x00000001a9a9781a */ /* 0x000fc80000000000 */
[----:B------:R-:W-:-:S04]  /*1a1c0*/  LOP3.LUT R169, R169, 0x56, RZ, 0xfc, !PT ;  /* 0x00000056a9a97812 */ /* 0x000fc800078efcff */
[----:B------:R-:W-:Y:S02]  /*1a1d0*/  ISETP.GE.AND P3, PT, R169, UR4, PT ;  /* 0x00000004a9007c0c */ /* 0x000fe4000bf66270 */
[--C-:B---3--:R-:W-:Y:S02]  /*1a1e0*/  SHF.R.U32.HI R169, RZ, 0x6, R168.reuse ;  /* 0x00000006ffa97819 */ /* 0x108fe400000116a8 */
[----:B------:R-:W-:Y:S02]  /*1a1f0*/  SHF.R.U32.HI R168, RZ, 0x6, R168 ;  /* 0x00000006ffa87819 */ /* 0x000fe400000116a8 */
[----:B------:R-:W-:Y:S02]  /*1a200*/  SGXT.U32 R169, R169, 0x1 ;  /* 0x00000001a9a9781a */ /* 0x000fe40000000000 */
[----:B------:R-:W-:Y:S02]  /*1a210*/  SGXT.U32 R168, R168, 0x1 ;  /* 0x00000001a8a8781a */ /* 0x000fe40000000000 */
[----:B------:R-:W-:-:S02]  /*1a220*/  SEL R16, RZ, 0x4, P3 ;  /* 0x00000004ff107807 */ /* 0x000fc40001800000 */
[----:B------:R-:W-:Y:S02]  /*1a230*/  LOP3.LUT R168, R168, 0x74, RZ, 0xfc, !PT ;  /* 0x00000074a8a87812 */ /* 0x000fe400078efcff */
[----:B------:R-:W-:Y:S02]  /*1a240*/  LOP3.LUT R169, R169, 0x76, RZ, 0xfc, !PT ;  /* 0x00000076a9a97812 */ /* 0x000fe400078efcff */
[----:B------:R-:W-:Y:S02]  /*1a250*/  ISETP.GE.AND P4, PT, R168, UR4, PT ;  /* 0x00000004a8007c0c */ /* 0x000fe4000bf86270 */
[----:B------:R-:W1:Y:S01]  /*1a260*/  S2R R168, SR_TID.X ;  /* 0x0000000000a87919 */ /* 0x000e620000002100 */
[----:B------:R-:W-:Y:S02]  /*1a270*/  SEL R16, R16, RZ, P2 ;  /* 0x000000ff10107207 */ /* 0x000fe40001000000 */
[----:B------:R-:W-:Y:S02]  /*1a280*/  ISETP.GE.AND P5, PT, R169, UR4, PT ;  /* 0x00000004a9007c0c */ /* 0x000fe4000bfa6270 */
[----:B------:R-:W-:-:S02]  /*1a290*/  ISETP.NE.U32.AND P3, PT, R16, RZ, PT ;  /* 0x000000ff1000720c */ /* 0x000fc40003f65070 */
[----:B------:R-:W-:Y:S02]  /*1a2a0*/  SEL R17, RZ, 0x4, P4 ;  /* 0x00000004ff117807 */ /* 0x000fe40002000000 */
[----:B------:R-:W-:Y:S02]  /*1a2b0*/  SEL R16, RZ, 0x4, P5 ;  /* 0x00000004ff107807 */ /* 0x000fe40002800000 */
[----:B------:R-:W-:Y:S02]  /*1a2c0*/  SEL R17, R17, RZ, P2 ;  /* 0x000000ff11117207 */ /* 0x000fe40001000000 */
[----:B------:R-:W-:Y:S02]  /*1a2d0*/  SEL R16, R16, RZ, P2 ;  /* 0x000000ff10107207 */ /* 0x000fe40001000000 */
[----:B------:R-:W-:Y:S02]  /*1a2e0*/  ISETP.NE.U32.AND P5, PT, R17, RZ, PT ;  /* 0x000000ff1100720c */ /* 0x000fe40003fa5070 */
[----:B------:R-:W-:Y:S01]  /*1a2f0*/  ISETP.NE.U32.AND P4, PT, R16, RZ, PT ;  /* 0x000000ff1000720c */ /* 0x000fe20003f85070 */
[----:B------:R-:W-:Y:S10]  /*1a300*/  LDGSTS.E [R15+0x74008], desc[UR20][R92.64], P3 ;  /* 0x740080005c0f7fae */ /* 0x000ff400099a1014 */
[----:B------:R-:W-:Y:S01]  /*1a310*/  LDGSTS.E [R15+0x76000], desc[UR20][R122.64], P5 ;  /* 0x760000007a0f7fae */ /* 0x000fe2000a9a1014 */
[----:B------:R-:W-:-:S02]  /*1a320*/  IADD3 R30, P5, PT, R30, UR10, RZ ;  /* 0x0000000a1e1e7c10 */ /* 0x000fc4000ffbe0ff */
[--C-:B-1----:R-:W-:Y:S01]  /*1a330*/  SHF.R.U32.HI R169, RZ, 0x6, R168.reuse ;  /* 0x00000006ffa97819 */ /* 0x102fe200000116a8 */
[----:B------:R1:W-:Y:S01]  /*1a340*/  LDGSTS.E [R15+0x76008], desc[UR20][R124.64], P4 ;  /* 0x760080007c0f7fae */ /* 0x0003e2000a1a1014 */
[----:B------:R-:W-:Y:S02]  /*1a350*/  SHF.R.U32.HI R168, RZ, 0x6, R168 ;  /* 0x00000006ffa87819 */ /* 0x000fe400000116a8 */
[----:B------:R-:W-:Y:S02]  /*1a360*/  SGXT.U32 R169, R169, 0x1 ;  /* 0x00000001a9a9781a */ /* 0x000fe40000000000 */
[----:B------:R-:W-:Y:S02]  /*1a370*/  SGXT.U32 R168, R168, 0x1 ;  /* 0x00000001a8a8781a */ /* 0x000fe40000000000 */
[----:B------:R-:W-:Y:S02]  /*1a380*/  LOP3.LUT R169, R169, 0x1a, RZ, 0xfc, !PT ;  /* 0x0000001aa9a97812 */ /* 0x000fe400078efcff */
[----:B------:R-:W-:-:S02]  /*1a390*/  LOP3.LUT R168, R168, 0x18, RZ, 0xfc, !PT ;  /* 0x00000018a8a87812 */ /* 0x000fc400078efcff */
[----:B------:R-:W-:Y:S02]  /*1a3a0*/  ISETP.GE.AND P4, PT, R169, UR4, PT ;  /* 0x00000004a9007c0c */ /* 0x000fe4000bf86270 */
[----:B------:R-:W3:Y:S01]  /*1a3b0*/  S2R R169, SR_TID.X ;  /* 0x0000000000a97919 */ /* 0x000ee20000002100 */
[----:B------:R-:W-:Y:S02]  /*1a3c0*/  ISETP.GE.AND P3, PT, R168, UR4, PT ;  /* 0x00000004a8007c0c */ /* 0x000fe4000bf66270 */
[----:B------:R-:W-:Y:S01]  /*1a3d0*/  IADD3.X R31, PT, PT, R31, UR11, RZ, P5, !PT ;  /* 0x0000000b1f1f7c10 */ /* 0x000fe2000affe4ff */
[----:B------:R-:W4:Y:S01]  /*1a3e0*/  S2R R168, SR_TID.X ;  /* 0x0000000000a87919 */ /* 0x000f220000002100 */
[----:B------:R-:W-:Y:S02]  /*1a3f0*/  SEL R16, RZ, 0x4, P3 ;  /* 0x00000004ff107807 */ /* 0x000fe40001800000 */
[----:B-1----:R-:W-:Y:S02]  /*1a400*/  SEL R15, RZ, 0x4, P4 ;  /* 0x00000004ff0f7807 */ /* 0x002fe40002000000 */
[----:B------:R-:W-:-:S02]  /*1a410*/  SEL R16, R16, RZ, P2 ;  /* 0x000000ff10107207 */ /* 0x000fc40001000000 */
[----:B------:R-:W-:Y:S02]  /*1a420*/  SEL R15, R15, RZ, P2 ;  /* 0x000000ff0f0f7207 */ /* 0x000fe40001000000 */
[----:B------:R-:W-:Y:S02]  /*1a430*/  ISETP.NE.U32.AND P3, PT, R16, RZ, PT ;  /* 0x000000ff1000720c */ /* 0x000fe40003f65070 */
[----:B------:R-:W-:Y:S02]  /*1a440*/  IADD3 R32, P5, PT, R32, UR10, RZ ;  /* 0x0000000a20207c10 */ /* 0x000fe4000ffbe0ff */
[----:B------:R-:W-:Y:S02]  /*1a450*/  ISETP.NE.U32.AND P4, PT, R15, RZ, PT ;  /* 0x000000ff0f00720c */ /* 0x000fe40003f85070 */
[----:B------:R-:W-:-:S07]  /*1a460*/  IADD3.X R33, PT, PT, R33, UR11, RZ, P5, !PT ;  /* 0x0000000b21217c10 */ /* 0x000fce000affe4ff */
[----:B------:R-:W-:Y:S04]  /*1a470*/  LDGSTS.E [R14+0x70000], desc[UR20][R30.64], P3 ;  /* 0x700000001e0e7fae */ /* 0x000fe800099a1014 */
[----:B------:R-:W-:Y:S01]  /*1a480*/  LDGSTS.E [R14+0x70008], desc[UR20][R32.64], P4 ;  /* 0x70008000200e7fae */ /* 0x000fe2000a1a1014 */
[----:B---3--:R-:W-:-:S04]  /*1a490*/  SHF.R.U32.HI R169, RZ, 0x6, R169 ;  /* 0x00000006ffa97819 */ /* 0x008fc800000116a9 */
        /* <DEDUP_REMOVED lines=47> */
[----:B------:R-:W-:Y:S04]  /*1a790*/  LDGSTS.E [R14+0x74008], desc[UR20][R96.64], P3 ;  /* 0x74008000600e7fae */ /* 0x000fe800099a1014 */
[----:B------:R-:W3:Y:S06]  /*1a7a0*/  LDL.LU.64 R16, [R1+0x108] ;  /* 0x0001080001107983 */ /* 0x000eec0000300a00 */
        /* <DEDUP_REMOVED lines=10> */
[----:B------:R-:W4:Y:S01]  /*1a850*/  S2R R169, SR_TID.X ;  /* 0x0000000000a97919 */ /* 0x000f220000002100 */
[----:B------:R-:W-:Y:S02]  /*1a860*/  ISETP.GE.AND P3, PT, R168, UR4, PT ;  /* 0x00000004a8007c0c */ /* 0x000fe4000bf66270 */
[----:B------:R-:W-:Y:S01]  /*1a870*/  IADD3.X R35, PT, PT, R35, UR11, RZ, P5, !PT ;  /* 0x0000000b23237c10 */ /* 0x000fe2000affe4ff */
[----:B------:R-:W2:Y:S01]  /*1a880*/  S2R R168, SR_TID.X ;  /* 0x0000000000a87919 */ /* 0x000ea20000002100 */
        /* <DEDUP_REMOVED lines=10> */
[----:B----4-:R-:W-:-:S04]  /*1a930*/  SHF.R.U32.HI R169, RZ, 0x6, R169 ;  /* 0x00000006ffa97819 */ /* 0x010fc800000116a9 */
[----:B------:R-:W-:-:S04]  /*1a940*/  SGXT.U32 R169, R169, 0x1 ;  /* 0x00000001a9a9781a */ /* 0x000fc80000000000 */
[----:B------:R-:W-:-:S04]  /*1a950*/  LOP3.LUT R169, R169, 0x3c, RZ, 0xfc, !PT ;  /* 0x0000003ca9a97812 */ /* 0x000fc800078efcff */
[----:B------:R-:W-:Y:S02]  /*1a960*/  ISETP.GE.AND P3, PT, R169, UR4, PT ;  /* 0x00000004a9007c0c */ /* 0x000fe4000bf66270 */
[--C-:B--2---:R-:W-:Y:S02]  /*1a970*/  SHF.R.U32.HI R169, RZ, 0x6, R168.reuse ;  /* 0x00000006ffa97819 */ /* 0x104fe400000116a8 */
        /* <DEDUP_REMOVED lines=9> */
[----:B------:R-:W2:Y:S01]  /*1aa10*/  S2R R168, SR_TID.X ;  /* 0x0000000000a87919 */ /* 0x000ea20000002100 */
        /* <DEDUP_REMOVED lines=15> */
[--C-:B--2---:R-:W-:Y:S02]  /*1ab10*/  SHF.R.U32.HI R169, RZ, 0x6, R168.reuse ;  /* 0x00000006ffa97819 */ /* 0x104fe400000116a8 */
[----:B------:R-:W-:Y:S02]  /*1ab20*/  SHF.R.U32.HI R168, RZ, 0x6, R168 ;  /* 0x00000006ffa87819 */ /* 0x000fe400000116a8 */
[----:B------:R-:W-:Y:S02]  /*1ab30*/  SGXT.U32 R169, R169, 0x1 ;  /* 0x00000001a9a9781a */ /* 0x000fe40000000000 */
[----:B------:R-:W-:Y:S02]  /*1ab40*/  SGXT.U32 R168, R168, 0x1 ;  /* 0x00000001a8a8781a */ /* 0x000fe40000000000 */
[----:B------:R-:W-:-:S02]  /*1ab50*/  SEL R14, RZ, 0x4, P3 ;  /* 0x00000004ff0e7807 */ /* 0x000fc40001800000 */
[----:B------:R-:W-:Y:S02]  /*1ab60*/  LOP3.LUT R168, R168, 0x7c, RZ, 0xfc, !PT ;  /* 0x0000007ca8a87812 */ /* 0x000fe400078efcff */
[----:B------:R-:W-:Y:S02]  /*1ab70*/  LOP3.LUT R169, R169, 0x7e, RZ, 0xfc, !PT ;  /* 0x0000007ea9a97812 */ /* 0x000fe400078efcff */
[----:B------:R-:W-:Y:S02]  /*1ab80*/  SEL R14, R14, RZ, P2 ;  /* 0x000000ff0e0e7207 */ /* 0x000fe40001000000 */
[----:B------:R-:W-:Y:S02]  /*1ab90*/  ISETP.GE.AND P4, PT, R168, UR4, PT ;  /* 0x00000004a8007c0c */ /* 0x000fe4000bf86270 */
[----:B------:R-:W-:Y:S02]  /*1aba0*/  ISETP.GE.AND P5, PT, R169, UR4, PT ;  /* 0x00000004a9007c0c */ /* 0x000fe4000bfa6270 */
[----:B------:R-:W-:Y:S01]  /*1abb0*/  ISETP.NE.U32.AND P3, PT, R14, RZ, PT ;  /* 0x000000ff0e00720c */ /* 0x000fe20003f65070 */
[----:B------:R-:W2:Y:S01]  /*1abc0*/  LDL.LU.64 R168, [R1+0x28] ;  /* 0x0000280001a87983 */ /* 0x000ea20000300a00 */
[----:B------:R-:W-:-:S02]  /*1abd0*/  SEL R15, RZ, 0x4, P4 ;  /* 0x00000004ff0f7807 */ /* 0x000fc40002000000 */
[----:B------:R-:W-:Y:S01]  /*1abe0*/  SEL R14, RZ, 0x4, P5 ;  /* 0x00000004ff0e7807 */ /* 0x000fe20002800000 */
[----:B------:R-:W4:Y:S01]  /*1abf0*/  LDL.64 R2, [R1+0x90] ;  /* 0x0000900001027983 */ /* 0x000f220000100a00 */
[----:B------:R-:W-:Y:S02]  /*1ac00*/  SEL R15, R15, RZ, P2 ;  /* 0x000000ff0f0f7207 */ /* 0x000fe40001000000 */
[----:B------:R-:W-:Y:S01]  /*1ac10*/  SEL R14, R14, RZ, P2 ;  /* 0x000000ff0e0e7207 */ /* 0x000fe20001000000 */
[----:B------:R-:W4:Y:S01]  /*1ac20*/  LDL.LU.64 R242, [R1+0x60] ;  /* 0x0000600001f27983 */ /* 0x000f220000300a00 */
[----:B------:R-:W-:Y:S02]  /*1ac30*/  ISETP.NE.U32.AND P5, PT, R15, RZ, PT ;  /* 0x000000ff0f00720c */ /* 0x000fe40003fa5070 */
[----:B------:R-:W-:Y:S01]  /*1ac40*/  ISETP.NE.U32.AND P4, PT, R14, RZ, PT ;  /* 0x000000ff0e00720c */ /* 0x000fe20003f85070 */
[----:B------:R-:W4:Y:S04]  /*1ac50*/  LDL.LU.64 R170, [R1+0x30] ;  /* 0x0000300001aa7983 */ /* 0x000f280000300a00 */
[----:B------:R-:W4:Y:S01]  /*1ac60*/  LDL.LU.64 R14, [R1+0xa8] ;  /* 0x0000a800010e7983 */ /* 0x000f220000300a00 */
[----:B------:R-:W1:Y:S01]  /*1ac70*/  S2R R177, SR_TID.X ;  /* 0x0000000000b17919 */ /* 0x000e620000002100 */
[----:B------:R-:W-:-:S04]  /*1ac80*/  IADD3 R100, P6, PT, R100, UR10, RZ ;  /* 0x0000000a64647c10 */ /* 0x000fc8000ffde0ff */
[----:B------:R-:W-:Y:S02]  /*1ac90*/  IADD3.X R101, PT, PT, R101, UR11, RZ, P6, !PT ;  /* 0x0000000b65657c10 */ /* 0x000fe4000b7fe4ff */
[----:B------:R-:W-:Y:S01]  /*1aca0*/  IADD3 R132, P6, PT, R132, UR10, RZ ;  /* 0x0000000a84847c10 */ /* 0x000fe2000ffde0ff */
[----:B------:R-:W-:Y:S02]  /*1acb0*/  USHF.L.U32 UR12, UR13, 0x2, URZ ;  /* 0x000000020d0c7899 */ /* 0x000fe400080006ff */
[----:B------:R-:W-:Y:S01]  /*1acc0*/  LDGSTS.E [R5+0x74008], desc[UR20][R100.64], P3 ;  /* 0x7400800064057fae */ /* 0x000fe200099a1014 */
[----:B------:R-:W-:Y:S02]  /*1acd0*/  IADD3.X R133, PT, PT, R133, UR11, RZ, P6, !PT ;  /* 0x0000000b85857c10 */ /* 0x000fe4000b7fe4ff */
[----:B------:R-:W-:-:S03]  /*1ace0*/  IADD3 R134, P6, PT, R134, UR10, RZ ;  /* 0x0000000a86867c10 */ /* 0x000fc6000ffde0ff */
[----:B------:R-:W-:Y:S01]  /*1acf0*/  LDGSTS.E [R5+0x76000], desc[UR20][R132.64], P5 ;  /* 0x7600000084057fae */ /* 0x000fe2000a9a1014 */
[----:B------:R-:W-:-:S05]  /*1ad00*/  IADD3.X R135, PT, PT, R135, UR11, RZ, P6, !PT ;  /* 0x0000000b87877c10 */ /* 0x000fca000b7fe4ff */
[----:B------:R1:W-:Y:S04]  /*1ad10*/  LDGSTS.E [R5+0x76008], desc[UR20][R134.64], P4 ;  /* 0x7600800086057fae */ /* 0x0003e8000a1a1014 */
[----:B------:R-:W0:Y:S01]  /*1ad20*/  LDGDEPBAR ;  /* 0x00000000000079af */ /* 0x000e220000000000 */
[----:B-1----:R-:W-:-:S04]  /*1ad30*/  LOP3.LUT R177, R177, 0x7f, RZ, 0xc0, !PT ;  /* 0x0000007fb1b17812 */ /* 0x002fc800078ec0ff */
[----:B------:R-:W-:Y:S01]  /*1ad40*/  ISETP.GE.AND P3, PT, R177, UR4, PT ;  /* 0x00000004b1007c0c */ /* 0x000fe2000bf66270 */
[----:B------:R-:W-:-:S03]  /*1ad50*/  USHF.R.S32.HI UR4, URZ, 0x1f, UR13 ;  /* 0x0000001fff047899 */ /* 0x000fc6000801140d */
[----:B------:R-:W-:Y:S01]  /*1ad60*/  SEL R5, RZ, 0x4, P3 ;  /* 0x00000004ff057807 */ /* 0x000fe20001800000 */
[----:B------:R-:W-:Y:S01]  /*1ad70*/  USHF.L.U64.HI UR13, UR13, 0x2, UR4 ;  /* 0x000000020d0d7899 */ /* 0x000fe20008010204 */
[----:B------:R-:W-:Y:S02]  /*1ad80*/  IADD3 R176, P3, PT, R228, UR12, RZ ;  /* 0x0000000ce4b07c10 */ /* 0x000fe4000ff7e0ff */
[----:B------:R-:W-:-:S03]  /*1ad90*/  SEL R5, R5, RZ, P2 ;  /* 0x000000ff05057207 */ /* 0x000fc60001000000 */
[----:B------:R-:W-:Y:S02]  /*1ada0*/  IADD3.X R177, PT, PT, R229, UR13, RZ, P3, !PT ;  /* 0x0000000de5b17c10 */ /* 0x000fe40009ffe4ff */
[----:B------:R-:W-:Y:S02]  /*1adb0*/  IADD3 R228, P3, PT, R230, UR12, RZ ;  /* 0x0000000ce6e47c10 */ /* 0x000fe4000ff7e0ff */
[----:B------:R-:W-:Y:S02]  /*1adc0*/  ISETP.NE.U32.AND P2, PT, R5, RZ, PT ;  /* 0x000000ff0500720c */ /* 0x000fe40003f45070 */
[----:B------:R-:W-:-:S11]  /*1add0*/  IADD3.X R229, PT, PT, R231, UR13, RZ, P3, !PT ;  /* 0x0000000de7e57c10 */ /* 0x000fd60009ffe4ff */
[----:B------:R-:W-:Y:S04]  /*1ade0*/  LDGSTS.E [R6+0x40000], desc[UR20][R176.64], P2 ;  /* 0x40000000b0067fae */ /* 0x000fe800091a1014 */
[----:B------:R-:W-:Y:S01]  /*1adf0*/  LDGSTS.E [R6+0x40400], desc[UR20][R228.64], P2 ;  /* 0x40400000e4067fae */ /* 0x000fe200091a1014 */
[----:B---3--:R-:W-:-:S04]  /*1ae00*/  IADD3 R230, P3, PT, R16, UR12, RZ ;  /* 0x0000000c10e67c10 */ /* 0x008fc8000ff7e0ff */
[----:B------:R-:W-:-:S05]  /*1ae10*/  IADD3.X R231, PT, PT, R17, UR13, RZ, P3, !PT ;  /* 0x0000000d11e77c10 */ /* 0x000fca0009ffe4ff */
[----:B------:R-:W-:Y:S01]  /*1ae20*/  LDGSTS.E [R6+0x40800], desc[UR20][R230.64], P2 ;  /* 0x40800000e6067fae */ /* 0x000fe200091a1014 */
[----:B--2---:R-:W-:-:S04]  /*1ae30*/  IADD3 R16, P3, PT, R168, UR12, RZ ;  /* 0x0000000ca8107c10 */ /* 0x004fc8000ff7e0ff */
[----:B------:R-:W-:Y:S02]  /*1ae40*/  IADD3.X R17, PT, PT, R169, UR13, RZ, P3, !PT ;  /* 0x0000000da9117c10 */ /* 0x000fe40009ffe4ff */
[----:B------:R-:W2:Y:S04]  /*1ae50*/  LDL.LU.64 R168, [R1+0x5e0] ;  /* 0x0005e00001a87983 */ /* 0x000ea80000300a00 */
[----:B------:R4:W-:Y:S04]  /*1ae60*/  STL.64 [R1+0x28], R16 ;  /* 0x0000281001007387 */ /* 0x0009e80000100a00 */
[----:B------:R4:W-:Y:S02]  /*1ae70*/  LDGSTS.E [R6+0x40c00], desc[UR20][R16.64], P2 ;  /* 0x40c0000010067fae */ /* 0x0009e400091a1014 */
[----:B----4-:R-:W-:-:S04]  /*1ae80*/  IADD3 R16, P3, PT, R14, UR12, RZ ;  /* 0x0000000c0e107c10 */ /* 0x010fc8000ff7e0ff */
[----:B------:R-:W-:Y:S02]  /*1ae90*/  IADD3.X R17, PT, PT, R15, UR13, RZ, P3, !PT ;  /* 0x0000000d0f117c10 */ /* 0x000fe40009ffe4ff */
[----:B------:R-:W-:-:S03]  /*1aea0*/  IADD3 R14, P3, PT, R2, UR12, RZ ;  /* 0x0000000c020e7c10 */ /* 0x000fc6000ff7e0ff */
[----:B------:R1:W-:Y:S01]  /*1aeb0*/  LDGSTS.E [R6+0x41000], desc[UR20][R16.64], P2 ;  /* 0x4100000010067fae */ /* 0x0003e200091a1014 */
[----:B------:R-:W-:Y:S02]  /*1aec0*/  IADD3.X R15, PT, PT, R3, UR13, RZ, P3, !PT ;  /* 0x0000000d030f7c10 */ /* 0x000fe40009ffe4ff */
[----:B------:R-:W-:Y:S01]  /*1aed0*/  IADD3 R2, P3, PT, R242, UR12, RZ ;  /* 0x0000000cf2027c10 */ /* 0x000fe2000ff7e0ff */
[----:B------:R1:W-:Y:S03]  /*1aee0*/  STL.64 [R1+0xa8], R16 ;  /* 0x0000a81001007387 */ /* 0x0003e60000100a00 */
[----:B------:R-:W-:Y:S01]  /*1aef0*/  IADD3.X R3, PT, PT, R243, UR13, RZ, P3, !PT ;  /* 0x0000000df3037c10 */ /* 0x000fe20009ffe4ff */
[----:B------:R3:W-:Y:S04]  /*1af00*/  STL.64 [R1+0x108], R14 ;  /* 0x0001080e01007387 */ /* 0x0007e80000100a00 */
[----:B------:R3:W-:Y:S01]  /*1af10*/  LDGSTS.E [R6+0x41400], desc[UR20][R14.64], P2 ;  /* 0x414000000e067fae */ /* 0x0007e200091a1014 */
[----:B-1----:R-:W-:-:S03]  /*1af20*/  IADD3 R16, P3, PT, R170, UR12, RZ ;  /* 0x0000000caa107c10 */ /* 0x002fc6000ff7e0ff */
[----:B------:R1:W-:Y:S01]  /*1af30*/  STL.64 [R1+0x140], R2 ;  /* 0x0001400201007387 */ /* 0x0003e20000100a00 */
[----:B------:R-:W-:-:S03]  /*1af40*/  IADD3.X R17, PT, PT, R171, UR13, RZ, P3, !PT ;  /* 0x0000000dab117c10 */ /* 0x000fc60009ffe4ff */
[----:B------:R1:W-:Y:S01]  /*1af50*/  LDGSTS.E [R6+0x41800], desc[UR20][R2.64], P2 ;  /* 0x4180000002067fae */ /* 0x0003e200091a1014 */
[----:B---3--:R-:W-:-:S03]  /*1af60*/  IADD3 R14, P3, PT, R248, UR12, RZ ;  /* 0x0000000cf80e7c10 */ /* 0x008fc6000ff7e0ff */
[----:B------:R3:W-:Y:S01]  /*1af70*/  STL.64 [R1+0x1d0], R16 ;  /* 0x0001d01001007387 */ /* 0x0007e20000100a00 */
[----:B------:R-:W-:-:S03]  /*1af80*/  IADD3.X R15, PT, PT, R249, UR13, RZ, P3, !PT ;  /* 0x0000000df90f7c10 */ /* 0x000fc60009ffe4ff */
[----:B------:R3:W-:Y:S01]  /*1af90*/  LDGSTS.E [R6+0x41c00], desc[UR20][R16.64], P2 ;  /* 0x41c0000010067fae */ /* 0x0007e200091a1014 */
[----:B-1----:R-:W-:-:S03]  /*1afa0*/  IADD3 R2, P3, PT, R236, UR12, RZ ;  /* 0x0000000cec027c10 */ /* 0x002fc6000ff7e0ff */
[----:B------:R1:W-:Y:S01]  /*1afb0*/  STL.64 [R1+0x228], R14 ;  /* 0x0002280e01007387 */ /* 0x0003e20000100a00 */
[----:B------:R-:W-:-:S03]  /*1afc0*/  IADD3.X R3, PT, PT, R237, UR13, RZ, P3, !PT ;  /* 0x0000000ded037c10 */ /* 0x000fc60009ffe4ff */
[----:B------:R-:W-:Y:S01]  /*1afd0*/  LDGSTS.E [R6+0x42000], desc[UR20][R14.64], P2 ;  /* 0x420000000e067fae */ /* 0x000fe200091a1014 */
[----:B------:R-:W-:-:S03]  /*1afe0*/  IADD3 R170, P3, PT, R226, UR12, RZ ;  /* 0x0000000ce2aa7c10 */ /* 0x000fc6000ff7e0ff */
[----:B------:R4:W-:Y:S01]  /*1aff0*/  STL.64 [R1+0x270], R2 ;  /* 0x0002700201007387 */ /* 0x0009e20000100a00 */
[----:B------:R-:W-:Y:S02]  /*1b000*/  IADD3.X R171, PT, PT, R227, UR13, RZ, P3, !PT ;  /* 0x0000000de3ab7c10 */ /* 0x000fe40009ffe4ff */
[----:B---3--:R-:W-:Y:S01]  /*1b010*/  IADD3 R16, P3, PT, R224, UR12, RZ ;  /* 0x0000000ce0107c10 */ /* 0x008fe2000ff7e0ff */
[----:B------:R4:W-:Y:S03]  /*1b020*/  LDGSTS.E [R6+0x42400], desc[UR20][R2.64], P2 ;  /* 0x4240000002067fae */ /* 0x0009e600091a1014 */
[----:B------:R-:W-:Y:S01]  /*1b030*/  IADD3.X R17, PT, PT, R225, UR13, RZ, P3, !PT ;  /* 0x0000000de1117c10 */ /* 0x000fe20009ffe4ff */
[----:B------:R-:W3:Y:S04]  /*1b040*/  LDL.LU.64 R236, [R1+0xd0] ;  /* 0x0000d00001ec7983 */ /* 0x000ee80000300a00 */
[----:B-1----:R-:W2:Y:S01]  /*1b050*/  LDL.LU.64 R14, [R1+0xb8] ;  /* 0x0000b800010e7983 */ /* 0x002ea20000300a00 */
[----:B----4-:R-:W-:-:S03]  /*1b060*/  IADD3 R2, P3, PT, R222, UR12, RZ ;  /* 0x0000000cde027c10 */ /* 0x010fc6000ff7e0ff */
[----:B------:R-:W4:Y:S01]  /*1b070*/  LDL.LU.64 R248, [R1+0x78] ;  /* 0x0000780001f87983 */ /* 0x000f220000300a00 */
[----:B------:R-:W-:-:S03]  /*1b080*/  IADD3.X R3, PT, PT, R223, UR13, RZ, P3, !PT ;  /* 0x0000000ddf037c10 */ /* 0x000fc60009ffe4ff */
[----:B------:R-:W2:Y:S04]  /*1b090*/  LDL.LU.64 R226, [R1+0x138] ;  /* 0x0001380001e27983 */ /* 0x000ea80000300a00 */
[----:B------:R1:W-:Y:S04]  /*1b0a0*/  STL.64 [R1+0x2b8], R170 ;  /* 0x0002b8aa01007387 */ /* 0x0003e80000100a00 */
[----:B------:R-:W2:Y:S04]  /*1b0b0*/  LDL.LU.64 R224, [R1+0x110] ;  /* 0x0001100001e07983 */ /* 0x000ea80000300a00 */
[----:B------:R1:W-:Y:S04]  /*1b0c0*/  LDGSTS.E [R6+0x42800], desc[UR20][R170.64], P2 ;  /* 0x42800000aa067fae */ /* 0x0003e800091a1014 */
[----:B------:R1:W-:Y:S04]  /*1b0d0*/  STL.64 [R1+0x2f8], R16 ;  /* 0x0002f81001007387 */ /* 0x0003e80000100a00 */
[----:B------:R-:W2:Y:S01]  /*1b0e0*/  LDL.LU.64 R222, [R1+0x170] ;  /* 0x0001700001de7983 */ /* 0x000ea20000300a00 */
[----:B-1----:R-:W-:-:S03]  /*1b0f0*/  IADD3 R170, P3, PT, R220, UR12, RZ ;  /* 0x0000000cdcaa7c10 */ /* 0x002fc6000ff7e0ff */
[----:B------:R-:W-:Y:S04]  /*1b100*/  LDGSTS.E [R6+0x42c00], desc[UR20][R16.64], P2 ;  /* 0x42c0000010067fae */ /* 0x000fe800091a1014 */
[----:B------:R1:W-:Y:S01]  /*1b110*/  STL.64 [R1+0x320], R2 ;  /* 0x0003200201007387 */ /* 0x0003e20000100a00 */
[----:B------:R-:W-:-:S03]  /*1b120*/  IADD3.X R171, PT, PT, R221, UR13, RZ, P3, !PT ;  /* 0x0000000dddab7c10 */ /* 0x000fc60009ffe4ff */
[----:B------:R1:W-:Y:S04]  /*1b130*/  LDGSTS.E [R6+0x43000], desc[UR20][R2.64], P2 ;  /* 0x4300000002067fae */ /* 0x0003e800091a1014 */
[----:B------:R-:W2:Y:S04]  /*1b140*/  LDL.64 R16, [R1+0x48] ;  /* 0x0000480001107983 */ /* 0x000ea80000100a00 */
[----:B------:R-:W2:Y:S04]  /*1b150*/  LDL.LU.64 R242, [R1+0x10] ;  /* 0x0000100001f27983 */ /* 0x000ea80000300a00 */
[----:B------:R-:W2:Y:S01]  /*1b160*/  LDL.LU.64 R220, [R1+0x190] ;  /* 0x0001900001dc7983 */ /* 0x000ea20000300a00 */
[----:B-1----:R-:W-:-:S03]  /*1b170*/  IADD3 R2, P3, PT, R218, UR12, RZ ;  /* 0x0000000cda027c10 */ /* 0x002fc6000ff7e0ff */
[----:B------:R-:W-:Y:S01]  /*1b180*/  LDGSTS.E [R6+0x43400], desc[UR20][R170.64], P2 ;  /* 0x43400000aa067fae */ /* 0x000fe200091a1014 */
[----:B------:R-:W-:Y:S02]  /*1b190*/  IADD3.X R3, PT, PT, R219, UR13, RZ, P3, !PT ;  /* 0x0000000ddb037c10 */ /* 0x000fe40009ffe4ff */
[----:B------:R-:W-:Y:S01]  /*1b1a0*/  IADD3 R218, P3, PT, R138, UR12, RZ ;  /* 0x0000000c8ada7c10 */ /* 0x000fe2000ff7e0ff */
[----:B------:R1:W-:Y:S03]  /*1b1b0*/  STL.64 [R1+0x340], R170 ;  /* 0x000340aa01007387 */ /* 0x0003e60000100a00 */
[----:B------:R-:W-:Y:S01]  /*1b1c0*/  IADD3.X R219, PT, PT, R139, UR13, RZ, P3, !PT ;  /* 0x0000000d8bdb7c10 */ /* 0x000fe20009ffe4ff */
[----:B------:R-:W-:Y:S04]  /*1b1d0*/  LDGSTS.E [R6+0x43800], desc[UR20][R2.64], P2 ;  /* 0x4380000002067fae */ /* 0x000fe800091a1014 */
[----:B------:R2:W-:Y:S04]  /*1b1e0*/  LDGSTS.E [R6+0x43c00], desc[UR20][R218.64], P2 ;  /* 0x43c00000da067fae */ /* 0x0005e800091a1014 */
[----:B-1----:R-:W3:Y:S04]  /*1b1f0*/  LDL.LU.64 R170, [R1+0x5d8] ;  /* 0x0005d80001aa7983 */ /* 0x002ee80000300a00 */
[----:B------:R1:W-:Y:S04]  /*1b200*/  STL.64 [R1+0x350], R2 ;  /* 0x0003500201007387 */ /* 0x0003e80000100a00 */
[----:B-1----:R-:W5:Y:S04]  /*1b210*/  LDL.LU.64 R2, [R1+0x5d0] ;  /* 0x0005d00001027983 */ /* 0x002f680000300a00 */
[----:B------:R1:W-:Y:S01]  /*1b220*/  STL.64 [R1+0x358], R218 ;  /* 0x000358da01007387 */ /* 0x0003e20000100a00 */
[----:B--2---:R-:W-:-:S04]  /*1b230*/  IADD3 R138, P3, PT, R220, UR12, RZ ;  /* 0x0000000cdc8a7c10 */ /* 0x004fc8000ff7e0ff */
[----:B------:R-:W-:Y:S02]  /*1b240*/  IADD3.X R139, PT, PT, R221, UR13, RZ, P3, !PT ;  /* 0x0000000ddd8b7c10 */ /* 0x000fe40009ffe4ff */
[----:B-1----:R-:W-:-:S03]  /*1b250*/  IADD3 R218, P3, PT, R222, UR12, RZ ;  /* 0x0000000cdeda7c10 */ /* 0x002fc6000ff7e0ff */
[----:B------:R-:W-:Y:S01]  /*1b260*/  LDGSTS.E [R7+0x40080], desc[UR20][R138.64], P2 ;  /* 0x400800008a077fae */ /* 0x000fe200091a1014 */
[----:B------:R-:W-:Y:S02]  /*1b270*/  IADD3.X R219, PT, PT, R223, UR13, RZ, P3, !PT ;  /* 0x0000000ddfdb7c10 */ /* 0x000fe40009ffe4ff */
[----:B------:R-:W-:-:S03]  /*1b280*/  IADD3 R220, P3, PT, R226, UR12, RZ ;  /* 0x0000000ce2dc7c10 */ /* 0x000fc6000ff7e0ff */
[----:B------:R-:W-:Y:S01]  /*1b290*/  LDGSTS.E [R7+0x40480], desc[UR20][R218.64], P2 ;  /* 0x40480000da077fae */ /* 0x000fe200091a1014 */
[----:B------:R-:W-:Y:S02]  /*1b2a0*/  IADD3.X R221, PT, PT, R227, UR13, RZ, P3, !PT ;  /* 0x0000000de3dd7c10 */ /* 0x000fe40009ffe4ff */
[----:B------:R-:W-:-:S03]  /*1b2b0*/  IADD3 R226, P3, PT, R224, UR12, RZ ;  /* 0x0000000ce0e27c10 */ /* 0x000fc6000ff7e0ff */
[----:B------:R-:W-:Y:S01]  /*1b2c0*/  LDGSTS.E [R7+0x40880], desc[UR20][R220.64], P2 ;  /* 0x40880000dc077fae */ /* 0x000fe200091a1014 */
[----:B------:R-:W-:Y:S02]  /*1b2d0*/  IADD3.X R227, PT, PT, R225, UR13, RZ, P3, !PT ;  /* 0x0000000de1e37c10 */ /* 0x000fe40009ffe4ff */
[----:B---3--:R-:W-:-:S03]  /*1b2e0*/  IADD3 R224, P3, PT, R236, UR12, RZ ;  /* 0x0000000cece07c10 */ /* 0x008fc6000ff7e0ff */
[----:B------:R-:W-:Y:S01]  /*1b2f0*/  LDGSTS.E [R7+0x40c80], desc[UR20][R226.64], P2 ;  /* 0x40c80000e2077fae */ /* 0x000fe200091a1014 */
[----:B------:R-:W-:Y:S02]  /*1b300*/  IADD3.X R225, PT, PT, R237, UR13, RZ, P3, !PT ;  /* 0x0000000dede17c10 */ /* 0x000fe40009ffe4ff */
[----:B------:R-:W-:-:S03]  /*1b310*/  IADD3 R222, P3, PT, R14, UR12, RZ ;  /* 0x0000000c0ede7c10 */ /* 0x000fc6000ff7e0ff */
[----:B------:R-:W-:Y:S01]  /*1b320*/  LDGSTS.E [R7+0x41080], desc[UR20][R224.64], P2 ;  /* 0x41080000e0077fae */ /* 0x000fe200091a1014 */
[----:B------:R-:W-:Y:S02]  /*1b330*/  IADD3.X R223, PT, PT, R15, UR13, RZ, P3, !PT ;  /* 0x0000000d0fdf7c10 */ /* 0x000fe40009ffe4ff */
[----:B----4-:R-:W-:Y:S01]  /*1b340*/  IADD3 R14, P3, PT, R248, UR12, RZ ;  /* 0x0000000cf80e7c10 */ /* 0x010fe2000ff7e0ff */
[----:B------:R-:W-:Y:S03]  /*1b350*/  STL.64 [R1+0x30], R224 ;  /* 0x000030e001007387 */ /* 0x000fe60000100a00 */
[----:B------:R-:W-:Y:S01]  /*1b360*/  IADD3.X R15, PT, PT, R249, UR13, RZ, P3, !PT ;  /* 0x0000000df90f7c10 */ /* 0x000fe20009ffe4ff */
[----:B------:R1:W-:Y:S04]  /*1b370*/  STL.64 [R1+0x60], R222 ;  /* 0x000060de01007387 */ /* 0x0003e80000100a00 */
[----:B------:R1:W-:Y:S04]  /*1b380*/  LDGSTS.E [R7+0x41480], desc[UR20][R222.64], P2 ;  /* 0x41480000de077fae */ /* 0x0003e800091a1014 */
[----:B------:R2:W-:Y:S04]  /*1b390*/  STL.64 [R1+0xd0], R14 ;  /* 0x0000d00e01007387 */ /* 0x0005e80000100a00 */
[----:B------:R2:W-:Y:S01]  /*1b3a0*/  LDGSTS.E [R7+0x41880], desc[UR20][R14.64], P2 ;  /* 0x418800000e077fae */ /* 0x0005e200091a1014 */
[----:B-1----:R-:W-:-:S04]  /*1b3b0*/  IADD3 R222, P3, PT, R16, UR12, RZ ;  /* 0x0000000c10de7c10 */ /* 0x002fc8000ff7e0ff */
[----:B------:R-:W-:Y:S02]  /*1b3c0*/  IADD3.X R223, PT, PT, R17, UR13, RZ, P3, !PT ;  /* 0x0000000d11df7c10 */ /* 0x000fe40009ffe4ff */
[----:B------:R-:W-:-:S03]  /*1b3d0*/  IADD3 R16, P3, PT, R242, UR12, RZ ;  /* 0x0000000cf2107c10 */ /* 0x000fc6000ff7e0ff */
[----:B------:R-:W-:Y:S01]  /*1b3e0*/  LDGSTS.E [R7+0x41c80], desc[UR20][R222.64], P2 ;  /* 0x41c80000de077fae */ /* 0x000fe200091a1014 */
[----:B------:R-:W-:Y:S02]  /*1b3f0*/  IADD3.X R17, PT, PT, R243, UR13, RZ, P3, !PT ;  /* 0x0000000df3117c10 */ /* 0x000fe40009ffe4ff */
[----:B--2---:R-:W-:Y:S01]  /*1b400*/  IADD3 R14, P3, PT, R240, UR12, RZ ;  /* 0x0000000cf00e7c10 */ /* 0x004fe2000ff7e0ff */
[----:B------:R-:W-:Y:S03]  /*1b410*/  STL.64 [R1+0x138], R222 ;  /* 0x000138de01007387 */ /* 0x000fe60000100a00 */
[----:B------:R-:W-:Y:S01]  /*1b420*/  IADD3.X R15, PT, PT, R241, UR13, RZ, P3, !PT ;  /* 0x0000000df10f7c10 */ /* 0x000fe20009ffe4ff */
[----:B------:R-:W-:Y:S04]  /*1b430*/  STL.64 [R1+0x190], R16 ;  /* 0x0001901001007387 */ /* 0x000fe80000100a00 */
[----:B------:R-:W-:Y:S04]  /*1b440*/  LDGSTS.E [R7+0x42080], desc[UR20][R16.64], P2 ;  /* 0x4208000010077fae */ /* 0x000fe800091a1014 */
[----:B------:R1:W-:Y:S04]  /*1b450*/  STL.64 [R1+0x220], R14 ;  /* 0x0002200e01007387 */ /* 0x0003e80000100a00 */
[----:B------:R1:W-:Y:S04]  /*1b460*/  LDGSTS.E [R7+0x42480], desc[UR20][R14.64], P2 ;  /* 0x424800000e077fae */ /* 0x0003e800091a1014 */
[----:B------:R-:W2:Y:S04]  /*1b470*/  LDL.LU.64 R240, [R1+0x158] ;  /* 0x0001580001f07983 */ /* 0x000ea80000300a00 */
[----:B------:R-:W3:Y:S01]  /*1b480*/  LDL.LU.64 R248, [R1+0x128] ;  /* 0x0001280001f87983 */ /* 0x000ee20000300a00 */
[----:B-1----:R-:W-:-:S03]  /*1b490*/  IADD3 R14, P3, PT, R140, UR12, RZ ;  /* 0x0000000c8c0e7c10 */ /* 0x002fc6000ff7e0ff */
[----:B------:R-:W4:Y:S01]  /*1b4a0*/  LDL.LU.64 R16, [R1+0xf8] ;  /* 0x0000f80001107983 */ /* 0x000f220000300a00 */
[----:B------:R-:W-:-:S03]  /*1b4b0*/  IADD3.X R15, PT, PT, R141, UR13, RZ, P3, !PT ;  /* 0x0000000d8d0f7c10 */ /* 0x000fc60009ffe4ff */
[----:B------:R-:W2:Y:S01]  /*1b4c0*/  LDL.LU.64 R222, [R1+0xc8] ;  /* 0x0000c80001de7983 */ /* 0x000ea20000300a00 */
[----:B------:R-:W-:-:S03]  /*1b4d0*/  IADD3 R242, P3, PT, R208, UR12, RZ ;  /* 0x0000000cd0f27c10 */ /* 0x000fc6000ff7e0ff */
[----:B------:R-:W2:Y:S01]  /*1b4e0*/  LDL.64 R224, [R1+0x98] ;  /* 0x0000980001e07983 */ /* 0x000ea20000100a00 */
[----:B------:R-:W-:Y:S02]  /*1b4f0*/  IADD3.X R243, PT, PT, R209, UR13, RZ, P3, !PT ;  /* 0x0000000dd1f37c10 */ /* 0x000fe40009ffe4ff */
[----:B------:R-:W-:Y:S01]  /*1b500*/  IADD3 R236, P3, PT, R210, UR12, RZ ;  /* 0x0000000cd2ec7c10 */ /* 0x000fe2000ff7e0ff */
[----:B------:R-:W2:Y:S03]  /*1b510*/  LDL.LU.64 R208, [R1+0x1c0] ;  /* 0x0001c00001d07983 */ /* 0x000ea60000300a00 */
[----:B------:R-:W-:Y:S01]  /*1b520*/  IADD3.X R237, PT, PT, R211, UR13, RZ, P3, !PT ;  /* 0x0000000dd3ed7c10 */ /* 0x000fe20009ffe4ff */
[----:B------:R-:W-:Y:S04]  /*1b530*/  STL.64 [R1+0x2b0], R242 ;  /* 0x0002b0f201007387 */ /* 0x000fe80000100a00 */
[----:B------:R-:W3:Y:S04]  /*1b540*/  LDL.LU.64 R210, [R1+0x188] ;  /* 0x0001880001d27983 */ /* 0x000ee80000300a00 */
[----:B------:R-:W-:Y:S04]  /*1b550*/  LDGSTS.E [R7+0x42880], desc[UR20][R14.64], P2 ;  /* 0x428800000e077fae */ /* 0x000fe800091a1014 */
[----:B------:R-:W-:Y:S04]  /*1b560*/  LDGSTS.E [R7+0x42c80], desc[UR20][R242.64], P2 ;  /* 0x42c80000f2077fae */ /* 0x000fe800091a1014 */
[----:B------:R1:W-:Y:S04]  /*1b570*/  STL.64 [R1+0x2f0], R236 ;  /* 0x0002f0ec01007387 */ /* 0x0003e80000100a00 */
[----:B------:R-:W-:Y:S04]  /*1b580*/  LDGSTS.E [R7+0x43080], desc[UR20][R236.64], P2 ;  /* 0x43080000ec077fae */ /* 0x000fe800091a1014 */
[----:B-1----:R-:W4:Y:S04]  /*1b590*/  LDL.LU.64 R236, [R1+0x58] ;  /* 0x0000580001ec7983 */ /* 0x002f280000300a00 */
[----:B------:R-:W4:Y:S01]  /*1b5a0*/  LDL.LU.64 R242, [R1+0x20] ;  /* 0x0000200001f27983 */ /* 0x000f220000300a00 */
[----:B------:R-:W-:-:S04]  /*1b5b0*/  IADD3 R140, P3, PT, R212, UR12, RZ ;  /* 0x0000000cd48c7c10 */ /* 0x000fc8000ff7e0ff */
[----:B------:R-:W-:Y:S02]  /*1b5c0*/  IADD3.X R141, PT, PT, R213, UR13, RZ, P3, !PT ;  /* 0x0000000dd58d7c10 */ /* 0x000fe40009ffe4ff */
[----:B------:R-:W-:Y:S01]  /*1b5d0*/  IADD3 R212, P3, PT, R214, UR12, RZ ;  /* 0x0000000cd6d47c10 */ /* 0x000fe2000ff7e0ff */
[----:B------:R-:W-:Y:S02]  /*1b5e0*/  IMAD.MOV.U32 R214, RZ, RZ, R140 ;  /* 0x000000ffffd67224 */ /* 0x000fe400078e008c */
[----:B------:R1:W-:Y:S01]  /*1b5f0*/  STL.64 [R1+0x318], R140 ;  /* 0x0003188c01007387 */ /* 0x0003e20000100a00 */
[----:B------:R-:W-:Y:S01]  /*1b600*/  IADD3.X R213, PT, PT, R215, UR13, RZ, P3, !PT ;  /* 0x0000000dd7d57c10 */ /* 0x000fe20009ffe4ff */
[----:B------:R-:W-:Y:S01]  /*1b610*/  IMAD.MOV.U32 R215, RZ, RZ, R141 ;  /* 0x000000ffffd77224 */ /* 0x000fe200078e008d */
[----:B-1----:R-:W-:-:S04]  /*1b620*/  IADD3 R140, P3, PT, R216, UR12, RZ ;  /* 0x0000000cd88c7c10 */ /* 0x002fc8000ff7e0ff */
[----:B------:R-:W-:Y:S01]  /*1b630*/  LDGSTS.E [R7+0x43480], desc[UR20][R214.64], P2 ;  /* 0x43480000d6077fae */ /* 0x000fe200091a1014 */
[----:B------:R-:W-:-:S03]  /*1b640*/  IADD3.X R141, PT, PT, R217, UR13, RZ, P3, !PT ;  /* 0x0000000dd98d7c10 */ /* 0x000fc60009ffe4ff */
[----:B------:R-:W-:Y:S04]  /*1b650*/  STL.64 [R1+0x338], R212 ;  /* 0x000338d401007387 */ /* 0x000fe80000100a00 */
[----:B------:R-:W-:Y:S04]  /*1b660*/  LDGSTS.E [R7+0x43880], desc[UR20][R212.64], P2 ;  /* 0x43880000d4077fae */ /* 0x000fe800091a1014 */
[----:B------:R2:W-:Y:S04]  /*1b670*/  STL.64 [R1+0x348], R140 ;  /* 0x0003488c01007387 */ /* 0x0005e80000100a00 */
[----:B------:R2:W-:Y:S02]  /*1b680*/  LDGSTS.E [R7+0x43c80], desc[UR20][R140.64], P2 ;  /* 0x43c800008c077fae */ /* 0x0005e400091a1014 */
[----:B--2---:R-:W-:-:S04]  /*1b690*/  IADD3 R140, P3, PT, R208, UR12, RZ ;  /* 0x0000000cd08c7c10 */ /* 0x004fc8000ff7e0ff */
[----:B------:R-:W-:Y:S02]  /*1b6a0*/  IADD3.X R141, PT, PT, R209, UR13, RZ, P3, !PT ;  /* 0x0000000dd18d7c10 */ /* 0x000fe40009ffe4ff */
[----:B---3--:R-:W-:-:S03]  /*1b6b0*/  IADD3 R208, P3, PT, R210, UR12, RZ ;  /* 0x0000000cd2d07c10 */ /* 0x008fc6000ff7e0ff */
        /* <DEDUP_REMOVED lines=8> */
[----:B----4-:R-:W-:-:S03]  /*1b740*/  IADD3 R248, P3, PT, R16, UR12, RZ ;  /* 0x0000000c10f87c10 */ /* 0x010fc6000ff7e0ff */
        /* <DEDUP_REMOVED lines=18> */
[----:B------:R-:W-:Y:S01]  /*1b870*/  LDGSTS.E [R8+0x42100], desc[UR20][R214.64], P2 ;  /* 0x42100000d6087fae */ /* 0x000fe200091a1014 */
[----:B-1----:R-:W-:-:S03]  /*1b880*/  IADD3 R222, P3, PT, R142, UR12, RZ ;  /* 0x0000000c8ede7c10 */ /* 0x002fc6000ff7e0ff */
[----:B------:R1:W-:Y:S01]  /*1b890*/  STL.64 [R1+0x188], R212 ;  /* 0x000188d401007387 */ /* 0x0003e20000100a00 */
[----:B------:R-:W-:-:S03]  /*1b8a0*/  IADD3.X R223, PT, PT, R143, UR13, RZ, P3, !PT ;  /* 0x0000000d8fdf7c10 */ /* 0x000fc60009ffe4ff */
[----:B------:R-:W3:Y:S01]  /*1b8b0*/  LDL.LU.64 R246, [R1+0x1a0] ;  /* 0x0001a00001f67983 */ /* 0x000ee20000300a00 */
[----:B------:R-:W-:-:S03]  /*1b8c0*/  IADD3 R236, P3, PT, R198, UR12, RZ ;  /* 0x0000000cc6ec7c10 */ /* 0x000fc6000ff7e0ff */
[----:B------:R-:W4:Y:S01]  /*1b8d0*/  LDL.LU.64 R240, [R1+0x150] ;  /* 0x0001500001f07983 */ /* 0x000f220000300a00 */
[----:B------:R-:W-:-:S03]  /*1b8e0*/  IADD3.X R237, PT, PT, R199, UR13, RZ, P3, !PT ;  /* 0x0000000dc7ed7c10 */ /* 0x000fc60009ffe4ff */
[----:B------:R-:W-:Y:S01]  /*1b8f0*/  LDGSTS.E [R8+0x42500], desc[UR20][R212.64], P2 ;  /* 0x42500000d4087fae */ /* 0x000fe200091a1014 */
[----:B------:R-:W-:-:S03]  /*1b900*/  IADD3 R224, P3, PT, R200, UR12, RZ ;  /* 0x0000000cc8e07c10 */ /* 0x000fc6000ff7e0ff */
[----:B--2---:R-:W2:Y:S01]  /*1b910*/  LDL.LU.64 R214, [R1+0x120] ;  /* 0x0001200001d67983 */ /* 0x004ea20000300a00 */
[----:B------:R-:W-:-:S03]  /*1b920*/  IADD3.X R225, PT, PT, R201, UR13, RZ, P3, !PT ;  /* 0x0000000dc9e17c10 */ /* 0x000fc60009ffe4ff */
[----:B------:R-:W-:Y:S04]  /*1b930*/  LDGSTS.E [R8+0x42900], desc[UR20][R222.64], P2 ;  /* 0x42900000de087fae */ /* 0x000fe800091a1014 */
[----:B-1----:R-:W2:Y:S04]  /*1b940*/  LDL.LU.64 R212, [R1+0xf0] ;  /* 0x0000f00001d47983 */ /* 0x002ea80000300a00 */
[----:B------:R-:W2:Y:S04]  /*1b950*/  LDL.LU.64 R198, [R1+0x1f0] ;  /* 0x0001f00001c67983 */ /* 0x000ea80000300a00 */
[----:B------:R1:W-:Y:S04]  /*1b960*/  STL.64 [R1+0x218], R222 ;  /* 0x000218de01007387 */ /* 0x0003e80000100a00 */
[----:B------:R-:W-:Y:S04]  /*1b970*/  STL.64 [R1+0x260], R236 ;  /* 0x000260ec01007387 */ /* 0x000fe80000100a00 */
[----:B------:R-:W3:Y:S04]  /*1b980*/  LDL.LU.64 R200, [R1+0x1c8] ;  /* 0x0001c80001c87983 */ /* 0x000ee80000300a00 */
[----:B-1----:R-:W4:Y:S04]  /*1b990*/  LDL.LU.64 R222, [R1+0xc0] ;  /* 0x0000c00001de7983 */ /* 0x002f280000300a00 */
[----:B------:R-:W-:Y:S04]  /*1b9a0*/  LDGSTS.E [R8+0x42d00], desc[UR20][R236.64], P2 ;  /* 0x42d00000ec087fae */ /* 0x000fe800091a1014 */
[----:B------:R1:W-:Y:S04]  /*1b9b0*/  STL.64 [R1+0x2a8], R224 ;  /* 0x0002a8e001007387 */ /* 0x0003e80000100a00 */
[----:B------:R-:W-:Y:S04]  /*1b9c0*/  LDGSTS.E [R8+0x43100], desc[UR20][R224.64], P2 ;  /* 0x43100000e0087fae */ /* 0x000fe800091a1014 */
[----:B-1----:R-:W4:Y:S04]  /*1b9d0*/  LDL.LU.64 R224, [R1+0x80] ;  /* 0x0000800001e07983 */ /* 0x002f280000300a00 */
[----:B------:R-:W4:Y:S04]  /*1b9e0*/  LDL.LU.64 R236, [R1+0x40] ;  /* 0x0000400001ec7983 */ /* 0x000f280000300a00 */
[----:B------:R-:W4:Y:S01]  /*1b9f0*/  LDL.64 R242, [R1] ;  /* 0x0000000001f27983 */ /* 0x000f220000100a00 */
        /* <DEDUP_REMOVED lines=15> */
[----:B------:R-:W-:-:S05]  /*1baf0*/  IADD3.X R143, PT, PT, R199, UR13, RZ, P3, !PT ;  /* 0x0000000dc78f7c10 */ /* 0x000fca0009ffe4ff */
[----:B------:R-:W-:Y:S01]  /*1bb00*/  LDGSTS.E [R9+0x40180], desc[UR20][R142.64], P2 ;  /* 0x401800008e097fae */ /* 0x000fe200091a1014 */
[----:B---3--:R-:W-:-:S04]  /*1bb10*/  IADD3 R198, P3, PT, R200, UR12, RZ ;  /* 0x0000000cc8c67c10 */ /* 0x008fc8000ff7e0ff */
        /* <DEDUP_REMOVED lines=25> */
[----:B--2---:R-:W-:-:S03]  /*1bcb0*/  IADD3 R202, P3, PT, R242, UR12, RZ ;  /* 0x0000000cf2ca7c10 */ /* 0x004fc6000ff7e0ff */
[----:B------:R2:W-:Y:S01]  /*1bcc0*/  STL.64 [R1+0xf0], R204 ;  /* 0x0000f0cc01007387 */ /* 0x0005e20000100a00 */
[----:B------:R-:W-:-:S03]  /*1bcd0*/  IADD3.X R203, PT, PT, R243, UR13, RZ, P3, !PT ;  /* 0x0000000df3cb7c10 */ /* 0x000fc60009ffe4ff */
[----:B------:R-:W-:Y:S04]  /*1bce0*/  LDGSTS.E [R9+0x42180], desc[UR20][R204.64], P2 ;  /* 0x42180000cc097fae */ /* 0x000fe800091a1014 */
[----:B------:R-:W-:Y:S01]  /*1bcf0*/  LDGSTS.E [R9+0x42580], desc[UR20][R202.64], P2 ;  /* 0x42580000ca097fae */ /* 0x000fe200091a1014 */
[----:B-1----:R-:W-:-:S03]  /*1bd00*/  IADD3 R212, P3, PT, R232, UR12, RZ ;  /* 0x0000000ce8d47c10 */ /* 0x002fc6000ff7e0ff */
[----:B--2---:R-:W2:Y:S04]  /*1bd10*/  LDL.LU.64 R204, [R1+0x200] ;  /* 0x0002000001cc7983 */ /* 0x004ea80000300a00 */
[----:B------:R1:W-:Y:S01]  /*1bd20*/  STL.64 [R1+0x120], R202 ;  /* 0x000120ca01007387 */ /* 0x0003e20000100a00 */
[----:B------:R-:W-:-:S03]  /*1bd30*/  IADD3.X R213, PT, PT, R233, UR13, RZ, P3, !PT ;  /* 0x0000000de9d57c10 */ /* 0x000fc60009ffe4ff */
[----:B-1----:R-:W3:Y:S04]  /*1bd40*/  LDL.LU.64 R202, [R1+0x1e0] ;  /* 0x0001e00001ca7983 */ /* 0x002ee80000300a00 */
[----:B------:R-:W4:Y:S04]  /*1bd50*/  LDL.LU.64 R224, [R1+0x1a8] ;  /* 0x0001a80001e07983 */ /* 0x000f280000300a00 */
[----:B------:R-:W2:Y:S04]  /*1bd60*/  LDL.LU.64 R246, [R1+0x168] ;  /* 0x0001680001f67983 */ /* 0x000ea80000300a00 */
[----:B------:R-:W2:Y:S04]  /*1bd70*/  LDL.LU.64 R214, [R1+0x118] ;  /* 0x0001180001d67983 */ /* 0x000ea80000300a00 */
[----:B------:R-:W2:Y:S01]  /*1bd80*/  LDL.LU.64 R232, [R1+0x230] ;  /* 0x0002300001e87983 */ /* 0x000ea20000300a00 */
[----:B------:R-:W-:-:S03]  /*1bd90*/  IADD3 R236, P3, PT, R144, UR12, RZ ;  /* 0x0000000c90ec7c10 */ /* 0x000fc6000ff7e0ff */
[----:B------:R-:W-:Y:S01]  /*1bda0*/  LDGSTS.E [R9+0x42980], desc[UR20][R212.64], P2 ;  /* 0x42980000d4097fae */ /* 0x000fe200091a1014 */
[----:B------:R-:W-:Y:S02]  /*1bdb0*/  IADD3.X R237, PT, PT, R145, UR13, RZ, P3, !PT ;  /* 0x0000000d91ed7c10 */ /* 0x000fe40009ffe4ff */
[----:B------:R-:W-:Y:S01]  /*1bdc0*/  IADD3 R222, P3, PT, R160, UR12, RZ ;  /* 0x0000000ca0de7c10 */ /* 0x000fe2000ff7e0ff */
[----:B------:R1:W-:Y:S03]  /*1bdd0*/  STL.64 [R1+0x1a0], R212 ;  /* 0x0001a0d401007387 */ /* 0x0003e60000100a00 */
[----:B------:R-:W-:Y:S01]  /*1bde0*/  IADD3.X R223, PT, PT, R161, UR13, RZ, P3, !PT ;  /* 0x0000000da1df7c10 */ /* 0x000fe20009ffe4ff */
[----:B------:R1:W-:Y:S04]  /*1bdf0*/  STL.64 [R1+0x1c8], R236 ;  /* 0x0001c8ec01007387 */ /* 0x0003e80000100a00 */
[----:B------:R-:W-:Y:S04]  /*1be00*/  LDGSTS.E [R9+0x42d80], desc[UR20][R236.64], P2 ;  /* 0x42d80000ec097fae */ /* 0x000fe800091a1014 */
[----:B-1----:R-:W4:Y:S04]  /*1be10*/  LDL.LU.64 R212, [R1+0xe8] ;  /* 0x0000e80001d47983 */ /* 0x002f280000300a00 */
[----:B------:R1:W-:Y:S04]  /*1be20*/  STL.64 [R1+0x258], R222 ;  /* 0x000258de01007387 */ /* 0x0003e80000100a00 */
[----:B------:R-:W-:Y:S04]  /*1be30*/  LDGSTS.E [R9+0x43180], desc[UR20][R222.64], P2 ;  /* 0x43180000de097fae */ /* 0x000fe800091a1014 */
[----:B------:R-:W4:Y:S04]  /*1be40*/  LDL.64 R236, [R1+0x68] ;  /* 0x0000680001ec7983 */ /* 0x000f280000100a00 */
[----:B-1----:R-:W4:Y:S04]  /*1be50*/  LDL.64 R222, [R1+0xb0] ;  /* 0x0000b00001de7983 */ /* 0x002f280000100a00 */
        /* <DEDUP_REMOVED lines=17> */
[----:B------:R-:W-:-:S03]  /*1bf70*/  IADD3 R160, P3, PT, R204, UR12, RZ ;  /* 0x0000000ccca07c10 */ /* 0x000fc6000ff7e0ff */
[----:B------:R-:W-:Y:S01]  /*1bf80*/  LDGSTS.E [R10+0x40200], desc[UR20][R144.64], P2 ;  /* 0x40200000900a7fae */ /* 0x000fe200091a1014 */
[----:B------:R-:W-:Y:S02]  /*1bf90*/  IADD3.X R161, PT, PT, R205, UR13, RZ, P3, !PT ;  /* 0x0000000dcda17c10 */ /* 0x000fe40009ffe4ff */
[----:B---3--:R-:W-:-:S03]  /*1bfa0*/  IADD3 R192, P3, PT, R202, UR12, RZ ;  /* 0x0000000ccac07c10 */ /* 0x008fc6000ff7e0ff */
        /* <DEDUP_REMOVED lines=17> */
[----:B------:R-:W-:Y:S01]  /*1c0c0*/  IADD3 R196, P3, PT, R236, UR12, RZ ;  /* 0x0000000cecc47c10 */ /* 0x000fe2000ff7e0ff */
[----:B------:R1:W-:Y:S03]  /*1c0d0*/  STL.64 [R1+0x20], R8 ;  /* 0x0000200801007387 */ /* 0x0003e60000100a00 */
[----:B------:R-:W-:Y:S01]  /*1c0e0*/  IADD3.X R197, PT, PT, R237, UR13, RZ, P3, !PT ;  /* 0x0000000dedc57c10 */ /* 0x000fe20009ffe4ff */
[----:B------:R2:W-:Y:S01]  /*1c0f0*/  LDGSTS.E [R10+0x41e00], desc[UR20][R202.64], P2 ;  /* 0x41e00000ca0a7fae */ /* 0x0005e200091a1014 */
[----:B------:R-:W-:-:S03]  /*1c100*/  IADD3 R194, P3, PT, R242, UR12, RZ ;  /* 0x0000000cf2c27c10 */ /* 0x000fc6000ff7e0ff */
[----:B------:R-:W-:Y:S01]  /*1c110*/  STL.64 [R1+0x78], R202 ;  /* 0x000078ca01007387 */ /* 0x000fe20000100a00 */
[----:B------:R-:W-:-:S03]  /*1c120*/  IADD3.X R195, PT, PT, R243, UR13, RZ, P3, !PT ;  /* 0x0000000df3c37c10 */ /* 0x000fc60009ffe4ff */
[----:B-1----:R-:W3:Y:S04]  /*1c130*/  LDL.LU.64 R8, [R1+0x280] ;  /* 0x0002800001087983 */ /* 0x002ee80000300a00 */
[----:B------:R1:W-:Y:S04]  /*1c140*/  STL.64 [R1+0xc0], R196 ;  /* 0x0000c0c401007387 */ /* 0x0003e80000100a00 */
[----:B------:R-:W-:Y:S04]  /*1c150*/  LDGSTS.E [R10+0x42200], desc[UR20][R196.64], P2 ;  /* 0x42200000c40a7fae */ /* 0x000fe800091a1014 */
[----:B------:R4:W-:Y:S04]  /*1c160*/  STL.64 [R1+0x110], R194 ;  /* 0x000110c201007387 */ /* 0x0009e80000100a00 */
[----:B------:R-:W-:Y:S04]  /*1c170*/  LDGSTS.E [R10+0x42600], desc[UR20][R194.64], P2 ;  /* 0x42600000c20a7fae */ /* 0x000fe800091a1014 */
[----:B-1----:R-:W3:Y:S01]  /*1c180*/  LDL.LU.64 R196, [R1+0x248] ;  /* 0x0002480001c47983 */ /* 0x002ee20000300a00 */
[----:B--2---:R-:W-:-:S03]  /*1c190*/  IADD3 R202, P3, PT, R244, UR12, RZ ;  /* 0x0000000cf4ca7c10 */ /* 0x004fc6000ff7e0ff */
[----:B----4-:R-:W2:Y:S04]  /*1c1a0*/  LDL.LU.64 R194, [R1+0x210] ;  /* 0x0002100001c27983 */ /* 0x010ea80000300a00 */
[----:B------:R-:W4:Y:S01]  /*1c1b0*/  LDL.LU.64 R222, [R1+0x1e8] ;  /* 0x0001e80001de7983 */ /* 0x000f220000300a00 */
[----:B------:R-:W-:Y:S02]  /*1c1c0*/  IADD3.X R203, PT, PT, R245, UR13, RZ, P3, !PT ;  /* 0x0000000df5cb7c10 */ /* 0x000fe40009ffe4ff */
[----:B------:R-:W-:Y:S01]  /*1c1d0*/  IADD3 R214, P3, PT, R186, UR12, RZ ;  /* 0x0000000cbad67c10 */ /* 0x000fe2000ff7e0ff */
[----:B------:R-:W4:Y:S03]  /*1c1e0*/  LDL.LU.64 R242, [R1+0x1b0] ;  /* 0x0001b00001f27983 */ /* 0x000f260000300a00 */
[----:B------:R-:W-:Y:S01]  /*1c1f0*/  IADD3.X R215, PT, PT, R187, UR13, RZ, P3, !PT ;  /* 0x0000000dbbd77c10 */ /* 0x000fe20009ffe4ff */
[----:B------:R-:W4:Y:S01]  /*1c200*/  LDL.LU.64 R232, [R1+0x180] ;  /* 0x0001800001e87983 */ /* 0x000f220000300a00 */
[----:B------:R-:W-:-:S03]  /*1c210*/  IADD3 R212, P3, PT, R162, UR12, RZ ;  /* 0x0000000ca2d47c10 */ /* 0x000fc6000ff7e0ff */
[----:B------:R1:W-:Y:S01]  /*1c220*/  STL.64 [R1+0x150], R202 ;  /* 0x000150ca01007387 */ /* 0x0003e20000100a00 */
[----:B------:R-:W-:-:S03]  /*1c230*/  IADD3.X R213, PT, PT, R163, UR13, RZ, P3, !PT ;  /* 0x0000000da3d57c10 */ /* 0x000fc60009ffe4ff */
[----:B------:R-:W-:Y:S04]  /*1c240*/  LDGSTS.E [R10+0x42a00], desc[UR20][R202.64], P2 ;  /* 0x42a00000ca0a7fae */ /* 0x000fe800091a1014 */
[----:B------:R1:W-:Y:S04]  /*1c250*/  STL.64 [R1+0x1a8], R214 ;  /* 0x0001a8d601007387 */ /* 0x0003e80000100a00 */
[----:B------:R-:W-:Y:S04]  /*1c260*/  LDGSTS.E [R10+0x42e00], desc[UR20][R214.64], P2 ;  /* 0x42e00000d60a7fae */ /* 0x000fe800091a1014 */
[----:B-1----:R-:W4:Y:S04]  /*1c270*/  LDL.LU.64 R202, [R1+0x130] ;  /* 0x0001300001ca7983 */ /* 0x002f280000300a00 */
[----:B------:R1:W-:Y:S04]  /*1c280*/  STL.64 [R1+0x1e0], R212 ;  /* 0x0001e0d401007387 */ /* 0x0003e80000100a00 */
[----:B------:R-:W4:Y:S04]  /*1c290*/  LDL.LU.64 R214, [R1+0xe0] ;  /* 0x0000e00001d67983 */ /* 0x000f280000300a00 */
[----:B------:R-:W-:Y:S04]  /*1c2a0*/  LDGSTS.E [R10+0x43200], desc[UR20][R212.64], P2 ;  /* 0x43200000d40a7fae */ /* 0x000fe800091a1014 */
[----:B-1----:R-:W4:Y:S04]  /*1c2b0*/  LDL.LU.64 R212, [R1+0xa0] ;  /* 0x0000a00001d47983 */ /* 0x002f280000300a00 */
[----:B------:R-:W4:Y:S01]  /*1c2c0*/  LDL.LU.64 R236, [R1+0x50] ;  /* 0x0000500001ec7983 */ /* 0x000f220000300a00 */
[----:B------:R-:W-:-:S04]  /*1c2d0*/  IADD3 R244, P3, PT, R146, UR12, RZ ;  /* 0x0000000c92f47c10 */ /* 0x000fc8000ff7e0ff */
[----:B------:R-:W-:Y:S02]  /*1c2e0*/  IADD3.X R245, PT, PT, R147, UR13, RZ, P3, !PT ;  /* 0x0000000d93f57c10 */ /* 0x000fe40009ffe4ff */
[----:B------:R-:W-:-:S03]  /*1c2f0*/  IADD3 R186, P3, PT, R188, UR12, RZ ;  /* 0x0000000cbcba7c10 */ /* 0x000fc6000ff7e0ff */
[----:B------:R-:W-:Y:S01]  /*1c300*/  LDGSTS.E [R10+0x43600], desc[UR20][R244.64], P2 ;  /* 0x43600000f40a7fae */ /* 0x000fe200091a1014 */
[----:B------:R-:W-:Y:S02]  /*1c310*/  IADD3.X R187, PT, PT, R189, UR13, RZ, P3, !PT ;  /* 0x0000000dbdbb7c10 */ /* 0x000fe40009ffe4ff */
[----:B------:R-:W-:Y:S01]  /*1c320*/  IADD3 R162, P3, PT, R190, UR12, RZ ;  /* 0x0000000cbea27c10 */ /* 0x000fe2000ff7e0ff */
[----:B------:R-:W-:Y:S03]  /*1c330*/  STL.64 [R1+0x250], R244 ;  /* 0x000250f401007387 */ /* 0x000fe60000100a00 */
[----:B------:R-:W-:Y:S01]  /*1c340*/  IADD3.X R163, PT, PT, R191, UR13, RZ, P3, !PT ;  /* 0x0000000dbfa37c10 */ /* 0x000fe20009ffe4ff */
[----:B------:R-:W-:Y:S04]  /*1c350*/  STL.64 [R1+0x298], R186 ;  /* 0x000298ba01007387 */ /* 0x000fe80000100a00 */
[----:B------:R-:W-:Y:S04]  /*1c360*/  LDGSTS.E [R10+0x43a00], desc[UR20][R186.64], P2 ;  /* 0x43a00000ba0a7fae */ /* 0x000fe800091a1014 */
[----:B------:R1:W-:Y:S04]  /*1c370*/  STL.64 [R1+0x2d8], R162 ;  /* 0x0002d8a201007387 */ /* 0x0003e80000100a00 */
[----:B------:R1:W-:Y:S01]  /*1c380*/  LDGSTS.E [R10+0x43e00], desc[UR20][R162.64], P2 ;  /* 0x43e00000a20a7fae */ /* 0x0003e200091a1014 */
[----:B---3--:R-:W-:-:S04]  /*1c390*/  IADD3 R146, P3, PT, R8, UR12, RZ ;  /* 0x0000000c08927c10 */ /* 0x008fc8000ff7e0ff */
[----:B------:R-:W-:-:S05]  /*1c3a0*/  IADD3.X R147, PT, PT, R9, UR13, RZ, P3, !PT ;  /* 0x0000000d09937c10 */ /* 0x000fca0009ffe4ff */
[----:B------:R-:W-:Y:S01]  /*1c3b0*/  LDGSTS.E [R11+0x40280], desc[UR20][R146.64], P2 ;  /* 0x40280000920b7fae */ /* 0x000fe200091a1014 */
[----:B-1----:R-:W-:-:S04]  /*1c3c0*/  IADD3 R162, P3, PT, R196, UR12, RZ ;  /* 0x0000000cc4a27c10 */ /* 0x002fc8000ff7e0ff */
[----:B------:R-:W-:Y:S02]  /*1c3d0*/  IADD3.X R163, PT, PT, R197, UR13, RZ, P3, !PT ;  /* 0x0000000dc5a37c10 */ /* 0x000fe40009ffe4ff */
[----:B--2---:R-:W-:-:S03]  /*1c3e0*/  IADD3 R186, P3, PT, R194, UR12, RZ ;  /* 0x0000000cc2ba7c10 */ /* 0x004fc6000ff7e0ff */
        /* <DEDUP_REMOVED lines=10> */
[----:B------:R-:W-:-:S05]  /*1c490*/  IADD3.X R243, PT, PT, R233, UR13, RZ, P3, !PT ;  /* 0x0000000de9f37c10 */ /* 0x000fca0009ffe4ff */
[----:B------:R-:W-:Y:S01]  /*1c4a0*/  LDGSTS.E [R11+0x41680], desc[UR20][R242.64], P2 ;  /* 0x41680000f20b7fae */ /* 0x000fe200091a1014 */
[----:B------:R-:W-:-:S04]  /*1c4b0*/  IADD3 R244, P3, PT, R202, UR12, RZ ;  /* 0x0000000ccaf47c10 */ /* 0x000fc8000ff7e0ff */
        /* <DEDUP_REMOVED lines=10> */
[----:B------:R-:W2:Y:S04]  /*1c560*/  LDL.LU.64 R214, [R1+0x2c8] ;  /* 0x0002c80001d67983 */ /* 0x000ea80000300a00 */
        /* <DEDUP_REMOVED lines=8> */
[----:B------:R-:W3:Y:S04]  /*1c5f0*/  LDL.LU.64 R236, [R1+0x208] ;  /* 0x0002080001ec7983 */ /* 0x000ee80000300a00 */
[----:B------:R-:W3:Y:S04]  /*1c600*/  LDL.LU.64 R182, [R1+0x290] ;  /* 0x0002900001b67983 */ /* 0x000ee80000300a00 */
[----:B------:R1:W-:Y:S04]  /*1c610*/  LDGSTS.E [R11+0x42680], desc[UR20][R8.64], P2 ;  /* 0x42680000080b7fae */ /* 0x0003e800091a1014 */
[----:B------:R1:W-:Y:S04]  /*1c620*/  STL.64 [R1+0x118], R188 ;  /* 0x000118bc01007387 */ /* 0x0003e80000100a00 */
[----:B------:R-:W-:Y:S01]  /*1c630*/  STL.64 [R1+0x170], R202 ;  /* 0x000170ca01007387 */ /* 0x000fe20000100a00 */
[----:B-1----:R-:W-:-:S03]  /*1c640*/  IADD3 R8, P3, PT, R180, UR12, RZ ;  /* 0x0000000cb4087c10 */ /* 0x002fc6000ff7e0ff */
[----:B------:R-:W-:Y:S01]  /*1c650*/  LDGSTS.E [R11+0x42a80], desc[UR20][R188.64], P2 ;  /* 0x42a80000bc0b7fae */ /* 0x000fe200091a1014 */
[----:B------:R-:W-:-:S03]  /*1c660*/  IADD3.X R9, PT, PT, R181, UR13, RZ, P3, !PT ;  /* 0x0000000db5097c10 */ /* 0x000fc60009ffe4ff */
[----:B------:R-:W-:Y:S04]  /*1c670*/  LDGSTS.E [R11+0x42e80], desc[UR20][R202.64], P2 ;  /* 0x42e80000ca0b7fae */ /* 0x000fe800091a1014 */
[----:B------:R-:W-:Y:S04]  /*1c680*/  LDGSTS.E [R11+0x43280], desc[UR20][R8.64], P2 ;  /* 0x43280000080b7fae */ /* 0x000fe800091a1014 */
[----:B------:R-:W4:Y:S04]  /*1c690*/  LDL.LU.64 R188, [R1+0x1d8] ;  /* 0x0001d80001bc7983 */ /* 0x000f280000300a00 */
[----:B------:R1:W-:Y:S04]  /*1c6a0*/  STL.64 [R1+0x180], R8 ;  /* 0x0001800801007387 */ /* 0x0003e80000100a00 */
[----:B------:R-:W4:Y:S04]  /*1c6b0*/  LDL.LU.64 R250, [R1+0x198] ;  /* 0x0001980001fa7983 */ /* 0x000f280000300a00 */
[----:B-1----:R-:W4:Y:S04]  /*1c6c0*/  LDL.LU.64 R8, [R1+0x148] ;  /* 0x0001480001087983 */ /* 0x002f280000300a00 */
[----:B------:R-:W4:Y:S04]  /*1c6d0*/  LDL.LU.64 R232, [R1+0xd8] ;  /* 0x0000d80001e87983 */ /* 0x000f280000300a00 */
[----:B------:R-:W4:Y:S01]  /*1c6e0*/  LDL.LU.64 R202, [R1+0x88] ;  /* 0x0000880001ca7983 */ /* 0x000f220000300a00 */
[----:B------:R-:W-:-:S04]  /*1c6f0*/  IADD3 R180, P3, PT, R164, UR12, RZ ;  /* 0x0000000ca4b47c10 */ /* 0x000fc8000ff7e0ff */
[----:B------:R-:W-:Y:S02]  /*1c700*/  IADD3.X R181, PT, PT, R165, UR13, RZ, P3, !PT ;  /* 0x0000000da5b57c10 */ /* 0x000fe40009ffe4ff */
[----:B------:R-:W-:Y:S01]  /*1c710*/  IADD3 R164, P3, PT, R148, UR12, RZ ;  /* 0x0000000c94a47c10 */ /* 0x000fe2000ff7e0ff */
[----:B------:R-:W-:Y:S02]  /*1c720*/  IMAD.MOV.U32 R148, RZ, RZ, R180 ;  /* 0x000000ffff947224 */ /* 0x000fe400078e00b4 */
[----:B------:R1:W-:Y:S01]  /*1c730*/  STL.64 [R1+0x1f0], R180 ;  /* 0x0001f0b401007387 */ /* 0x0003e20000100a00 */
[----:B------:R-:W-:Y:S01]  /*1c740*/  IADD3.X R165, PT, PT, R149, UR13, RZ, P3, !PT ;  /* 0x0000000d95a57c10 */ /* 0x000fe20009ffe4ff */
[----:B------:R-:W-:-:S05]  /*1c750*/  IMAD.MOV.U32 R149, RZ, RZ, R181 ;  /* 0x000000ffff957224 */ /* 0x000fca00078e00b5 */
[----:B------:R2:W-:Y:S01]  /*1c760*/  LDGSTS.E [R11+0x43680], desc[UR20][R148.64], P2 ;  /* 0x43680000940b7fae */ /* 0x0005e200091a1014 */
[----:B-1----:R-:W-:-:S03]  /*1c770*/  IADD3 R180, P3, PT, R184, UR12, RZ ;  /* 0x0000000cb8b47c10 */ /* 0x002fc6000ff7e0ff */
[----:B------:R3:W-:Y:S01]  /*1c780*/  STL.64 [R1+0x210], R164 ;  /* 0x000210a401007387 */ /* 0x0007e20000100a00 */
[----:B------:R-:W-:-:S03]  /*1c790*/  IADD3.X R181, PT, PT, R185, UR13, RZ, P3, !PT ;  /* 0x0000000db9b57c10 */ /* 0x000fc60009ffe4ff */
[----:B------:R3:W-:Y:S04]  /*1c7a0*/  LDGSTS.E [R11+0x43a80], desc[UR20][R164.64], P2 ;  /* 0x43a80000a40b7fae */ /* 0x0007e800091a1014 */
[----:B------:R1:W-:Y:S04]  /*1c7b0*/  STL.64 [R1+0x248], R180 ;  /* 0x000248b401007387 */ /* 0x0003e80000100a00 */
[----:B------:R1:W-:Y:S01]  /*1c7c0*/  LDGSTS.E [R11+0x43e80], desc[UR20][R180.64], P2 ;  /* 0x43e80000b40b7fae */ /* 0x0003e200091a1014 */
[----:B--2---:R-:W-:-:S04]  /*1c7d0*/  IADD3 R148, P3, PT, R214, UR12, RZ ;  /* 0x0000000cd6947c10 */ /* 0x004fc8000ff7e0ff */
[----:B------:R-:W-:Y:S02]  /*1c7e0*/  IADD3.X R149, PT, PT, R215, UR13, RZ, P3, !PT ;  /* 0x0000000dd7957c10 */ /* 0x000fe40009ffe4ff */
[----:B------:R-:W2:Y:S04]  /*1c7f0*/  LDL.64 R214, [R1+0x38] ;  /* 0x0000380001d67983 */ /* 0x000ea80000100a00 */
[----:B------:R-:W-:Y:S01]  /*1c800*/  LDGSTS.E [R12+0x40300], desc[UR20][R148.64], P2 ;  /* 0x40300000940c7fae */ /* 0x000fe200091a1014 */
[----:B---3--:R-:W-:-:S04]  /*1c810*/  IADD3 R164, P3, PT, R182, UR12, RZ ;  /* 0x0000000cb6a47c10 */ /* 0x008fc8000ff7e0ff */
[----:B------:R-:W-:Y:S02]  /*1c820*/  IADD3.X R165, PT, PT, R183, UR13, RZ, P3, !PT ;  /* 0x0000000db7a57c10 */ /* 0x000fe40009ffe4ff */
[----:B-1----:R-:W-:-:S03]  /*1c830*/  IADD3 R180, P3, PT, R196, UR12, RZ ;  /* 0x0000000cc4b47c10 */ /* 0x002fc6000ff7e0ff */
[----:B------:R-:W-:Y:S01]  /*1c840*/  LDGSTS.E [R12+0x40700], desc[UR20][R164.64], P2 ;  /* 0x40700000a40c7fae */ /* 0x000fe200091a1014 */
[----:B------:R-:W-:Y:S02]  /*1c850*/  IADD3.X R181, PT, PT, R197, UR13, RZ, P3, !PT ;  /* 0x0000000dc5b57c10 */ /* 0x000fe40009ffe4ff */
[----:B----4-:R-:W-:-:S03]  /*1c860*/  IADD3 R196, P3, PT, R212, UR12, RZ ;  /* 0x0000000cd4c47c10 */ /* 0x010fc6000ff7e0ff */
        /* <DEDUP_REMOVED lines=18> */
[----:B------:R-:W-:Y:S03]  /*1c990*/  STL.64 [R1+0x40], R184 ;  /* 0x000040b801007387 */ /* 0x000fe60000100a00 */
[----:B------:R-:W-:Y:S01]  /*1c9a0*/  IADD3.X R9, PT, PT, R203, UR13, RZ, P3, !PT ;  /* 0x0000000dcb097c10 */ /* 0x000fe20009ffe4ff */
[----:B------:R-:W3:Y:S04]  /*1c9b0*/  LDL.LU.64 R182, [R1+0x328] ;  /* 0x0003280001b67983 */ /* 0x000ee80000300a00 */
[----:B------:R-:W-:Y:S04]  /*1c9c0*/  STL.64 [R1+0x80], R10 ;  /* 0x0000800a01007387 */ /* 0x000fe80000100a00 */
[----:B------:R4:W-:Y:S04]  /*1c9d0*/  LDGSTS.E [R12+0x42300], desc[UR20][R10.64], P2 ;  /* 0x423000000a0c7fae */ /* 0x0009e800091a1014 */
[----:B------:R1:W-:Y:S04]  /*1c9e0*/  STL.64 [R1+0xa0], R8 ;  /* 0x0000a00801007387 */ /* 0x0003e80000100a00 */
[----:B------:R-:W-:Y:S04]  /*1c9f0*/  LDGSTS.E [R12+0x42700], desc[UR20][R8.64], P2 ;  /* 0x42700000080c7fae */ /* 0x000fe800091a1014 */
[----:B-1----:R-:W3:Y:S04]  /*1ca00*/  LDL.LU.64 R8, [R1+0x300] ;  /* 0x0003000001087983 */ /* 0x002ee80000300a00 */
[----:B------:R-:W3:Y:S01]  /*1ca10*/  LDL.LU.64 R202, [R1+0x2d0] ;  /* 0x0002d00001ca7983 */ /* 0x000ee20000300a00 */
[----:B--2---:R-:W-:-:S04]  /*1ca20*/  IADD3 R232, P3, PT, R214, UR12, RZ ;  /* 0x0000000cd6e87c10 */ /* 0x004fc8000ff7e0ff */
[----:B------:R-:W-:Y:S02]  /*1ca30*/  IADD3.X R233, PT, PT, R215, UR13, RZ, P3, !PT ;  /* 0x0000000dd7e97c10 */ /* 0x000fe40009ffe4ff */
[----:B------:R-:W-:Y:S01]  /*1ca40*/  IADD3 R184, P3, PT, R238, UR12, RZ ;  /* 0x0000000ceeb87c10 */ /* 0x000fe2000ff7e0ff */
[----:B------:R-:W2:Y:S03]  /*1ca50*/  LDL.LU.64 R214, [R1+0x2c0] ;  /* 0x0002c00001d67983 */ /* 0x000ea60000300a00 */
[----:B------:R-:W-:Y:S01]  /*1ca60*/  IADD3.X R185, PT, PT, R239, UR13, RZ, P3, !PT ;  /* 0x0000000defb97c10 */ /* 0x000fe20009ffe4ff */
[----:B------:R-:W-:Y:S01]  /*1ca70*/  LDGSTS.E [R12+0x42b00], desc[UR20][R232.64], P2 ;  /* 0x42b00000e80c7fae */ /* 0x000fe200091a1014 */
[----:B----4-:R-:W-:-:S03]  /*1ca80*/  IADD3 R10, P3, PT, R150, UR12, RZ ;  /* 0x0000000c960a7c10 */ /* 0x010fc6000ff7e0ff */
[----:B------:R1:W-:Y:S01]  /*1ca90*/  STL.64 [R1+0xf8], R232 ;  /* 0x0000f8e801007387 */ /* 0x0003e20000100a00 */
[----:B------:R-:W-:Y:S02]  /*1caa0*/  IADD3.X R11, PT, PT, R151, UR13, RZ, P3, !PT ;  /* 0x0000000d970b7c10 */ /* 0x000fe40009ffe4ff */
[----:B------:R-:W-:Y:S01]  /*1cab0*/  IADD3 R150, P3, PT, R166, UR12, RZ ;  /* 0x0000000ca6967c10 */ /* 0x000fe2000ff7e0ff */
[----:B------:R4:W-:Y:S03]  /*1cac0*/  STL.64 [R1+0x130], R184 ;  /* 0x000130b801007387 */ /* 0x0009e60000100a00 */
[----:B------:R-:W-:Y:S01]  /*1cad0*/  IADD3.X R151, PT, PT, R167, UR13, RZ, P3, !PT ;  /* 0x0000000da7977c10 */ /* 0x000fe20009ffe4ff */
[----:B------:R4:W-:Y:S04]  /*1cae0*/  LDGSTS.E [R12+0x42f00], desc[UR20][R184.64], P2 ;  /* 0x42f00000b80c7fae */ /* 0x0009e800091a1014 */
[----:B-1----:R-:W2:Y:S04]  /*1caf0*/  LDL.LU.64 R232, [R1+0x288] ;  /* 0x0002880001e87983 */ /* 0x002ea80000300a00 */
[----:B------:R1:W-:Y:S01]  /*1cb00*/  STL.64 [R1+0x178], R10 ;  /* 0x0001780a01007387 */ /* 0x0003e20000100a00 */
[----:B----4-:R-:W-:-:S03]  /*1cb10*/  IADD3 R184, P3, PT, R174, UR12, RZ ;  /* 0x0000000caeb87c10 */ /* 0x010fc6000ff7e0ff */
[----:B------:R-:W4:Y:S01]  /*1cb20*/  LDL.LU.64 R250, [R1+0x238] ;  /* 0x0002380001fa7983 */ /* 0x000f220000300a00 */
[----:B------:R-:W-:-:S03]  /*1cb30*/  IMAD.MOV.U32 R166, RZ, RZ, R150 ;  /* 0x000000ffffa67224 */ /* 0x000fc600078e0096 */
[----:B------:R-:W-:Y:S01]  /*1cb40*/  LDGSTS.E [R12+0x43300], desc[UR20][R10.64], P2 ;  /* 0x433000000a0c7fae */ /* 0x000fe200091a1014 */
[----:B------:R-:W-:Y:S01]  /*1cb50*/  IADD3.X R185, PT, PT, R175, UR13, RZ, P3, !PT ;  /* 0x0000000dafb97c10 */ /* 0x000fe20009ffe4ff */
[----:B------:R-:W-:-:S05]  /*1cb60*/  IMAD.MOV.U32 R167, RZ, RZ, R151 ;  /* 0x000000ffffa77224 */ /* 0x000fca00078e0097 */
[----:B------:R-:W-:Y:S04]  /*1cb70*/  LDGSTS.E [R12+0x43700], desc[UR20][R166.64], P2 ;  /* 0x43700000a60c7fae */ /* 0x000fe800091a1014 */
[----:B------:R-:W-:Y:S04]  /*1cb80*/  LDGSTS.E [R12+0x43b00], desc[UR20][R184.64], P2 ;  /* 0x43b00000b80c7fae */ /* 0x000fe800091a1014 */
[----:B-1----:R-:W4:Y:S04]  /*1cb90*/  LDL.LU.64 R10, [R1+0x160] ;  /* 0x00016000010a7983 */ /* 0x002f280000300a00 */
[----:B------:R-:W4:Y:S04]  /*1cba0*/  LDL.LU.64 R238, [R1+0x100] ;  /* 0x0001000001ee7983 */ /* 0x000f280000300a00 */
[----:B------:R1:W-:Y:S04]  /*1cbb0*/  STL.64 [R1+0x1c0], R150 ;  /* 0x0001c09601007387 */ /* 0x0003e80000100a00 */
[----:B------:R-:W4:Y:S04]  /*1cbc0*/  LDL.LU.64 R174, [R1+0x1b8] ;  /* 0x0001b80001ae7983 */ /* 0x000f280000300a00 */
[----:B------:R1:W-:Y:S02]  /*1cbd0*/  STL.64 [R1+0x200], R184 ;  /* 0x000200b801007387 */ /* 0x0003e40000100a00 */
[----:B-1----:R-:W-:-:S04]  /*1cbe0*/  IADD3 R150, P3, PT, R178, UR12, RZ ;  /* 0x0000000cb2967c10 */ /* 0x002fc8000ff7e0ff */
[----:B------:R-:W-:Y:S02]  /*1cbf0*/  IADD3.X R151, PT, PT, R179, UR13, RZ, P3, !PT ;  /* 0x0000000db3977c10 */ /* 0x000fe40009ffe4ff */
[----:B------:R-:W4:Y:S04]  /*1cc00*/  LDL.LU.64 R178, [R1+0x1f8] ;  /* 0x0001f80001b27983 */ /* 0x000f280000300a00 */
[----:B------:R3:W-:Y:S04]  /*1cc10*/  STL.64 [R1+0x240], R150 ;  /* 0x0002409601007387 */ /* 0x0007e80000100a00 */
[----:B------:R3:W-:Y:S04]  /*1cc20*/  LDGSTS.E [R12+0x43f00], desc[UR20][R150.64], P2 ;  /* 0x43f00000960c7fae */ /* 0x0007e800091a1014 */
[----:B------:R-:W4:Y:S01]  /*1cc30*/  LDL.LU.64 R184, [R1+0x70] ;  /* 0x0000700001b87983 */ /* 0x000f220000300a00 */
[----:B---3--:R-:W-:-:S04]  /*1cc40*/  IADD3 R150, P3, PT, R182, UR12, RZ ;  /* 0x0000000cb6967c10 */ /* 0x008fc8000ff7e0ff */
[----:B------:R-:W-:Y:S02]  /*1cc50*/  IADD3.X R151, PT, PT, R183, UR13, RZ, P3, !PT ;  /* 0x0000000db7977c10 */ /* 0x000fe40009ffe4ff */
[----:B------:R-:W-:-:S03]  /*1cc60*/  IADD3 R166, P3, PT, R8, UR12, RZ ;  /* 0x0000000c08a67c10 */ /* 0x000fc6000ff7e0ff */
[----:B------:R-:W-:Y:S01]  /*1cc70*/  LDGSTS.E [R13+0x40380], desc[UR20][R150.64], P2 ;  /* 0x40380000960d7fae */ /* 0x000fe200091a1014 */
[----:B------:R-:W-:-:S03]  /*1cc80*/  IADD3.X R167, PT, PT, R9, UR13, RZ, P3, !PT ;  /* 0x0000000d09a77c10 */ /* 0x000fc60009ffe4ff */
[----:B------:R-:W3:Y:S01]  /*1cc90*/  LDL.LU.64 R8, [R1+0x8] ;  /* 0x0000080001087983 */ /* 0x000ee20000300a00 */
[----:B------:R-:W-:-:S03]  /*1cca0*/  IADD3 R182, P3, PT, R202, UR12, RZ ;  /* 0x0000000ccab67c10 */ /* 0x000fc6000ff7e0ff */
[----:B------:R-:W-:Y:S01]  /*1ccb0*/  LDGSTS.E [R13+0x40780], desc[UR20][R166.64], P2 ;  /* 0x40780000a60d7fae */ /* 0x000fe200091a1014 */
[----:B------:R-:W-:-:S05]  /*1ccc0*/  IADD3.X R183, PT, PT, R203, UR13, RZ, P3, !PT ;  /* 0x0000000dcbb77c10 */ /* 0x000fca0009ffe4ff */
[----:B------:R-:W-:Y:S01]  /*1ccd0*/  LDGSTS.E [R13+0x40b80], desc[UR20][R182.64], P2 ;  /* 0x40b80000b60d7fae */ /* 0x000fe200091a1014 */
[----:B------:R-:W-:Y:S01]  /*1cce0*/  UMOV UR18, URZ ;  /* 0x000000ff00127c82 */ /* 0x000fe20008000000 */
[----:B--2---:R-:W-:-:S04]  /*1ccf0*/  IADD3 R202, P3, PT, R214, UR12, RZ ;  /* 0x0000000cd6ca7c10 */ /* 0x004fc8000ff7e0ff */
[----:B------:R-:W-:-:S05]  /*1cd00*/  IADD3.X R203, PT, PT, R215, UR13, RZ, P3, !PT ;  /* 0x0000000dd7cb7c10 */ /* 0x000fca0009ffe4ff */
[----:B------:R-:W-:Y:S01]  /*1cd10*/  LDGSTS.E [R13+0x40f80], desc[UR20][R202.64], P2 ;  /* 0x40f80000ca0d7fae */ /* 0x000fe200091a1014 */
[----:B------:R-:W-:-:S04]  /*1cd20*/  IADD3 R214, P3, PT, R232, UR12, RZ ;  /* 0x0000000ce8d67c10 */ /* 0x000fc8000ff7e0ff */
[----:B------:R-:W-:Y:S02]  /*1cd30*/  IADD3.X R215, PT, PT, R233, UR13, RZ, P3, !PT ;  /* 0x0000000de9d77c10 */ /* 0x000fe40009ffe4ff */
[----:B----4-:R-:W-:-:S03]  /*1cd40*/  IADD3 R232, P3, PT, R250, UR12, RZ ;  /* 0x0000000cfae87c10 */ /* 0x010fc6000ff7e0ff */
        /* <DEDUP_REMOVED lines=20> */
[----:B------:R-:W-:Y:S01]  /*1ce90*/  IADD3 R8, P3, PT, R156, UR12, RZ ;  /* 0x0000000c9c087c10 */ /* 0x000fe2000ff7e0ff */
        /* <DEDUP_REMOVED lines=9> */
[----:B------:R1:W-:Y:S01]  /*1cf30*/  LDGSTS.E [R13+0x43780], desc[UR20][R184.64], P2 ;  /* 0x43780000b80d7fae */ /* 0x0003e200091a1014 */
[----:B------:R-:W-:Y:S02]  /*1cf40*/  IADD3.X R157, PT, PT, R169, UR13, RZ, P3, !PT ;  /* 0x0000000da99d7c10 */ /* 0x000fe40009ffe4ff */
[----:B--2---:R-:W-:Y:S01]  /*1cf50*/  IADD3 R8, P3, PT, R170, UR12, RZ ;  /* 0x0000000caa087c10 */ /* 0x004fe2000ff7e0ff */
[----:B------:R1:W-:Y:S03]  /*1cf60*/  STL.64 [R1+0x1b0], R184 ;  /* 0x0001b0b801007387 */ /* 0x0003e60000100a00 */
[----:B------:R-:W-:Y:S01]  /*1cf70*/  IADD3.X R9, PT, PT, R171, UR13, RZ, P3, !PT ;  /* 0x0000000dab097c10 */ /* 0x000fe20009ffe4ff */
[----:B------:R1:W-:Y:S04]  /*1cf80*/  STL.64 [R1+0x1e8], R156 ;  /* 0x0001e89c01007387 */ /* 0x0003e80000100a00 */
[----:B------:R1:W-:Y:S01]  /*1cf90*/  STL.64 [R1+0x230], R8 ;  /* 0x0002300801007387 */ /* 0x0003e20000100a00 */
[----:B------:R-:W-:-:S03]  /*1cfa0*/  ISETP.GE.AND P3, PT, R252, 0x100, PT ;  /* 0x00000100fc00780c */ /* 0x000fc60003f66270 */
[----:B------:R1:W-:Y:S04]  /*1cfb0*/  LDGSTS.E [R13+0x43b80], desc[UR20][R156.64], P2 ;  /* 0x43b800009c0d7fae */ /* 0x0003e800091a1014 */
[----:B------:R1:W-:Y:S01]  /*1cfc0*/  LDGSTS.E [R13+0x43f80], desc[UR20][R8.64], P2 ;  /* 0x43f80000080d7fae */ /* 0x0003e200091a1014 */
[----:B------:R-:W-:-:S03]  /*1cfd0*/  ISETP.GE.AND P2, PT, R252, 0x80, PT ;  /* 0x00000080fc00780c */ /* 0x000fc60003f46270 */
[----:B------:R-:W0:Y:S02]  /*1cfe0*/  LDGDEPBAR ;  /* 0x00000000000079af */ /* 0x000e240000000000 */
[----:B------:R-:W-:Y:S08]  /*1cff0*/  @!P3 BRA `(.L_x_7) ;  /* 0x000000a00008b947 */ /* 0x000ff00003800000 */
[----:B-1----:R-:W2:Y:S01]  /*1d000*/  LDL.LU.64 R8, [R1+0xd0] ;  /* 0x0000d00001087983 */ /* 0x002ea20000300a00 */
[----:B------:R-:W-:-:S03]  /*1d010*/  SHF.R.S32.HI R5, RZ, 0x1f, R252 ;  /* 0x0000001fff057819 */ /* 0x000fc600000114fc */
[----:B------:R-:W3:Y:S01]  /*1d020*/  LDL.LU.64 R168, [R1+0x2b0] ;  /* 0x0002b00001a87983 */ /* 0x000ee20000300a00 */
[----:B------:R-:W-:Y:S02]  /*1d030*/  IMAD.MOV.U32 R238, RZ, RZ, R6 ;  /* 0x000000ffffee7224 */ /* 0x000fe400078e0006 */
[----:B------:R-:W-:Y:S01]  /*1d040*/  IMAD.MOV.U32 R156, RZ, RZ, R190 ;  /* 0x000000ffff9c7224 */ /* 0x000fe200078e00be */
[----:B------:R-:W4:Y:S01]  /*1d050*/  LDL.LU.64 R184, [R1+0x10] ;  /* 0x0000100001b87983 */ /* 0x000f220000300a00 */
[----:B------:R-:W-:Y:S02]  /*1d060*/  IMAD.MOV.U32 R239, RZ, RZ, R7 ;  /* 0x000000ffffef7224 */ /* 0x000fe400078e0007 */
[----:B------:R-:W-:Y:S01]  /*1d070*/  IMAD.MOV.U32 R157, RZ, RZ, R191 ;  /* 0x000000ffff9d7224 */ /* 0x000fe200078e00bf */
[----:B-----5:R1:W-:Y:S01]  /*1d080*/  STL.64 [R1+0x5d0], R2 ;  /* 0x0005d00201007387 */ /* 0x0203e20000100a00 */
[----:B------:R-:W-:Y:S02]  /*1d090*/  IMAD.MOV.U32 R6, RZ, RZ, R173 ;  /* 0x000000ffff067224 */ /* 0x000fe400078e00ad */
[----:B------:R-:W-:-:S02]  /*1d0a0*/  IMAD.MOV.U32 R7, RZ, RZ, R154 ;  /* 0x000000ffff077224 */ /* 0x000fc400078e009a */
[----:B------:R-:W-:Y:S02]  /*1d0b0*/  IMAD.MOV.U32 R158, RZ, RZ, R10 ;  /* 0x000000ffff9e7224 */ /* 0x000fe400078e000a */
[----:B------:R-:W-:Y:S01]  /*1d0c0*/  IMAD.MOV.U32 R159, RZ, RZ, R11 ;  /* 0x000000ffff9f7224 */ /* 0x000fe200078e000b */
[----:B-1----:R-:W-:Y:S01]  /*1d0d0*/  LEA.HI R2, R5, R252, RZ, 0x7 ;  /* 0x000000fc05027211 */ /* 0x002fe200078f38ff */
[----:B------:R-:W-:Y:S02]  /*1d0e0*/  IMAD.MOV.U32 R5, RZ, RZ, R172 ;  /* 0x000000ffff057224 */ /* 0x000fe400078e00ac */
[----:B------:R-:W-:Y:S02]  /*1d0f0*/  IMAD.MOV.U32 R10, RZ, RZ, R153 ;  /* 0x000000ffff0a7224 */ /* 0x000fe400078e0099 */
[----:B------:R-:W-:Y:S01]  /*1d100*/  IMAD.MOV.U32 R11, RZ, RZ, R136 ;  /* 0x000000ffff0b7224 */ /* 0x000fe200078e0088 */
[----:B------:R-:W-:Y:S01]  /*1d110*/  STL.64 [R1+0x5d8], R4 ;  /* 0x0005d80401007387 */ /* 0x000fe20000100a00 */
[----:B------:R-:W-:-:S02]  /*1d120*/  IMAD.MOV.U32 R12, RZ, RZ, R137 ;  /* 0x000000ffff0c7224 */ /* 0x000fc400078e0089 */
[----:B------:R-:W-:Y:S01]  /*1d130*/  IMAD.MOV.U32 R13, RZ, RZ, R128 ;  /* 0x000000ffff0d7224 */ /* 0x000fe200078e0080 */
[----:B------:R1:W-:Y:S02]  /*1d140*/  STL.64 [R1+0x5e0], R6 ;  /* 0x0005e00601007387 */ /* 0x0003e40000100a00 */
[----:B-1----:R-:W-:Y:S02]  /*1d150*/  IMAD.MOV.U32 R6, RZ, RZ, R14 ;  /* 0x000000ffff067224 */ /* 0x002fe400078e000e */
[----:B------:R-:W-:Y:S02]  /*1d160*/  IMAD.MOV.U32 R7, RZ, RZ, R15 ;  /* 0x000000ffff077224 */ /* 0x000fe400078e000f */
[----:B------:R-:W-:Y:S02]  /*1d170*/  IMAD.MOV.U32 R14, RZ, RZ, R129 ;  /* 0x000000ffff0e7224 */ /* 0x000fe400078e0081 */
[----:B------:R-:W-:Y:S02]  /*1d180*/  IMAD.MOV.U32 R15, RZ, RZ, R104 ;  /* 0x000000ffff0f7224 */ /* 0x000fe400078e0068 */
[----:B--2---:R-:W-:-:S02]  /*1d190*/  IMAD.MOV.U32 R190, RZ, RZ, R8 ;  /* 0x000000ffffbe7224 */ /* 0x004fc400078e0008 */
[----:B------:R-:W-:Y:S02]  /*1d1a0*/  IMAD.MOV.U32 R191, RZ, RZ, R9 ;  /* 0x000000ffffbf7224 */ /* 0x000fe400078e0009 */
[----:B------:R-:W-:Y:S02]  /*1d1b0*/  IMAD.MOV.U32 R8, RZ, RZ, R155 ;  /* 0x000000ffff087224 */ /* 0x000fe400078e009b */
[----:B------:R-:W-:-:S05]  /*1d1c0*/  IMAD.MOV.U32 R9, RZ, RZ, R152 ;  /* 0x000000ffff097224 */ /* 0x000fca00078e0098 */
[----:B------:R-:W-:Y:S04]  /*1d1d0*/  STL.64 [R1+0x5e8], R8 ;  /* 0x0005e80801007387 */ /* 0x000fe80000100a00 */
[----:B------:R-:W-:Y:S04]  /*1d1e0*/  STL.64 [R1+0x5f0], R10 ;  /* 0x0005f00a01007387 */ /* 0x000fe80000100a00 */
[----:B------:R-:W-:Y:S04]  /*1d1f0*/  STL.64 [R1+0x5f8], R12 ;  /* 0x0005f80c01007387 */ /* 0x000fe80000100a00 */
[----:B------:R1:W-:Y:S02]  /*1d200*/  STL.64 [R1+0x600], R14 ;  /* 0x0006000e01007387 */ /* 0x0003e40000100a00 */
[----:B-1----:R-:W-:-:S02]  /*1d210*/  IMAD.MOV.U32 R15, RZ, RZ, R17 ;  /* 0x000000ffff0f7224 */ /* 0x002fc400078e0011 */
[----:B------:R-:W-:Y:S02]  /*1d220*/  IMAD.MOV.U32 R14, RZ, RZ, R16 ;  /* 0x000000ffff0e7224 */ /* 0x000fe400078e0010 */
[----:B------:R-:W-:Y:S02]  /*1d230*/  IMAD.MOV.U32 R17, RZ, RZ, R18 ;  /* 0x000000ffff117224 */ /* 0x000fe400078e0012 */
[----:B------:R-:W-:Y:S02]  /*1d240*/  IMAD.MOV.U32 R16, RZ, RZ, R105 ;  /* 0x000000ffff107224 */ /* 0x000fe400078e0069 */
[----:B------:R-:W-:Y:S02]  /*1d250*/  IMAD.MOV.U32 R18, RZ, RZ, R19 ;  /* 0x000000ffff127224 */ /* 0x000fe400078e0013 */
[----:B------:R-:W-:Y:S02]  /*1d260*/  IMAD.MOV.U32 R19, RZ, RZ, R20 ;  /* 0x000000ffff137224 */ /* 0x000fe400078e0014 */
[----:B------:R-:W-:-:S02]  /*1d270*/  IMAD.MOV.U32 R20, RZ, RZ, R21 ;  /* 0x000000ffff147224 */ /* 0x000fc400078e0015 */
[----:B------:R-:W-:Y:S01]  /*1d280*/  IMAD.MOV.U32 R21, RZ, RZ, R22 ;  /* 0x000000ffff157224 */ /* 0x000fe200078e0016 */
[----:B------:R-:W-:Y:S01]  /*1d290*/  STL.64 [R1+0x608], R16 ;  /* 0x0006081001007387 */ /* 0x000fe20000100a00 */
[----:B------:R-:W-:Y:S02]  /*1d2a0*/  IMAD.MOV.U32 R22, RZ, RZ, R23 ;  /* 0x000000ffff167224 */ /* 0x000fe400078e0017 */
[----:B------:R-:W-:Y:S01]  /*1d2b0*/  IMAD.MOV.U32 R23, RZ, RZ, R24 ;  /* 0x000000ffff177224 */ /* 0x000fe200078e0018 */
[----:B------:R1:W-:Y:S04]  /*1d2c0*/  STL.64 [R1+0x610], R18 ;  /* 0x0006101201007387 */ /* 0x0003e80000100a00 */
[----:B-1----:R-:W2:Y:S04]  /*1d2d0*/  LDL.LU.64 R18, [R1+0x140] ;  /* 0x0001400001127983 */ /* 0x002ea80000300a00 */
[----:B------:R1:W-:Y:S04]  /*1d2e0*/  STL.64 [R1+0x618], R20 ;  /* 0x0006181401007387 */ /* 0x0003e80000100a00 */
[----:B-1----:R-:W2:Y:S04]  /*1d2f0*/  LDL.LU.64 R20, [R1+0x30] ;  /* 0x0000300001147983 */ /* 0x002ea80000300a00 */
[----:B------:R1:W-:Y:S04]  /*1d300*/  STL.64 [R1+0x620], R22 ;  /* 0x0006201601007387 */ /* 0x0003e80000100a00 */
[----:B-1----:R-:W3:Y:S01]  /*1d310*/  LDL.LU.64 R22, [R1+0x28] ;  /* 0x0000280001167983 */ /* 0x002ee20000300a00 */
[----:B------:R-:W-:-:S02]  /*1d320*/  IMAD.MOV.U32 R24, RZ, RZ, R25 ;  /* 0x000000ffff187224 */ /* 0x000fc400078e0019 */
[----:B------:R-:W-:Y:S02]  /*1d330*/  IMAD.MOV.U32 R25, RZ, RZ, R26 ;  /* 0x000000ffff197224 */ /* 0x000fe400078e001a */
[----:B------:R-:W-:Y:S02]  /*1d340*/  IMAD.MOV.U32 R26, RZ, RZ, R27 ;  /* 0x000000ffff1a7224 */ /* 0x000fe400078e001b */
[----:B------:R-:W-:Y:S02]  /*1d350*/  IMAD.MOV.U32 R27, RZ, RZ, R28 ;  /* 0x000000ffff1b7224 */ /* 0x000fe400078e001c */
[----:B------:R-:W-:Y:S02]  /*1d360*/  IMAD.MOV.U32 R28, RZ, RZ, R29 ;  /* 0x000000ffff1c7224 */ /* 0x000fe400078e001d */
[----:B------:R-:W-:Y:S02]  /*1d370*/  IMAD.MOV.U32 R29, RZ, RZ, R30 ;  /* 0x000000ffff1d7224 */ /* 0x000fe400078e001e */
[----:B------:R-:W-:-:S02]  /*1d380*/  IMAD.MOV.U32 R30, RZ, RZ, R31 ;  /* 0x000000ffff1e7224 */ /* 0x000fc400078e001f */
[----:B------:R-:W-:Y:S02]  /*1d390*/  IMAD.MOV.U32 R31, RZ, RZ, R32 ;  /* 0x000000ffff1f7224 */ /* 0x000fe400078e0020 */
[----:B------:R-:W-:Y:S02]  /*1d3a0*/  IMAD.MOV.U32 R32, RZ, RZ, R33 ;  /* 0x000000ffff207224 */ /* 0x000fe400078e0021 */
[----:B------:R-:W-:Y:S02]  /*1d3b0*/  IMAD.MOV.U32 R33, RZ, RZ, R34 ;  /* 0x000000ffff217224 */ /* 0x000fe400078e0022 */
[----:B------:R-:W-:Y:S02]  /*1d3c0*/  IMAD.MOV.U32 R34, RZ, RZ, R35 ;  /* 0x000000ffff227224 */ /* 0x000fe400078e0023 */
[----:B------:R-:W-:Y:S02]  /*1d3d0*/  IMAD.MOV.U32 R35, RZ, RZ, R36 ;  /* 0x000000ffff237224 */ /* 0x000fe400078e0024 */
[----:B------:R-:W-:Y:S01]  /*1d3e0*/  IMAD.MOV.U32 R36, RZ, RZ, R37 ;  /* 0x000000ffff247224 */ /* 0x000fe200078e0025 */
[----:B------:R-:W-:Y:S01]  /*1d3f0*/  STL.64 [R1+0x628], R24 ;  /* 0x0006281801007387 */ /* 0x000fe20000100a00 */
[----:B------:R-:W-:-:S02]  /*1d400*/  IMAD.MOV.U32 R37, RZ, RZ, R38 ;  /* 0x000000ffff257224 */ /* 0x000fc400078e0026 */
[----:B------:R-:W-:Y:S01]  /*1d410*/  IMAD.MOV.U32 R38, RZ, RZ, R39 ;  /* 0x000000ffff267224 */ /* 0x000fe200078e0027 */
[----:B------:R-:W-:Y:S01]  /*1d420*/  STL.64 [R1+0x630], R26 ;  /* 0x0006301a01007387 */ /* 0x000fe20000100a00 */
[----:B------:R-:W-:Y:S02]  /*1d430*/  IMAD.MOV.U32 R39, RZ, RZ, R40 ;  /* 0x000000ffff277224 */ /* 0x000fe400078e0028 */
[----:B------:R-:W-:Y:S01]  /*1d440*/  IMAD.MOV.U32 R40, RZ, RZ, R41 ;  /* 0x000000ffff287224 */ /* 0x000fe200078e0029 */
[----:B------:R-:W-:Y:S01]  /*1d450*/  STL.64 [R1+0x638], R28 ;  /* 0x0006381c01007387 */ /* 0x000fe20000100a00 */
[----:B------:R-:W-:Y:S02]  /*1d460*/  IMAD.MOV.U32 R41, RZ, RZ, R42 ;  /* 0x000000ffff297224 */ /* 0x000fe400078e002a */
[----:B------:R-:W-:Y:S01]  /*1d470*/  IMAD.MOV.U32 R42, RZ, RZ, R43 ;  /* 0x000000ffff2a7224 */ /* 0x000fe200078e002b */
[----:B------:R1:W-:Y:S01]  /*1d480*/  STL.64 [R1+0x640], R30 ;  /* 0x0006401e01007387 */ /* 0x0003e20000100a00 */
[----:B------:R-:W-:-:S02]  /*1d490*/  IMAD.MOV.U32 R43, RZ, RZ, R44 ;  /* 0x000000ffff2b7224 */ /* 0x000fc400078e002c */
[----:B------:R-:W-:Y:S02]  /*1d4a0*/  IMAD.MOV.U32 R9, RZ, RZ, R179 ;  /* 0x000000ffff097224 */ /* 0x000fe400078e00b3 */
[----:B------:R-:W-:Y:S02]  /*1d4b0*/  IMAD.MOV.U32 R179, RZ, RZ, R181 ;  /* 0x000000ffffb37224 */ /* 0x000fe400078e00b5 */
[----:B----4-:R-:W-:Y:S01]  /*1d4c0*/  IMAD.MOV.U32 R16, RZ, RZ, R184 ;  /* 0x000000ffff107224 */ /* 0x010fe200078e00b8 */
[----:B-1----:R-:W4:Y:S01]  /*1d4d0*/  LDL.LU.64 R30, [R1+0xa8] ;  /* 0x0000a800011e7983 */ /* 0x002f220000300a00 */
[----:B------:R-:W-:-:S03]  /*1d4e0*/  IMAD.MOV.U32 R181, RZ, RZ, R183 ;  /* 0x000000ffffb57224 */ /* 0x000fc600078e00b7 */
[----:B------:R1:W-:Y:S04]  /*1d4f0*/  STL.64 [R1+0x648], R32 ;  /* 0x0006482001007387 */ /* 0x0003e80000100a00 */
[----:B------:R1:W-:Y:S04]  /*1d500*/  STL.64 [R1+0x650], R34 ;  /* 0x0006502201007387 */ /* 0x0003e80000100a00 */
[----:B------:R1:W-:Y:S04]  /*1d510*/  STL.64 [R1+0x658], R36 ;  /* 0x0006582401007387 */ /* 0x0003e80000100a00 */
[----:B------:R-:W-:Y:S04]  /*1d520*/  STL.64 [R1+0x660], R38 ;  /* 0x0006602601007387 */ /* 0x000fe80000100a00 */
[----:B------:R1:W-:Y:S04]  /*1d530*/  STL.64 [R1+0x668], R40 ;  /* 0x0006682801007387 */ /* 0x0003e80000100a00 */
[----:B------:R1:W-:Y:S01]  /*1d540*/  STL.64 [R1+0x670], R42 ;  /* 0x0006702a01007387 */ /* 0x0003e20000100a00 */
[----:B--2---:R-:W-:-:S02]  /*1d550*/  IMAD.MOV.U32 R28, RZ, RZ, R20 ;  /* 0x000000ffff1c7224 */ /* 0x004fc400078e0014 */
[----:B------:R-:W-:Y:S02]  /*1d560*/  IMAD.MOV.U32 R29, RZ, RZ, R21 ;  /* 0x000000ffff1d7224 */ /* 0x000fe400078e0015 */
[----:B------:R-:W2:Y:S01]  /*1d570*/  LDL.LU.64 R20, [R1+0x108] ;  /* 0x0001080001147983 */ /* 0x000ea20000300a00 */
[----:B---3--:R-:W-:Y:S02]  /*1d580*/  IMAD.MOV.U32 R184, RZ, RZ, R22 ;  /* 0x000000ffffb87224 */ /* 0x008fe400078e0016 */
[----:B------:R-:W-:Y:S02]  /*1d590*/  IMAD.MOV.U32 R183, RZ, RZ, R23 ;  /* 0x000000ffffb77224 */ /* 0x000fe400078e0017 */
[----:B------:R-:W-:Y:S02]  /*1d5a0*/  IMAD.MOV.U32 R22, RZ, RZ, R14 ;  /* 0x000000ffff167224 */ /* 0x000fe400078e000e */
[----:B------:R-:W-:Y:S02]  /*1d5b0*/  IMAD.MOV.U32 R23, RZ, RZ, R15 ;  /* 0x000000ffff177224 */ /* 0x000fe400078e000f */
[----:B------:R-:W-:-:S02]  /*1d5c0*/  IMAD.MOV.U32 R14, RZ, RZ, R238 ;  /* 0x000000ffff0e7224 */ /* 0x000fc400078e00ee */
[----:B------:R-:W-:Y:S02]  /*1d5d0*/  IMAD.MOV.U32 R15, RZ, RZ, R239 ;  /* 0x000000ffff0f7224 */ /* 0x000fe400078e00ef */
[----:B------:R-:W3:Y:S01]  /*1d5e0*/  LDL.LU.64 R238, [R1+0x60] ;  /* 0x0000600001ee7983 */ /* 0x000ee20000300a00 */
        /* <DEDUP_REMOVED lines=20> */
[----:B----4-:R-:W-:Y:S02]  /*1d730*/  IMAD.MOV.U32 R200, RZ, RZ, R30 ;  /* 0x000000ffffc87224 */ /* 0x010fe400078e001e */
        /* <DEDUP_REMOVED lines=20> */
[----:B-1----:R-:W-:Y:S02]  /*1d880*/  IMAD.MOV.U32 R32, RZ, RZ, R24 ;  /* 0x000000ffff207224 */ /* 0x002fe400078e0018 */
        /* <DEDUP_REMOVED lines=64> */
[----:B--2---:R-:W-:-:S02]  /*1dc90*/  IMAD.MOV.U32 R216, RZ, RZ, R20 ;  /* 0x000000ffffd87224 */ /* 0x004fc400078e0014 */
[----:B------:R-:W-:Y:S02]  /*1dca0*/  IMAD.MOV.U32 R215, RZ, RZ, R21 ;  /* 0x000000ffffd77224 */ /* 0x000fe400078e0015 */
[----:B------:R-:W-:Y:S02]  /*1dcb0*/  IMAD.MOV.U32 R20, RZ, RZ, R6 ;  /* 0x000000ffff147224 */ /* 0x000fe400078e0006 */
[----:B------:R-:W-:Y:S02]  /*1dcc0*/  IMAD.MOV.U32 R21, RZ, RZ, R7 ;  /* 0x000000ffff157224 */ /* 0x000fe400078e0007 */
[----:B---3--:R-:W-:Y:S02]  /*1dcd0*/  IMAD.MOV.U32 R218, RZ, RZ, R238 ;  /* 0x000000ffffda7224 */ /* 0x008fe400078e00ee */
[----:B------:R-:W-:Y:S02]  /*1dce0*/  IMAD.MOV.U32 R217, RZ, RZ, R239 ;  /* 0x000000ffffd97224 */ /* 0x000fe400078e00ef */
[----:B------:R-:W2:Y:S04]  /*1dcf0*/  LDL.LU.64 R238, [R1+0x1d0] ;  /* 0x0001d00001ee7983 */ /* 0x000ea80000300a00 */
[----:B------:R-:W3:Y:S04]  /*1dd00*/  LDL.LU.64 R12, [R1+0x58] ;  /* 0x00005800010c7983 */ /* 0x000ee80000300a00 */
[----:B------:R-:W4:Y:S04]  /*1dd10*/  LDL.LU.64 R6, [R1+0x138] ;  /* 0x0001380001067983 */ /* 0x000f280000300a00 */
[----:B------:R-:W4:Y:S04]  /*1dd20*/  LDL.LU.64 R10, [R1+0x220] ;  /* 0x00022000010a7983 */ /* 0x000f280000300a00 */
[----:B------:R-:W4:Y:S04]  /*1dd30*/  LDL.LU.64 R8, [R1+0x1a0] ;  /* 0x0001a00001087983 */ /* 0x000f280000300a00 */
[----:B------:R-:W4:Y:S01]  /*1dd40*/  LDL.LU.64 R4, [R1+0x20] ;  /* 0x0000200001047983 */ /* 0x000f220000300a00 */
        /* <DEDUP_REMOVED lines=14> */
[----:B------:R-:W-:Y:S01]  /*1de30*/  IMAD.MOV.U32 R235, RZ, RZ, R26 ;  /* 0x000000ffffeb7224 */ /* 0x000fe200078e001a */
[----:B------:R-:W4:Y:S01]  /*1de40*/  LDL.LU.64 R34, [R1+0x190] ;  /* 0x0001900001227983 */ /* 0x000f220000300a00 */
[----:B------:R-:W-:-:S03]  /*1de50*/  IMAD.MOV.U32 R234, RZ, RZ, R27 ;  /* 0x000000ffffea7224 */ /* 0x000fc600078e001b */
[----:B------:R-:W4:Y:S01]  /*1de60*/  LDL.LU.64 R26, [R1+0xc8] ;  /* 0x0000c800011a7983 */ /* 0x000f220000300a00 */
        /* <DEDUP_REMOVED lines=90> */
[----:B--2---:R-:W-:Y:S02]  /*1e410*/  IMAD.MOV.U32 R30, RZ, RZ, R238 ;  /* 0x000000ffff1e7224 */ /* 0x004fe400078e00ee */
[----:B------:R-:W-:-:S02]  /*1e420*/  IMAD.MOV.U32 R31, RZ, RZ, R239 ;  /* 0x000000ffff1f7224 */ /* 0x000fc400078e00ef */
[----:B---3--:R-:W-:Y:S02]  /*1e430*/  IMAD.MOV.U32 R239, RZ, RZ, R12 ;  /* 0x000000ffffef7224 */ /* 0x008fe400078e000c */
[----:B------:R-:W-:Y:S02]  /*1e440*/  IMAD.MOV.U32 R238, RZ, RZ, R13 ;  /* 0x000000ffffee7224 */ /* 0x000fe400078e000d */
[----:B----4-:R-:W-:Y:S02]  /*1e450*/  IMAD.MOV.U32 R28, RZ, RZ, R10 ;  /* 0x000000ffff1c7224 */ /* 0x010fe400078e000a */
[----:B------:R-:W-:Y:S02]  /*1e460*/  IMAD.MOV.U32 R29, RZ, RZ, R11 ;  /* 0x000000ffff1d7224 */ /* 0x000fe400078e000b */
[----:B------:R-:W-:Y:S01]  /*1e470*/  IMAD.MOV.U32 R12, RZ, RZ, R8 ;  /* 0x000000ffff0c7224 */ /* 0x000fe200078e0008 */
[----:B------:R-:W2:Y:S01]  /*1e480*/  LDL.LU.64 R10, [R1+0x118] ;  /* 0x00011800010a7983 */ /* 0x000ea20000300a00 */
[----:B------:R-:W-:-:S02]  /*1e490*/  IMAD.MOV.U32 R13, RZ, RZ, R9 ;  /* 0x000000ffff0d7224 */ /* 0x000fc400078e0009 */
[----:B------:R-:W-:Y:S01]  /*1e4a0*/  IMAD.MOV.U32 R241, RZ, RZ, R4 ;  /* 0x000000fffff17224 */ /* 0x000fe200078e0004 */
[----:B------:R-:W3:Y:S01]  /*1e4b0*/  LDL.LU.64 R8, [R1+0x120] ;  /* 0x0001200001087983 */ /* 0x000ee20000300a00 */
[----:B------:R-:W-:-:S03]  /*1e4c0*/  IMAD.MOV.U32 R240, RZ, RZ, R5 ;  /* 0x000000fffff07224 */ /* 0x000fc600078e0005 */
[----:B------:R-:W4:Y:S04]  /*1e4d0*/  LDL.LU.64 R4, [R1+0xe0] ;  /* 0x0000e00001047983 */ /* 0x000f280000300a00 */
[----:B------:R-:W2:Y:S04]  /*1e4e0*/  LDL.LU.64 R24, [R1+0xf0] ;  /* 0x0000f00001187983 */ /* 0x000ea80000300a00 */
[----:B------:R-:W2:Y:S01]  /*1e4f0*/  LDL.LU.64 R40, [R1+0xb8] ;  /* 0x0000b80001287983 */ /* 0x000ea20000300a00 */
[----:B------:R-:W-:Y:S02]  /*1e500*/  IMAD.MOV.U32 R42, RZ, RZ, R6 ;  /* 0x000000ffff2a7224 */ /* 0x000fe400078e0006 */
[----:B------:R-:W-:-:S02]  /*1e510*/  IMAD.MOV.U32 R43, RZ, RZ, R7 ;  /* 0x000000ffff2b7224 */ /* 0x000fc400078e0007 */
[----:B------:R-:W3:Y:S04]  /*1e520*/  LDL.LU.64 R6, [R1+0xe8] ;  /* 0x0000e80001067983 */ /* 0x000ee80000300a00 */
[----:B------:R-:W3:Y:S04]  /*1e530*/  LDL.LU.64 R38, [R1+0x78] ;  /* 0x0000780001267983 */ /* 0x000ee80000300a00 */
[----:B------:R-:W3:Y:S04]  /*1e540*/  LDL.LU.64 R14, [R1+0x18] ;  /* 0x00001800010e7983 */ /* 0x000ee80000300a00 */
[----:B------:R-:W3:Y:S01]  /*1e550*/  LDL.LU.64 R126, [R1+0x40] ;  /* 0x00004000017e7983 */ /* 0x000ee20000300a00 */
[----:B------:R-:W-:-:S02]  /*1e560*/  IMAD.MOV.U32 R249, RZ, RZ, R30 ;  /* 0x000000fffff97224 */ /* 0x000fc400078e001e */
[----:B------:R-:W-:Y:S02]  /*1e570*/  IMAD.MOV.U32 R248, RZ, RZ, R31 ;  /* 0x000000fffff87224 */ /* 0x000fe400078e001f */
[----:B------:R-:W-:Y:S02]  /*1e580*/  IMAD.MOV.U32 R30, RZ, RZ, R28 ;  /* 0x000000ffff1e7224 */ /* 0x000fe400078e001c */
[----:B------:R-:W-:Y:S02]  /*1e590*/  IMAD.MOV.U32 R31, RZ, RZ, R29 ;  /* 0x000000ffff1f7224 */ /* 0x000fe400078e001d */
[----:B------:R-:W4:Y:S01]  /*1e5a0*/  LDL.LU.64 R28, [R1+0x228] ;  /* 0x00022800011c7983 */ /* 0x000f220000300a00 */
[----:B------:R-:W-:Y:S02]  /*1e5b0*/  IMAD.MOV.U32 R247, RZ, RZ, R250 ;  /* 0x000000fffff77224 */ /* 0x000fe400078e00fa */
[----:B------:R-:W-:Y:S02]  /*1e5c0*/  IMAD.MOV.U32 R246, RZ, RZ, R251 ;  /* 0x000000fffff67224 */ /* 0x000fe400078e00fb */
[----:B------:R-:W-:-:S02]  /*1e5d0*/  IMAD.MOV.U32 R251, RZ, RZ, R42 ;  /* 0x000000fffffb7224 */ /* 0x000fc400078e002a */
[----:B------:R-:W-:Y:S02]  /*1e5e0*/  IMAD.MOV.U32 R250, RZ, RZ, R43 ;  /* 0x000000fffffa7224 */ /* 0x000fe400078e002b */
[----:B------:R1:W5:Y:S01]  /*1e5f0*/  LDL.LU.64 R42, [R1+0x670] ;  /* 0x00067000012a7983 */ /* 0x0003620000300a00 */
[----:B------:R-:W-:-:S03]  /*1e600*/  IMAD.MOV.U32 R252, RZ, RZ, R27 ;  /* 0x000000fffffc7224 */ /* 0x000fc600078e001b */
[----:B------:R1:W-:Y:S04]  /*1e610*/  STL [R1], R26 ;  /* 0x0000001a01007387 */ /* 0x0003e80000100800 */
[----:B-1----:R-:W4:Y:S01]  /*1e620*/  LDL.LU.64 R26, [R1+0x158] ;  /* 0x00015800011a7983 */ /* 0x002f220000300a00 */
[----:B------:R-:W-:Y:S02]  /*1e630*/  IMAD.MOV.U32 R172, RZ, RZ, R210 ;  /* 0x000000ffffac7224 */ /* 0x000fe400078e00d2 */
[----:B------:R-:W-:Y:S02]  /*1e640*/  IMAD.MOV.U32 R210, RZ, RZ, R222 ;  /* 0x000000ffffd27224 */ /* 0x000fe400078e00de */
[----:B--2---:R-:W-:Y:S01]  /*1e650*/  IMAD.MOV.U32 R222, RZ, RZ, R41 ;  /* 0x000000ffffde7224 */ /* 0x004fe200078e0029 */
[----:B------:R1:W-:Y:S04]  /*1e660*/  STL [R1+0x8], R40 ;  /* 0x0000082801007387 */ /* 0x0003e80000100800 */
[----:B-1----:R1:W5:Y:S04]  /*1e670*/  LDL.LU.64 R40, [R1+0x668] ;  /* 0x0006680001287983 */ /* 0x0023680000300a00 */
[----:B------:R2:W-:Y:S04]  /*1e680*/  STL [R1+0x4], R222 ;  /* 0x000004de01007387 */ /* 0x0005e80000100800 */
[----:B---3--:R3:W-:Y:S01]  /*1e690*/  STL [R1+0x10], R38 ;  /* 0x0000102601007387 */ /* 0x0087e20000100800 */
[----:B--2---:R-:W-:-:S03]  /*1e6a0*/  IMAD.MOV.U32 R222, RZ, RZ, R39 ;  /* 0x000000ffffde7224 */ /* 0x004fc600078e0027 */
[----:B---3--:R1:W5:Y:S04]  /*1e6b0*/  LDL.LU.64 R38, [R1+0x660] ;  /* 0x0006600001267983 */ /* 0x0083680000300a00 */
[----:B------:R-:W-:Y:S04]  /*1e6c0*/  STL [R1+0x18], R14 ;  /* 0x0000180e01007387 */ /* 0x000fe80000100800 */
[----:B------:R2:W-:Y:S02]  /*1e6d0*/  STL [R1+0xc], R222 ;  /* 0x00000cde01007387 */ /* 0x0005e40000100800 */
[----:B--2---:R-:W-:-:S02]  /*1e6e0*/  IMAD.MOV.U32 R222, RZ, RZ, R15 ;  /* 0x000000ffffde7224 */ /* 0x004fc400078e000f */
[----:B------:R-:W2:Y:S04]  /*1e6f0*/  LDL.LU.64 R14, [R1+0x80] ;  /* 0x00008000010e7983 */ /* 0x000ea80000300a00 */
[----:B------:R3:W-:Y:S04]  /*1e700*/  STL [R1+0x14], R222 ;  /* 0x000014de01007387 */ /* 0x0007e80000100800 */
[----:B------:R1:W-:Y:S01]  /*1e710*/  STL [R1+0x20], R126 ;  /* 0x0000207e01007387 */ /* 0x0003e20000100800 */
[----:B---3--:R-:W-:-:S05]  /*1e720*/  IMAD.MOV.U32 R222, RZ, RZ, R127 ;  /* 0x000000ffffde7224 */ /* 0x008fca00078e007f */
[----:B------:R3:W-:Y:S01]  /*1e730*/  STL [R1+0x1c], R222 ;  /* 0x00001cde01007387 */ /* 0x0007e20000100800 */
[----:B-1----:R-:W-:Y:S02]  /*1e740*/  IMAD.MOV.U32 R126, RZ, RZ, R20 ;  /* 0x000000ffff7e7224 */ /* 0x002fe400078e0014 */
[----:B------:R-:W-:Y:S01]  /*1e750*/  IMAD.MOV.U32 R127, RZ, RZ, R21 ;  /* 0x000000ffff7f7224 */ /* 0x000fe200078e0015 */
[----:B------:R1:W-:Y:S04]  /*1e760*/  STL [R1+0x28], R36 ;  /* 0x0000282401007387 */ /* 0x0003e80000100800 */
[----:B------:R-:W2:Y:S01]  /*1e770*/  LDL.LU.64 R20, [R1+0x270] ;  /* 0x0002700001147983 */ /* 0x000ea20000300a00 */
[----:B---3--:R-:W-:-:S03]  /*1e780*/  IMAD.MOV.U32 R222, RZ, RZ, R37 ;  /* 0x000000ffffde7224 */ /* 0x008fc600078e0025 */
[----:B-1----:R1:W5:Y:S04]  /*1e790*/  LDL.LU.64 R36, [R1+0x658] ;  /* 0x0006580001247983 */ /* 0x0023680000300a00 */
[----:B------:R-:W-:Y:S04]  /*1e7a0*/  STL [R1+0x24], R222 ;  /* 0x000024de01007387 */ /* 0x000fe80000100800 */
[----:B----4-:R3:W-:Y:S04]  /*1e7b0*/  STL [R1+0x30], R28 ;  /* 0x0000301c01007387 */ /* 0x0107e80000100800 */
[----:B------:R-:W-:Y:S01]  /*1e7c0*/  STL [R1+0x38], R34 ;  /* 0x0000382201007387 */ /* 0x000fe20000100800 */
[----:B---3--:R-:W-:-:S05]  /*1e7d0*/  IMAD.MOV.U32 R28, RZ, RZ, R29 ;  /* 0x000000ffff1c7224 */ /* 0x008fca00078e001d */
[----:B------:R3:W-:Y:S01]  /*1e7e0*/  STL [R1+0x2c], R28 ;  /* 0x00002c1c01007387 */ /* 0x0007e20000100800 */
[----:B------:R-:W-:-:S03]  /*1e7f0*/  IMAD.MOV.U32 R222, RZ, RZ, R35 ;  /* 0x000000ffffde7224 */ /* 0x000fc600078e0023 */
[----:B---3--:R-:W3:Y:S04]  /*1e800*/  LDL.LU.64 R28, [R1+0x188] ;  /* 0x00018800011c7983 */ /* 0x008ee80000300a00 */
[----:B------:R1:W5:Y:S04]  /*1e810*/  LDL.LU.64 R34, [R1+0x650] ;  /* 0x0006500001227983 */ /* 0x0003680000300a00 */
[----:B------:R4:W-:Y:S04]  /*1e820*/  STL [R1+0x34], R222 ;  /* 0x000034de01007387 */ /* 0x0009e80000100800 */
[----:B------:R1:W-:Y:S01]  /*1e830*/  STL [R1+0x40], R26 ;  /* 0x0000401a01007387 */ /* 0x0003e20000100800 */
[----:B----4-:R-:W-:-:S03]  /*1e840*/  IMAD.MOV.U32 R222, RZ, RZ, R27 ;  /* 0x000000ffffde7224 */ /* 0x010fc600078e001b */
[----:B-1----:R-:W4:Y:S04]  /*1e850*/  LDL.LU.64 R26, [R1+0x110] ;  /* 0x00011000011a7983 */ /* 0x002f280000300a00 */
[----:B------:R-:W-:Y:S04]  /*1e860*/  STL [R1+0x3c], R222 ;  /* 0x00003cde01007387 */ /* 0x000fe80000100800 */
[----:B------:R1:W-:Y:S04]  /*1e870*/  STL [R1+0x48], R24 ;  /* 0x0000481801007387 */ /* 0x0003e80000100800 */
[----:B------:R-:W-:Y:S01]  /*1e880*/  STL [R1+0x50], R18 ;  /* 0x0000501201007387 */ /* 0x000fe20000100800 */
[----:B-1----:R-:W-:-:S05]  /*1e890*/  IMAD.MOV.U32 R24, RZ, RZ, R25 ;  /* 0x000000ffff187224 */ /* 0x002fca00078e0019 */
[----:B------:R1:W-:Y:S01]  /*1e8a0*/  STL [R1+0x44], R24 ;  /* 0x0000441801007387 */ /* 0x0003e20000100800 */
[----:B------:R-:W-:-:S03]  /*1e8b0*/  IMAD.MOV.U32 R222, RZ, RZ, R19 ;  /* 0x000000ffffde7224 */ /* 0x000fc600078e0013 */
[----:B-1----:R-:W4:Y:S01]  /*1e8c0*/  LDL.LU.64 R24, [R1+0xa0] ;  /* 0x0000a00001187983 */ /* 0x002f220000300a00 */
[----:B------:R-:W-:Y:S02]  /*1e8d0*/  IMAD.MOV.U32 R18, RZ, RZ, R16 ;  /* 0x000000ffff127224 */ /* 0x000fe400078e0010 */
[----:B------:R-:W-:Y:S01]  /*1e8e0*/  IMAD.MOV.U32 R19, RZ, RZ, R17 ;  /* 0x000000ffff137224 */ /* 0x000fe200078e0011 */
[----:B------:R1:W-:Y:S04]  /*1e8f0*/  STL [R1+0x4c], R222 ;  /* 0x00004cde01007387 */ /* 0x0003e80000100800 */
[----:B------:R1:W-:Y:S04]  /*1e900*/  STL [R1+0x58], R32 ;  /* 0x0000582001007387 */ /* 0x0003e80000100800 */
[----:B------:R-:W4:Y:S01]  /*1e910*/  LDL.LU.64 R16, [R1+0x2b8] ;  /* 0x0002b80001107983 */ /* 0x000f220000300a00 */
[----:B-1----:R-:W-:-:S03]  /*1e920*/  IMAD.MOV.U32 R222, RZ, RZ, R33 ;  /* 0x000000ffffde7224 */ /* 0x002fc600078e0021 */
[----:B------:R1:W5:Y:S04]  /*1e930*/  LDL.LU.64 R32, [R1+0x648] ;  /* 0x0006480001207983 */ /* 0x0003680000300a00 */
[----:B--2---:R2:W-:Y:S04]  /*1e940*/  STL [R1+0x60], R14 ;  /* 0x0000600e01007387 */ /* 0x0045e80000100800 */
[----:B------:R-:W-:Y:S04]  /*1e950*/  STL [R1+0x54], R222 ;  /* 0x000054de01007387 */ /* 0x000fe80000100800 */
[----:B------:R-:W-:Y:S01]  /*1e960*/  STL [R1+0x68], R126 ;  /* 0x0000687e01007387 */ /* 0x000fe20000100800 */
[----:B--2---:R-:W-:-:S05]  /*1e970*/  IMAD.MOV.U32 R14, RZ, RZ, R15 ;  /* 0x000000ffff0e7224 */ /* 0x004fca00078e000f */
[----:B------:R2:W-:Y:S04]  /*1e980*/  STL [R1+0x5c], R14 ;  /* 0x00005c0e01007387 */ /* 0x0005e80000100800 */
[----:B--2---:R-:W2:Y:S01]  /*1e990*/  LDL.LU.64 R14, [R1+0x218] ;  /* 0x00021800010e7983 */ /* 0x004ea20000300a00 */
[----:B------:R-:W-:-:S03]  /*1e9a0*/  IMAD.MOV.U32 R126, RZ, RZ, R127 ;  /* 0x000000ffff7e7224 */ /* 0x000fc600078e007f */
[----:B------:R1:W-:Y:S04]  /*1e9b0*/  STL [R1+0x70], R20 ;  /* 0x0000701401007387 */ /* 0x0003e80000100800 */
[----:B------:R-:W-:Y:S04]  /*1e9c0*/  STL [R1+0x64], R126 ;  /* 0x0000647e01007387 */ /* 0x000fe80000100800 */
[----:B------:R-:W-:Y:S01]  /*1e9d0*/  STL [R1+0x78], R30 ;  /* 0x0000781e01007387 */ /* 0x000fe20000100800 */
[----:B-1----:R-:W-:-:S05]  /*1e9e0*/  IMAD.MOV.U32 R20, RZ, RZ, R21 ;  /* 0x000000ffff147224 */ /* 0x002fca00078e0015 */
[----:B------:R1:W-:Y:S04]  /*1e9f0*/  STL [R1+0x6c], R20 ;  /* 0x00006c1401007387 */ /* 0x0003e80000100800 */
[----:B-1----:R-:W2:Y:S01]  /*1ea00*/  LDL.LU.64 R20, [R1+0x150] ;  /* 0x0001500001147983 */ /* 0x002ea20000300a00 */
[----:B------:R-:W-:-:S03]  /*1ea10*/  IMAD.MOV.U32 R30, RZ, RZ, R31 ;  /* 0x000000ffff1e7224 */ /* 0x000fc600078e001f */
[----:B---3--:R1:W-:Y:S04]  /*1ea20*/  STL [R1+0x80], R28 ;  /* 0x0000801c01007387 */ /* 0x0083e80000100800 */
[----:B------:R-:W-:Y:S01]  /*1ea30*/  STL [R1+0x74], R30 ;  /* 0x0000741e01007387 */ /* 0x000fe20000100800 */
[----:B-1----:R-:W-:-:S05]  /*1ea40*/  IMAD.MOV.U32 R28, RZ, RZ, R29 ;  /* 0x000000ffff1c7224 */ /* 0x002fca00078e001d */
[----:B------:R1:W-:Y:S04]  /*1ea50*/  STL [R1+0x7c], R28 ;  /* 0x00007c1c01007387 */ /* 0x0003e80000100800 */
[----:B------:R3:W-:Y:S01]  /*1ea60*/  STL [R1+0x88], R8 ;  /* 0x0000880801007387 */ /* 0x0007e20000100800 */
[----:B-1----:R-:W-:-:S03]  /*1ea70*/  IMAD.MOV.U32 R28, RZ, RZ, R9 ;  /* 0x000000ffff1c7224 */ /* 0x002fc600078e0009 */
[----:B---3--:R-:W3:Y:S04]  /*1ea80*/  LDL.LU.64 R8, [R1+0xf8] ;  /* 0x0000f80001087983 */ /* 0x008ee80000300a00 */
[----:B------:R-:W-:Y:S04]  /*1ea90*/  STL [R1+0x84], R28 ;  /* 0x0000841c01007387 */ /* 0x000fe80000100800 */
[----:B----4-:R1:W-:Y:S02]  /*1eaa0*/  STL [R1+0x90], R26 ;  /* 0x0000901a01007387 */ /* 0x0103e40000100800 */
[----:B-1----:R-:W-:-:S05]  /*1eab0*/  IMAD.MOV.U32 R26, RZ, RZ, R27 ;  /* 0x000000ffff1a7224 */ /* 0x002fca00078e001b */
[----:B------:R1:W-:Y:S04]  /*1eac0*/  STL [R1+0x8c], R26 ;  /* 0x00008c1a01007387 */ /* 0x0003e80000100800 */
[----:B------:R4:W-:Y:S01]  /*1ead0*/  STL [R1+0x98], R4 ;  /* 0x0000980401007387 */ /* 0x0009e20000100800 */
[----:B-1----:R-:W-:-:S03]  /*1eae0*/  IMAD.MOV.U32 R26, RZ, RZ, R5 ;  /* 0x000000ffff1a7224 */ /* 0x002fc600078e0005 */
[----:B----4-:R-:W4:Y:S04]  /*1eaf0*/  LDL.LU.64 R4, [R1+0x2f8] ;  /* 0x0002f80001047983 */ /* 0x010f280000300a00 */
[----:B------:R-:W-:Y:S04]  /*1eb00*/  STL [R1+0x94], R26 ;  /* 0x0000941a01007387 */ /* 0x000fe80000100800 */
[----:B------:R1:W-:Y:S02]  /*1eb10*/  STL [R1+0xa0], R24 ;  /* 0x0000a01801007387 */ /* 0x0003e40000100800 */
[----:B-1----:R-:W-:-:S05]  /*1eb20*/  IMAD.MOV.U32 R24, RZ, RZ, R25 ;  /* 0x000000ffff187224 */ /* 0x002fca00078e0019 */
[----:B------:R-:W-:Y:S04]  /*1eb30*/  STL [R1+0x9c], R24 ;  /* 0x00009c1801007387 */ /* 0x000fe80000100800 */
[----:B------:R1:W-:Y:S04]  /*1eb40*/  STL [R1+0xa8], R2 ;  /* 0x0000a80201007387 */ /* 0x0003e80000100800 */
[----:B------:R-:W-:Y:S01]  /*1eb50*/  STL [R1+0xb0], R16 ;  /* 0x0000b01001007387 */ /* 0x000fe20000100800 */
[----:B-1----:R-:W-:-:S05]  /*1eb60*/  IMAD.MOV.U32 R2, RZ, RZ, R3 ;  /* 0x000000ffff027224 */ /* 0x002fca00078e0003 */
[----:B------:R1:W-:Y:S04]  /*1eb70*/  STL [R1+0xa4], R2 ;  /* 0x0000a40201007387 */ /* 0x0003e80000100800 */
[----:B-1----:R-:W4:Y:S01]  /*1eb80*/  LDL.LU.64 R2, [R1+0x260] ;  /* 0x0002600001027983 */ /* 0x002f220000300a00 */
[----:B------:R-:W-:-:S03]  /*1eb90*/  IMAD.MOV.U32 R16, RZ, RZ, R17 ;  /* 0x000000ffff107224 */ /* 0x000fc600078e0011 */
[----:B------:R1:W-:Y:S04]  /*1eba0*/  STL [R1+0xb8], R22 ;  /* 0x0000b81601007387 */ /* 0x0003e80000100800 */
[----:B------:R1:W-:Y:S02]  /*1ebb0*/  STL [R1+0xac], R16 ;  /* 0x0000ac1001007387 */ /* 0x0003e40000100800 */
[----:B-1----:R-:W-:Y:S02]  /*1ebc0*/  IMAD.MOV.U32 R22, RZ, RZ, R23 ;  /* 0x000000ffff167224 */ /* 0x002fe400078e0017 */
[----:B------:R-:W4:Y:S04]  /*1ebd0*/  LDL.LU.64 R16, [R1+0x1c8] ;  /* 0x0001c80001107983 */ /* 0x000f280000300a00 */
[----:B--2---:R1:W-:Y:S04]  /*1ebe0*/  STL [R1+0xc0], R14 ;  /* 0x0000c00e01007387 */ /* 0x0043e80000100800 */
[----:B------:R-:W-:Y:S04]  /*1ebf0*/  STL [R1+0xb4], R22 ;  /* 0x0000b41601007387 */ /* 0x000fe80000100800 */
[----:B------:R-:W2:Y:S01]  /*1ec00*/  LDL.LU.64 R26, [R1+0x1a8] ;  /* 0x0001a800011a7983 */ /* 0x000ea20000300a00 */
[----:B-1----:R-:W-:-:S03]  /*1ec10*/  IMAD.MOV.U32 R14, RZ, RZ, R15 ;  /* 0x000000ffff0e7224 */ /* 0x002fc600078e000f */
[----:B------:R1:W-:Y:S04]  /*1ec20*/  STL [R1+0xc8], R12 ;  /* 0x0000c80c01007387 */ /* 0x0003e80000100800 */
[----:B------:R1:W-:Y:S02]  /*1ec30*/  STL [R1+0xbc], R14 ;  /* 0x0000bc0e01007387 */ /* 0x0003e40000100800 */
[----:B-1----:R-:W-:Y:S02]  /*1ec40*/  IMAD.MOV.U32 R12, RZ, RZ, R13 ;  /* 0x000000ffff0c7224 */ /* 0x002fe400078e000d */
[----:B------:R-:W2:Y:S04]  /*1ec50*/  LDL.LU.64 R14, [R1+0x170] ;  /* 0x00017000010e7983 */ /* 0x000ea80000300a00 */
[----:B------:R-:W-:Y:S04]  /*1ec60*/  STL [R1+0xd0], R20 ;  /* 0x0000d01401007387 */ /* 0x000fe80000100800 */
[----:B------:R1:W-:Y:S04]  /*1ec70*/  STL [R1+0xc4], R12 ;  /* 0x0000c40c01007387 */ /* 0x0003e80000100800 */
[----:B-1----:R-:W2:Y:S04]  /*1ec80*/  LDL.LU.64 R12, [R1+0x130] ;  /* 0x00013000010c7983 */ /* 0x002ea80000300a00 */
[----:B------:R-:W2:Y:S01]  /*1ec90*/  LDL.LU.64 R24, [R1+0x128] ;  /* 0x0001280001187983 */ /* 0x000ea20000300a00 */
[----:B------:R-:W-:-:S05]  /*1eca0*/  IMAD.MOV.U32 R20, RZ, RZ, R21 ;  /* 0x000000ffff147224 */ /* 0x000fca00078e0015 */
[----:B------:R1:W-:Y:S04]  /*1ecb0*/  STL [R1+0xcc], R20 ;  /* 0x0000cc1401007387 */ /* 0x0003e80000100800 */
[----:B------:R3:W-:Y:S01]  /*1ecc0*/  STL [R1+0xd8], R10 ;  /* 0x0000d80a01007387 */ /* 0x0007e20000100800 */
[----:B-1----:R-:W-:-:S03]  /*1ecd0*/  IMAD.MOV.U32 R20, RZ, RZ, R11 ;  /* 0x000000ffff147224 */ /* 0x002fc600078e000b */
[----:B---3--:R-:W3:Y:S04]  /*1ece0*/  LDL.LU.64 R10, [R1+0x320] ;  /* 0x00032000010a7983 */ /* 0x008ee80000300a00 */
[----:B------:R1:W-:Y:S04]  /*1ecf0*/  STL [R1+0xd4], R20 ;  /* 0x0000d41401007387 */ /* 0x0003e80000100800 */
[----:B------:R1:W-:Y:S02]  /*1ed00*/  STL [R1+0xe0], R8 ;  /* 0x0000e00801007387 */ /* 0x0003e40000100800 */
[----:B-1----:R-:W-:-:S02]  /*1ed10*/  IMAD.MOV.U32 R20, RZ, RZ, R9 ;  /* 0x000000ffff147224 */ /* 0x002fc400078e0009 */
[----:B------:R-:W3:Y:S04]  /*1ed20*/  LDL.LU.64 R8, [R1+0x2f0] ;  /* 0x0002f00001087983 */ /* 0x000ee80000300a00 */
[----:B------:R-:W-:Y:S04]  /*1ed30*/  STL [R1+0xdc], R20 ;  /* 0x0000dc1401007387 */ /* 0x000fe80000100800 */
[----:B------:R1:W-:Y:S04]  /*1ed40*/  STL [R1+0xe8], R6 ;  /* 0x0000e80601007387 */ /* 0x0003e80000100800 */
[----:B------:R-:W3:Y:S01]  /*1ed50*/  LDL.LU.64 R22, [R1+0x2a8] ;  /* 0x0002a80001167983 */ /* 0x000ee20000300a00 */
[----:B-1----:R-:W-:-:S03]  /*1ed60*/  IMAD.MOV.U32 R6, RZ, RZ, R7 ;  /* 0x000000ffff067224 */ /* 0x002fc600078e0007 */
[----:B----4-:R1:W-:Y:S04]  /*1ed70*/  STL [R1+0xf0], R4 ;  /* 0x0000f00401007387 */ /* 0x0103e80000100800 */
[----:B------:R4:W-:Y:S01]  /*1ed80*/  STL [R1+0xe4], R6 ;  /* 0x0000e40601007387 */ /* 0x0009e20000100800 */
[----:B-1----:R-:W-:-:S03]  /*1ed90*/  IMAD.MOV.U32 R4, RZ, RZ, R5 ;  /* 0x000000ffff047224 */ /* 0x002fc600078e0005 */
[----:B----4-:R-:W4:Y:S04]  /*1eda0*/  LDL.LU.64 R6, [R1+0x258] ;  /* 0x0002580001067983 */ /* 0x010f280000300a00 */
[----:B------:R-:W-:Y:S04]  /*1edb0*/  STL [R1+0xf8], R18 ;  /* 0x0000f81201007387 */ /* 0x000fe80000100800 */
[----:B------:R1:W-:Y:S04]  /*1edc0*/  STL [R1+0xec], R4 ;  /* 0x0000ec0401007387 */ /* 0x0003e80000100800 */
[----:B-1----:R-:W4:Y:S04]  /*1edd0*/  LDL.LU.64 R4, [R1+0x1e0] ;  /* 0x0001e00001047983 */ /* 0x002f280000300a00 */
[----:B------:R-:W4:Y:S01]  /*1ede0*/  LDL.LU.64 R20, [R1+0x180] ;  /* 0x0001800001147983 */ /* 0x000f220000300a00 */
[----:B------:R-:W-:-:S05]  /*1edf0*/  IMAD.MOV.U32 R18, RZ, RZ, R19 ;  /* 0x000000ffff127224 */ /* 0x000fca00078e0013 */
[----:B------:R1:W-:Y:S04]  /*1ee00*/  STL [R1+0xf4], R18 ;  /* 0x0000f41201007387 */ /* 0x0003e80000100800 */
[----:B------:R1:W-:Y:S02]  /*1ee10*/  STL [R1+0x100], R2 ;  /* 0x0001000201007387 */ /* 0x0003e40000100800 */
[----:B-1----:R-:W-:Y:S02]  /*1ee20*/  IMAD.MOV.U32 R18, RZ, RZ, R3 ;  /* 0x000000ffff127224 */ /* 0x002fe400078e0003 */
[----:B------:R-:W4:Y:S04]  /*1ee30*/  LDL.LU.64 R2, [R1+0x178] ;  /* 0x0001780001027983 */ /* 0x000f280000300a00 */
[----:B------:R1:W-:Y:S04]  /*1ee40*/  STL [R1+0xfc], R18 ;  /* 0x0000fc1201007387 */ /* 0x0003e80000100800 */
[----:B------:R1:W-:Y:S04]  /*1ee50*/  STL [R1+0x108], R16 ;  /* 0x0001081001007387 */ /* 0x0003e80000100800 */
[----:B-1----:R-:W4:Y:S01]  /*1ee60*/  LDL.LU.64 R18, [R1+0x168] ;  /* 0x0001680001127983 */ /* 0x002f220000300a00 */
[----:B------:R-:W-:-:S05]  /*1ee70*/  IMAD.MOV.U32 R16, RZ, RZ, R17 ;  /* 0x000000ffff107224 */ /* 0x000fca00078e0011 */
[----:B------:R1:W-:Y:S04]  /*1ee80*/  STL [R1+0x104], R16 ;  /* 0x0001041001007387 */ /* 0x0003e80000100800 */
[----:B--2---:R2:W-:Y:S04]  /*1ee90*/  STL [R1+0x110], R26 ;  /* 0x0001101a01007387 */ /* 0x0045e80000100800 */
[----:B-1----:R-:W4:Y:S01]  /*1eea0*/  LDL.LU.64 R16, [R1+0x340] ;  /* 0x0003400001107983 */ /* 0x002f220000300a00 */
[----:B--2---:R-:W-:-:S03]  /*1eeb0*/  IMAD.MOV.U32 R26, RZ, RZ, R27 ;  /* 0x000000ffff1a7224 */ /* 0x004fc600078e001b */
[----:B------:R-:W-:Y:S04]  /*1eec0*/  STL [R1+0x118], R14 ;  /* 0x0001180e01007387 */ /* 0x000fe80000100800 */
[----:B------:R1:W-:Y:S02]  /*1eed0*/  STL [R1+0x10c], R26 ;  /* 0x00010c1a01007387 */ /* 0x0003e40000100800 */
[----:B-1----:R-:W-:Y:S02]  /*1eee0*/  IMAD.MOV.U32 R26, RZ, RZ, R15 ;  /* 0x000000ffff1a7224 */ /* 0x002fe400078e000f */
[----:B------:R-:W2:Y:S04]  /*1eef0*/  LDL.LU.64 R14, [R1+0x318] ;  /* 0x00031800010e7983 */ /* 0x000ea80000300a00 */
[----:B------:R-:W-:Y:S04]  /*1ef00*/  STL [R1+0x114], R26 ;  /* 0x0001141a01007387 */ /* 0x000fe80000100800 */
[----:B------:R1:W-:Y:S04]  /*1ef10*/  STL [R1+0x120], R12 ;  /* 0x0001200c01007387 */ /* 0x0003e80000100800 */
[----:B------:R1:W-:Y:S02]  /*1ef20*/  STL [R1+0x128], R24 ;  /* 0x0001281801007387 */ /* 0x0003e40000100800 */
[----:B-1----:R-:W-:-:S05]  /*1ef30*/  IMAD.MOV.U32 R12, RZ, RZ, R13 ;  /* 0x000000ffff0c7224 */ /* 0x002fca00078e000d */
[----:B------:R1:W-:Y:S01]  /*1ef40*/  STL [R1+0x11c], R12 ;  /* 0x00011c0c01007387 */ /* 0x0003e20000100800 */
[----:B------:R-:W-:-:S03]  /*1ef50*/  IMAD.MOV.U32 R24, RZ, RZ, R25 ;  /* 0x000000ffff187224 */ /* 0x000fc600078e0019 */
[----:B-1----:R-:W2:Y:S04]  /*1ef60*/  LDL.LU.64 R12, [R1+0x2e8] ;  /* 0x0002e800010c7983 */ /* 0x002ea80000300a00 */
[----:B---3--:R-:W-:Y:S04]  /*1ef70*/  STL [R1+0x130], R10 ;  /* 0x0001300a01007387 */ /* 0x008fe80000100800 */
[----:B------:R1:W-:Y:S02]  /*1ef80*/  STL [R1+0x124], R24 ;  /* 0x0001241801007387 */ /* 0x0003e40000100800 */
[----:B-1----:R-:W-:-:S02]  /*1ef90*/  IMAD.MOV.U32 R24, RZ, RZ, R11 ;  /* 0x000000ffff187224 */ /* 0x002fc400078e000b */
[----:B------:R-:W3:Y:S04]  /*1efa0*/  LDL.LU.64 R10, [R1+0x2a0] ;  /* 0x0002a000010a7983 */ /* 0x000ee80000300a00 */
[----:B------:R-:W-:Y:S04]  /*1efb0*/  STL [R1+0x12c], R24 ;  /* 0x00012c1801007387 */ /* 0x000fe80000100800 */
[----:B------:R1:W-:Y:S04]  /*1efc0*/  STL [R1+0x138], R8 ;  /* 0x0001380801007387 */ /* 0x0003e80000100800 */
[----:B------:R1:W-:Y:S02]  /*1efd0*/  STL [R1+0x140], R22 ;  /* 0x0001401601007387 */ /* 0x0003e40000100800 */
[----:B-1----:R-:W-:-:S05]  /*1efe0*/  IMAD.MOV.U32 R8, RZ, RZ, R9 ;  /* 0x000000ffff087224 */ /* 0x002fca00078e0009 */
[----:B------:R1:W-:Y:S01]  /*1eff0*/  STL [R1+0x134], R8 ;  /* 0x0001340801007387 */ /* 0x0003e20000100800 */
[----:B------:R-:W-:-:S03]  /*1f000*/  IMAD.MOV.U32 R22, RZ, RZ, R23 ;  /* 0x000000ffff167224 */ /* 0x000fc600078e0017 */
[----:B-1----:R-:W3:Y:S04]  /*1f010*/  LDL.LU.64 R8, [R1+0x250] ;  /* 0x0002500001087983 */ /* 0x002ee80000300a00 */
[----:B----4-:R-:W-:Y:S04]  /*1f020*/  STL [R1+0x148], R6 ;  /* 0x0001480601007387 */ /* 0x010fe80000100800 */
[----:B------:R1:W-:Y:S02]  /*1f030*/  STL [R1+0x13c], R22 ;  /* 0x00013c1601007387 */ /* 0x0003e40000100800 */
[----:B-1----:R-:W-:-:S02]  /*1f040*/  IMAD.MOV.U32 R22, RZ, RZ, R7 ;  /* 0x000000ffff167224 */ /* 0x002fc400078e0007 */
[----:B------:R-:W4:Y:S04]  /*1f050*/  LDL.LU.64 R6, [R1+0x1f0] ;  /* 0x0001f00001067983 */ /* 0x000f280000300a00 */
[----:B------:R-:W-:Y:S04]  /*1f060*/  STL [R1+0x144], R22 ;  /* 0x0001441601007387 */ /* 0x000fe80000100800 */
[----:B------:R1:W-:Y:S04]  /*1f070*/  STL [R1+0x150], R4 ;  /* 0x0001500401007387 */ /* 0x0003e80000100800 */
[----:B------:R-:W-:Y:S01]  /*1f080*/  STL [R1+0x158], R20 ;  /* 0x0001581401007387 */ /* 0x000fe20000100800 */
[----:B-1----:R-:W-:-:S05]  /*1f090*/  IMAD.MOV.U32 R4, RZ, RZ, R5 ;  /* 0x000000ffff047224 */ /* 0x002fca00078e0005 */
[----:B------:R1:W-:Y:S04]  /*1f0a0*/  STL [R1+0x14c], R4 ;  /* 0x00014c0401007387 */ /* 0x0003e80000100800 */
[----:B-1----:R-:W4:Y:S01]  /*1f0b0*/  LDL.LU.64 R4, [R1+0x1c0] ;  /* 0x0001c00001047983 */ /* 0x002f220000300a00 */
[----:B------:R-:W-:-:S03]  /*1f0c0*/  IMAD.MOV.U32 R20, RZ, RZ, R21 ;  /* 0x000000ffff147224 */ /* 0x000fc600078e0015 */
[----:B------:R-:W-:Y:S04]  /*1f0d0*/  STL [R1+0x160], R2 ;  /* 0x0001600201007387 */ /* 0x000fe80000100800 */
[----:B------:R1:W-:Y:S02]  /*1f0e0*/  STL [R1+0x154], R20 ;  /* 0x0001541401007387 */ /* 0x0003e40000100800 */
[----:B-1----:R-:W-:Y:S02]  /*1f0f0*/  IMAD.MOV.U32 R20, RZ, RZ, R3 ;  /* 0x000000ffff147224 */ /* 0x002fe400078e0003 */
[----:B------:R-:W4:Y:S04]  /*1f100*/  LDL.LU.64 R2, [R1+0x1b0] ;  /* 0x0001b00001027983 */ /* 0x000f280000300a00 */
[----:B------:R-:W-:Y:S04]  /*1f110*/  STL [R1+0x15c], R20 ;  /* 0x00015c1401007387 */ /* 0x000fe80000100800 */
[----:B------:R1:W-:Y:S02]  /*1f120*/  STL [R1+0x168], R18 ;  /* 0x0001681201007387 */ /* 0x0003e40000100800 */
[----:B-1----:R-:W-:-:S02]  /*1f130*/  IMAD.MOV.U32 R18, RZ, RZ, R19 ;  /* 0x000000ffff127224 */ /* 0x002fc400078e0013 */
[----:B------:R1:W-:Y:S04]  /*1f140*/  STL [R1+0x170], R16 ;  /* 0x0001701001007387 */ /* 0x0003e80000100800 */
[----:B------:R-:W-:Y:S04]  /*1f150*/  STL [R1+0x164], R18 ;  /* 0x0001641201007387 */ /* 0x000fe80000100800 */
[----:B------:R-:W4:Y:S01]  /*1f160*/  LDL.LU.64 R30, [R1+0x350] ;  /* 0x00035000011e7983 */ /* 0x000f220000300a00 */
[----:B-1----:R-:W-:-:S03]  /*1f170*/  IMAD.MOV.U32 R16, RZ, RZ, R17 ;  /* 0x000000ffff107224 */ /* 0x002fc600078e0011 */
[----:B------:R-:W4:Y:S04]  /*1f180*/  LDL.LU.64 R28, [R1+0x338] ;  /* 0x00033800011c7983 */ /* 0x000f280000300a00 */
[----:B------:R-:W-:Y:S04]  /*1f190*/  STL [R1+0x16c], R16 ;  /* 0x00016c1001007387 */ /* 0x000fe80000100800 */
[----:B--2---:R1:W-:Y:S04]  /*1f1a0*/  STL [R1+0x178], R14 ;  /* 0x0001780e01007387 */ /* 0x0043e80000100800 */
[----:B------:R-:W2:Y:S04]  /*1f1b0*/  LDL.LU.64 R26, [R1+0x310] ;  /* 0x00031000011a7983 */ /* 0x000ea80000300a00 */
[----:B------:R-:W2:Y:S01]  /*1f1c0*/  LDL.LU.64 R24, [R1+0x2e0] ;  /* 0x0002e00001187983 */ /* 0x000ea20000300a00 */
[----:B-1----:R-:W-:-:S05]  /*1f1d0*/  IMAD.MOV.U32 R14, RZ, RZ, R15 ;  /* 0x000000ffff0e7224 */ /* 0x002fca00078e000f */
[----:B------:R-:W-:Y:S04]  /*1f1e0*/  STL [R1+0x174], R14 ;  /* 0x0001740e01007387 */ /* 0x000fe80000100800 */
[----:B------:R1:W-:Y:S04]  /*1f1f0*/  STL [R1+0x180], R12 ;  /* 0x0001800c01007387 */ /* 0x0003e80000100800 */
[----:B------:R-:W2:Y:S04]  /*1f200*/  LDL.LU.64 R22, [R1+0x298] ;  /* 0x0002980001167983 */ /* 0x000ea80000300a00 */
[----:B------:R-:W2:Y:S01]  /*1f210*/  LDL.LU.64 R20, [R1+0x210] ;  /* 0x0002100001147983 */ /* 0x000ea20000300a00 */
[----:B-1----:R-:W-:-:S05]  /*1f220*/  IMAD.MOV.U32 R12, RZ, RZ, R13 ;  /* 0x000000ffff0c7224 */ /* 0x002fca00078e000d */
[----:B------:R-:W-:Y:S04]  /*1f230*/  STL [R1+0x17c], R12 ;  /* 0x00017c0c01007387 */ /* 0x000fe80000100800 */
[----:B---3--:R1:W-:Y:S04]  /*1f240*/  STL [R1+0x188], R10 ;  /* 0x0001880a01007387 */ /* 0x0083e80000100800 */
[----:B------:R-:W3:Y:S04]  /*1f250*/  LDL.LU.64 R18, [R1+0x200] ;  /* 0x0002000001127983 */ /* 0x000ee80000300a00 */
[----:B------:R-:W3:Y:S01]  /*1f260*/  LDL.LU.64 R16, [R1+0x1e8] ;  /* 0x0001e80001107983 */ /* 0x000ee20000300a00 */
[----:B-1----:R-:W-:-:S05]  /*1f270*/  IMAD.MOV.U32 R10, RZ, RZ, R11 ;  /* 0x000000ffff0a7224 */ /* 0x002fca00078e000b */
[----:B------:R-:W-:Y:S04]  /*1f280*/  STL [R1+0x184], R10 ;  /* 0x0001840a01007387 */ /* 0x000fe80000100800 */
[----:B------:R1:W-:Y:S04]  /*1f290*/  STL [R1+0x190], R8 ;  /* 0x0001900801007387 */ /* 0x0003e80000100800 */
[----:B------:R-:W3:Y:S04]  /*1f2a0*/  LDL.LU.64 R14, [R1+0x358] ;  /* 0x00035800010e7983 */ /* 0x000ee80000300a00 */
[----:B------:R-:W3:Y:S01]  /*1f2b0*/  LDL.LU.64 R12, [R1+0x348] ;  /* 0x00034800010c7983 */ /* 0x000ee20000300a00 */
[----:B-1----:R-:W-:-:S05]  /*1f2c0*/  IMAD.MOV.U32 R8, RZ, RZ, R9 ;  /* 0x000000ffff087224 */ /* 0x002fca00078e0009 */
[----:B------:R1:W-:Y:S04]  /*1f2d0*/  STL [R1+0x18c], R8 ;  /* 0x00018c0801007387 */ /* 0x0003e80000100800 */
[----:B----4-:R4:W-:Y:S04]  /*1f2e0*/  STL [R1+0x198], R6 ;  /* 0x0001980601007387 */ /* 0x0109e80000100800 */
[----:B------:R-:W3:Y:S04]  /*1f2f0*/  LDL.LU.64 R10, [R1+0x330] ;  /* 0x00033000010a7983 */ /* 0x000ee80000300a00 */
[----:B-1----:R-:W3:Y:S01]  /*1f300*/  LDL.LU.64 R8, [R1+0x308] ;  /* 0x0003080001087983 */ /* 0x002ee20000300a00 */
[----:B----4-:R-:W-:-:S05]  /*1f310*/  IMAD.MOV.U32 R6, RZ, RZ, R7 ;  /* 0x000000ffff067224 */ /* 0x010fca00078e0007 */
[----:B------:R1:W-:Y:S04]  /*1f320*/  STL [R1+0x194], R6 ;  /* 0x0001940601007387 */ /* 0x0003e80000100800 */
[----:B------:R4:W-:Y:S04]  /*1f330*/  STL [R1+0x1a0], R4 ;  /* 0x0001a00401007387 */ /* 0x0009e80000100800 */
[----:B-1----:R-:W3:Y:S04]  /*1f340*/  LDL.LU.64 R6, [R1+0x2d8] ;  /* 0x0002d80001067983 */ /* 0x002ee80000300a00 */
[----:B------:R-:W3:Y:S01]  /*1f350*/  LDL.LU.64 R126, [R1+0x248] ;  /* 0x00024800017e7983 */ /* 0x000ee20000300a00 */
[----:B----4-:R-:W-:-:S05]  /*1f360*/  IMAD.MOV.U32 R4, RZ, RZ, R5 ;  /* 0x000000ffff047224 */ /* 0x010fca00078e0005 */
[----:B------:R1:W-:Y:S04]  /*1f370*/  STL [R1+0x19c], R4 ;  /* 0x00019c0401007387 */ /* 0x0003e80000100800 */
[----:B------:R4:W-:Y:S01]  /*1f380*/  STL [R1+0x1a8], R2 ;  /* 0x0001a80201007387 */ /* 0x0009e20000100800 */
[----:B------:R-:W-:-:S03]  /*1f390*/  IMAD.MOV.U32 R222, RZ, RZ, R3 ;  /* 0x000000ffffde7224 */ /* 0x000fc600078e0003 */
[----:B-1----:R-:W3:Y:S04]  /*1f3a0*/  LDL.LU.64 R4, [R1+0x240] ;  /* 0x0002400001047983 */ /* 0x002ee80000300a00 */
[----:B----4-:R-:W4:Y:S04]  /*1f3b0*/  LDL.64 R2, [R1+0x230] ;  /* 0x0002300001027983 */ /* 0x010f280000100a00 */
[----:B------:R1:W-:Y:S02]  /*1f3c0*/  STL [R1+0x1a4], R222 ;  /* 0x0001a4de01007387 */ /* 0x0003e40000100800 */
[----:B-1----:R-:W-:-:S02]  /*1f3d0*/  IMAD.MOV.U32 R222, RZ, RZ, R31 ;  /* 0x000000ffffde7224 */ /* 0x002fc400078e001f */
[----:B------:R1:W-:Y:S04]  /*1f3e0*/  STL [R1+0x1b0], R30 ;  /* 0x0001b01e01007387 */ /* 0x0003e80000100800 */
[----:B-1----:R1:W5:Y:S04]  /*1f3f0*/  LDL.LU.64 R30, [R1+0x640] ;  /* 0x00064000011e7983 */ /* 0x0023680000300a00 */
[----:B------:R-:W-:Y:S04]  /*1f400*/  STL [R1+0x1b8], R28 ;  /* 0x0001b81c01007387 */ /* 0x000fe80000100800 */
[----:B------:R1:W-:Y:S02]  /*1f410*/  STL [R1+0x1ac], R222 ;  /* 0x0001acde01007387 */ /* 0x0003e40000100800 */
[----:B-1----:R-:W-:-:S02]  /*1f420*/  IMAD.MOV.U32 R222, RZ, RZ, R29 ;  /* 0x000000ffffde7224 */ /* 0x002fc400078e001d */
[----:B------:R1:W5:Y:S04]  /*1f430*/  LDL.LU.64 R28, [R1+0x638] ;  /* 0x00063800011c7983 */ /* 0x0003680000300a00 */
[----:B--2---:R-:W-:Y:S04]  /*1f440*/  STL [R1+0x1c0], R26 ;  /* 0x0001c01a01007387 */ /* 0x004fe80000100800 */
[----:B------:R2:W-:Y:S02]  /*1f450*/  STL [R1+0x1b4], R222 ;  /* 0x0001b4de01007387 */ /* 0x0005e40000100800 */
[----:B--2---:R-:W-:-:S02]  /*1f460*/  IMAD.MOV.U32 R222, RZ, RZ, R27 ;  /* 0x000000ffffde7224 */ /* 0x004fc400078e001b */
[----:B------:R1:W5:Y:S04]  /*1f470*/  LDL.LU.64 R26, [R1+0x630] ;  /* 0x00063000011a7983 */ /* 0x0003680000300a00 */
[----:B------:R-:W-:Y:S04]  /*1f480*/  STL [R1+0x1c8], R24 ;  /* 0x0001c81801007387 */ /* 0x000fe80000100800 */
        /* <DEDUP_REMOVED lines=11> */
[----:B---3--:R-:W-:Y:S04]  /*1f540*/  STL [R1+0x1e0], R18 ;  /* 0x0001e01201007387 */ /* 0x008fe80000100800 */
        /* <DEDUP_REMOVED lines=27> */
[----:B------:R2:W-:Y:S02]  /*1f700*/  STL [R1+0x218], R126 ;  /* 0x0002187e01007387 */ /* 0x0005e40000100800 */
[----:B--2---:R-:W2:Y:S02]  /*1f710*/  LDC R126, c[0x0][0x3a0] ;  /* 0x0000e800ff7e7b82 */ /* 0x004ea40000000800 */
[----:B------:R-:W-:Y:S04]  /*1f720*/  STL [R1+0x20c], R222 ;  /* 0x00020cde01007387 */ /* 0x000fe80000100800 */
[----:B------:R3:W-:Y:S04]  /*1f730*/  STL [R1+0x214], R127 ;  /* 0x0002147f01007387 */ /* 0x0007e80000100800 */
[----:B------:R1:W-:Y:S01]  /*1f740*/  STL [R1+0x220], R4 ;  /* 0x0002200401007387 */ /* 0x0003e20000100800 */
[----:B---3--:R-:W-:-:S03]  /*1f750*/  IMAD.MOV.U32 R127, RZ, RZ, R5 ;  /* 0x000000ffff7f7224 */ /* 0x008fc600078e0005 */
[----:B-1----:R1:W5:Y:S01]  /*1f760*/  LDL.LU.64 R4, [R1+0x5d8] ;  /* 0x0005d80001047983 */ /* 0x0023620000300a00 */
[----:B--2---:R-:W-:-:S03]  /*1f770*/  VIADD R126, R126, 0x7f ;  /* 0x0000007f7e7e7836 */ /* 0x004fc60000000000 */
[----:B----4-:R-:W-:Y:S04]  /*1f780*/  STL [R1+0x228], R2 ;  /* 0x0002280201007387 */ /* 0x010fe80000100800 */
[----:B------:R2:W-:Y:S02]  /*1f790*/  STL [R1+0x21c], R127 ;  /* 0x00021c7f01007387 */ /* 0x0005e40000100800 */
[----:B--2---:R-:W-:-:S04]  /*1f7a0*/  SHF.R.S32.HI R127, RZ, 0x1f, R126 ;  /* 0x0000001fff7f7819 */ /* 0x004fc8000001147e */
[----:B------:R-:W-:Y:S01]  /*1f7b0*/  LEA.HI R127, R127, R126, RZ, 0x7 ;  /* 0x0000007e7f7f7211 */ /* 0x000fe200078f38ff */
[----:B------:R-:W-:Y:S02]  /*1f7c0*/  IMAD.MOV.U32 R126, RZ, RZ, R3 ;  /* 0x000000ffff7e7224 */ /* 0x000fe400078e0003 */
[----:B------:R1:W5:Y:S04]  /*1f7d0*/  LDL.LU.64 R2, [R1+0x5d0] ;  /* 0x0005d00001027983 */ /* 0x0003680000300a00 */
[----:B------:R2:W-:Y:S02]  /*1f7e0*/  STL [R1+0x224], R126 ;  /* 0x0002247e01007387 */ /* 0x0005e40000100800 */
[----:B--2---:R-:W-:-:S04]  /*1f7f0*/  SHF.R.S32.HI R126, RZ, 0x7, R127 ;  /* 0x00000007ff7e7819 */ /* 0x004fc8000001147f */
[----:B------:R-:W-:-:S05]  /*1f800*/  VIMNMX R127, PT, PT, R126, 0x2, !PT ;  /* 0x000000027e7f7848 */ /* 0x000fca0007fe0100 */
[----:B------:R-:W-:-:S05]  /*1f810*/  VIADD R127, R127, 0xfffffffe ;  /* 0xfffffffe7f7f7836 */ /* 0x000fca0000000000 */
[----:B------:R1:W-:Y:S01]  /*1f820*/  STL [R1+0x22c], R127 ;  /* 0x00022c7f01007387 */ /* 0x0003e20000100800 */
[----:B------:R-:W-:Y:S02]  /*1f830*/  VIADD R222, R126, 0xfffffffb ;  /* 0xfffffffb7ede7836 */ /* 0x000fe40000000000 */
[----:B------:R-:W-:Y:S01]  /*1f840*/  IMAD.MOV.U32 R126, RZ, RZ, RZ ;  /* 0x000000ffff7e7224 */ /* 0x000fe200078e00ff */
[----:B------:R-:W-:Y:S01]  /*1f850*/  UIADD3 UR14, UPT, UPT, UR14, -0x280, URZ ;  /* 0xfffffd800e0e7890 */ /* 0x000fe2000fffe0ff */
[----:B------:R-:W-:Y:S01]  /*1f860*/  UMOV UR16, 0x1 ;  /* 0x0000000100107882 */ /* 0x000fe20000000000 */
[----:B------:R-:W-:Y:S01]  /*1f870*/  UMOV UR17, 0x4 ;  /* 0x0000000400117882 */ /* 0x000fe20000000000 */
[----:B------:R-:W-:Y:S01]  /*1f880*/  UMOV UR4, URZ ;  /* 0x000000ff00047c82 */ /* 0x000fe20008000000 */
[----:B------:R-:W-:Y:S01]  /*1f890*/  UMOV UR5, URZ ;  /* 0x000000ff00057c82 */ /* 0x000fe20008000000 */
[----:B------:R-:W-:-:S07]  /*1f8a0*/  UMOV UR6, URZ ;  /* 0x000000ff00067c82 */ /* 0x000fce0008000000 */
.L_x_10:
[----:B------:R-:W-:Y:S01]  /*1f8b0*/  UIADD3 UR4, UPT, UPT, UR4, 0x1, URZ ;  /* 0x0000000104047890 */ /* 0x000fe2000fffe0ff */
[----:B------:R-:W-:-:S04]  /*1f8c0*/  DEPBAR.LE SB0, 0x6 ;  /* 0x000081800000791a */ /* 0x000fc80000000000 */
[----:B------:R-:W-:Y:S01]  /*1f8d0*/  ULEA UR9, UR16, UR7, 0x3 ;  /* 0x0000000710097291 */ /* 0x000fe2000f8e18ff */
[----:B------:R-:W-:Y:S01]  /*1f8e0*/  IMAD.U32 R126, R126, -0x80000000, RZ ;  /* 0x800000007e7e7824 */ /* 0x000fe200078e00ff */
[----:B------:R-:W-:Y:S02]  /*1f8f0*/  UISETP.GT.AND UP1, UPT, UR4, 0x4, UPT ;  /* 0x000000040400788c */ /* 0x000fe4000bf24270 */
[----:B------:R-:W-:Y:S02]  /*1f900*/  UIADD3 UR9, UPT, UPT, UR9, 0x78000, URZ ;  /* 0x0007800009097890 */ /* 0x000fe4000fffe0ff */
[----:B------:R-:W-:Y:S01]  /*1f910*/  USEL UR4, UR4, URZ, !UP1 ;  /* 0x000000ff04047287 */ /* 0x000fe2000c800000 */
[----:B------:R-:W-:Y:S06]  /*1f920*/  BAR.SYNC.DEFER_BLOCKING 0x0 ;  /* 0x0000000000007b1d */ /* 0x000fec0000010000 */
[----:B-----5:R-:W-:Y:S05]  /*1f930*/  @P1 BRA `(.L_x_8) ;  /* 0x0000000400c81947 */ /* 0x020fea0003800000 */
[----:B------:R-:W-:Y:S02]  /*1f940*/  ULEA UR24, UR4, UR7, 0xf ;  /* 0x0000000704187291 */ /* 0x000fe4000f8e78ff */
[----:B------:R-:W-:Y:S02]  /*1f950*/  ULEA UR22, UR4, UR7, 0x10 ;  /* 0x0000000704167291 */ /* 0x000fe4000f8e80ff */
[----:B------:R-:W-:Y:S02]  /*1f960*/  UIADD3 UR24, UPT, UPT, UR24, 0x50000, URZ ;  /* 0x0005000018187890 */ /* 0x000fe4000fffe0ff */
[----:B------:R-:W-:Y:S02]  /*1f970*/  USHF.R.U32.HI UR22, URZ, 0x4, UR22 ;  /* 0x00000004ff167899 */ /* 0x000fe40008011616 */
[----:B------:R-:W-:Y:S02]  /*1f980*/  USHF.R.U32.HI UR24, URZ, 0x4, UR24 ;  /* 0x00000004ff187899 */ /* 0x000fe40008011618 */
[----:B------:R-:W-:-:S02]  /*1f990*/  USGXT.U32 UR66, UR22, 0xe ;  /* 0x0000000e1642789a */ /* 0x000fc40008000000 */
[----:B------:R-:W-:Y:S02]  /*1f9a0*/  USGXT.U32 UR64, UR24, 0xe ;  /* 0x0000000e1840789a */ /* 0x000fe40008000000 */
[----:B------:R-:W-:Y:S01]  /*1f9b0*/  UIADD3 UR22, UP2, UPT, UR66, 0x2, URZ ;  /* 0x0000000242167890 */ /* 0x000fe2000ff5e0ff */
[----:B------:R-:W-:Y:S01]  /*1f9c0*/  UMOV UR23, URZ ;  /* 0x000000ff00177c82 */ /* 0x000fe20008000000 */
[----:B------:R-:W-:Y:S02]  /*1f9d0*/  UIADD3 UR38, UP1, UPT, UR64, 0x2, URZ ;  /* 0x0000000240267890 */ /* 0x000fe4000ff3e0ff */
[----:B------:R-:W-:Y:S02]  /*1f9e0*/  UIADD3.X UR23, UPT, UPT, UR23, 0x40004040, URZ, UP2, !UPT ;  /* 0x4000404017177890 */ /* 0x000fe400097fe4ff */
[----:B------:R-:W-:Y:S01]  /*1f9f0*/  UIADD3 UR46, UP3, UPT, UR22, 0x3fe, URZ ;  /* 0x000003fe162e7890 */ /* 0x000fe2000ff7e0ff */
[----:B------:R-:W-:Y:S01]  /*1fa00*/  UMOV UR18, URZ ;  /* 0x000000ff00127c82 */ /* 0x000fe20008000000 */
[----:B------:R-:W-:-:S02]  /*1fa10*/  UIADD3 UR60, UP5, UPT, UR22, 0x2, URZ ;  /* 0x00000002163c7890 */ /* 0x000fc4000ffbe0ff */
[----:B------:R-:W-:Y:S02]  /*1fa20*/  UIADD3.X UR39, UPT, UPT, UR18, 0x40004040, URZ, UP1, !UPT ;  /* 0x4000404012277890 */ /* 0x000fe40008ffe4ff */
[----:B------:R-:W-:Y:S02]  /*1fa30*/  UIADD3 UR62, UP6, UPT, UR38, 0x2, URZ ;  /* 0x00000002263e7890 */ /* 0x000fe4000ffde0ff */
[----:B------:R-:W-:Y:S02]  /*1fa40*/  UIADD3.X UR47, UPT, UPT, UR23, URZ, URZ, UP3, !UPT ;  /* 0x000000ff172f7290 */ /* 0x000fe40009ffe4ff */
[----:B------:R-:W-:Y:S02]  /*1fa50*/  UIADD3 UR44, UP3, UPT, UR38, 0x200, URZ ;  /* 0x00000200262c7890 */ /* 0x000fe4000ff7e0ff */
[----:B------:R-:W-:Y:S02]  /*1fa60*/  UIADD3 UR56, UP2, UPT, UR22, 0x4, URZ ;  /* 0x0000000416387890 */ /* 0x000fe4000ff5e0ff */
[----:B------:R-:W-:-:S02]  /*1fa70*/  UIADD3.X UR61, UPT, UPT, UR23, URZ, URZ, UP5, !UPT ;  /* 0x000000ff173d7290 */ /* 0x000fc4000affe4ff */
[----:B------:R-:W-:Y:S02]  /*1fa80*/  UIADD3 UR36, UP5, UPT, UR22, 0x404, URZ ;  /* 0x0000040416247890 */ /* 0x000fe4000ffbe0ff */
[----:B------:R-:W-:Y:S01]  /*1fa90*/  UIADD3.X UR63, UPT, UPT, UR39, URZ, URZ, UP6, !UPT ;  /* 0x000000ff273f7290 */ /* 0x000fe2000b7fe4ff */
[----:B------:R-:W-:Y:S01]  /*1faa0*/  UMOV UR68, 0x0 ;  /* 0x0000000000447882 */ /* 0x000fe20000000000 */
[----:B------:R-:W-:Y:S01]  /*1fab0*/  UMOV UR69, 0x4200910 ;  /* 0x0420091000457882 */ /* 0x000fe20000000000 */
[----:B------:R-:W-:Y:S01]  /*1fac0*/  UIADD3 UR54, UP6, UPT, UR38, 0x4, URZ ;  /* 0x0000000426367890 */ /* 0x000fe2000ffde0ff */
[----:B------:R-:W-:Y:S01]  /*1fad0*/  UMOV UR67, 0x40004040 ;  /* 0x4000404000437882 */ /* 0x000fe20000000000 */
[----:B------:R-:W-:Y:S01]  /*1fae0*/  UMOV UR65, 0x40004040 ;  /* 0x4000404000417882 */ /* 0x000fe20000000000 */
[----:B------:R-:W-:Y:S01]  /*1faf0*/  UIADD3.X UR45, UPT, UPT, UR39, URZ, URZ, UP3, !UPT ;  /* 0x000000ff272d7290 */ /* 0x000fe20009ffe4ff */
[----:B------:R2:W-:Y:S01]  /*1fb00*/  UTCHMMA gdesc[UR64], gdesc[UR66], tmem[UR8], tmem[UR68], idesc[UR69], UPT ;  /* 0x00ff4442400075ea */ /* 0x0005e2000b800008 */
[----:B------:R-:W-:-:S02]  /*1fb10*/  UIADD3.X UR57, UPT, UPT, UR23, URZ, URZ, UP2, !UPT ;  /* 0x000000ff17397290 */ /* 0x000fc400097fe4ff */
[----:B------:R-:W-:Y:S01]  /*1fb20*/  UIADD3 UR40, UP3, UPT, UR38, 0x202, URZ ;  /* 0x0000020226287890 */ /* 0x000fe2000ff7e0ff */
[----:B------:R-:W-:Y:S01]  /*1fb30*/  UMOV UR26, UR9 ;  /* 0x00000009001a7c82 */ /* 0x000fe20008000000 */
[----:B------:R-:W-:Y:S01]  /*1fb40*/  UMOV UR27, URZ ;  /* 0x000000ff001b7c82 */ /* 0x000fe20008000000 */
[----:B------:R-:W-:Y:S02]  /*1fb50*/  UIADD3 UR50, UP2, UPT, UR38, 0x1fe, URZ ;  /* 0x000001fe26327890 */ /* 0x000fe4000ff5e0ff */
[----:B------:R-:W-:Y:S02]  /*1fb60*/  UIADD3.X UR37, UPT, UPT, UR23, URZ, URZ, UP5, !UPT ;  /* 0x000000ff17257290 */ /* 0x000fe4000affe4ff */
[----:B--2---:R-:W-:Y:S01]  /*1fb70*/  UIADD3 UR68, UP5, UPT, UR38, 0x3fe, URZ ;  /* 0x000003fe26447890 */ /* 0x004fe2000ffbe0ff */
[----:B------:R-:W-:Y:S01]  /*1fb80*/  UMOV UR18, UR26 ;  /* 0x0000001a00127c82 */ /* 0x000fe20008000000 */
[----:B------:R-:W-:Y:S02]  /*1fb90*/  UIADD3 UR42, UP1, UPT, UR22, 0x400, URZ ;  /* 0x00000400162a7890 */ /* 0x000fe4000ff3e0ff */
[----:B------:R-:W-:Y:S01]  /*1fba0*/  UIADD3.X UR55, UPT, UPT, UR39, URZ, URZ, UP6, !UPT ;  /* 0x000000ff27377290 */ /* 0x000fe2000b7fe4ff */
[----:B------:R-:W-:Y:S01]  /*1fbb0*/  UMOV UR70, 0x0 ;  /* 0x0000000000467882 */ /* 0x000fe20000000000 */
[----:B------:R-:W-:Y:S01]  /*1fbc0*/  UMOV UR71, 0x4200910 ;  /* 0x0420091000477882 */ /* 0x000fe20000000000 */
[----:B------:R-:W-:-:S02]  /*1fbd0*/  UIADD3 UR26, UP4, UPT, UR22, 0x402, URZ ;  /* 0x00000402161a7890 */ /* 0x000fc4000ff9e0ff */
[----:B------:R2:W-:Y:S01]  /*1fbe0*/  UTCHMMA gdesc[UR38], gdesc[UR22], tmem[UR8], tmem[UR70], idesc[UR71], UPT ;  /* 0x00ff4616260075ea */ /* 0x0005e2000b800008 */
[----:B------:R-:W-:Y:S02]  /*1fbf0*/  UIADD3.X UR41, UPT, UPT, UR39, URZ, URZ, UP3, !UPT ;  /* 0x000000ff27297290 */ /* 0x000fe40009ffe4ff */
[----:B------:R-:W-:Y:S02]  /*1fc00*/  UIADD3.X UR51, UPT, UPT, UR39, URZ, URZ, UP2, !UPT ;  /* 0x000000ff27337290 */ /* 0x000fe400097fe4ff */
[----:B------:R-:W-:Y:S02]  /*1fc10*/  UIADD3 UR34, UP3, UPT, UR38, 0x204, URZ ;  /* 0x0000020426227890 */ /* 0x000fe4000ff7e0ff */
[----:B------:R-:W-:Y:S02]  /*1fc20*/  UIADD3 UR32, UP6, UPT, UR22, 0x7fe, URZ ;  /* 0x000007fe16207890 */ /* 0x000fe4000ffde0ff */
[----:B------:R-:W-:Y:S02]  /*1fc30*/  UIADD3.X UR69, UPT, UPT, UR39, URZ, URZ, UP5, !UPT ;  /* 0x000000ff27457290 */ /* 0x000fe4000affe4ff */
[----:B------:R-:W-:-:S02]  /*1fc40*/  UIADD3 UR30, UP2, UPT, UR22, 0x800, URZ ;  /* 0x00000800161e7890 */ /* 0x000fc4000ff5e0ff */
[----:B------:R-:W-:Y:S02]  /*1fc50*/  UIADD3.X UR43, UPT, UPT, UR23, URZ, URZ, UP1, !UPT ;  /* 0x000000ff172b7290 */ /* 0x000fe40008ffe4ff */
[----:B--2---:R-:W-:Y:S01]  /*1fc60*/  UIADD3 UR70, UP5, UPT, UR38, 0x400, URZ ;  /* 0x0000040026467890 */ /* 0x004fe2000ffbe0ff */
[----:B------:R-:W-:Y:S01]  /*1fc70*/  UMOV UR58, 0x0 ;  /* 0x00000000003a7882 */ /* 0x000fe20000000000 */
[----:B------:R-:W-:Y:S01]  /*1fc80*/  UMOV UR59, 0x4200910 ;  /* 0x04200910003b7882 */ /* 0x000fe20000000000 */
[----:B------:R-:W-:Y:S01]  /*1fc90*/  UIADD3 UR28, UP1, UPT, UR22, 0x802, URZ ;  /* 0x00000802161c7890 */ /* 0x000fe2000ff3e0ff */
[----:B------:R2:W-:Y:S01]  /*1fca0*/  UTCHMMA gdesc[UR62], gdesc[UR60], tmem[UR8], tmem[UR58], idesc[UR59], UPT ;  /* 0x00ff3a3c3e0075ea */ /* 0x0005e2000b800008 */
[----:B------:R-:W-:Y:S02]  /*1fcb0*/  UIADD3.X UR27, UPT, UPT, UR23, URZ, URZ, UP4, !UPT ;  /* 0x000000ff171b7290 */ /* 0x000fe4000a7fe4ff */
[----:B------:R-:W-:Y:S02]  /*1fcc0*/  UIADD3 UR66, UP4, UPT, UR22, 0x804, URZ ;  /* 0x0000080416427890 */ /* 0x000fe4000ff9e0ff */
[----:B------:R-:W-:Y:S01]  /*1fcd0*/  UIADD3.X UR35, UPT, UPT, UR39, URZ, URZ, UP3, !UPT ;  /* 0x000000ff27237290 */ /* 0x000fe20009ffe4ff */
[----:B------:R-:W-:Y:S01]  /*1fce0*/  UMOV UR52, 0x0 ;  /* 0x0000000000347882 */ /* 0x000fe20000000000 */
[----:B------:R-:W-:Y:S01]  /*1fcf0*/  UMOV UR53, 0x4200910 ;  /* 0x0420091000357882 */ /* 0x000fe20000000000 */
[----:B------:R-:W-:Y:S01]  /*1fd00*/  UIADD3 UR64, UP3, UPT, UR22, 0xbfe, URZ ;  /* 0x00000bfe16407890 */ /* 0x000fe2000ff7e0ff */
[----:B------:R3:W-:Y:S01]  /*1fd10*/  UTCHMMA gdesc[UR54], gdesc[UR56], tmem[UR8], tmem[UR52], idesc[UR53], UPT ;  /* 0x00ff3438360075ea */ /* 0x0007e2000b800008 */
[----:B------:R-:W-:-:S02]  /*1fd20*/  UIADD3.X UR33, UPT, UPT, UR23, URZ, URZ, UP6, !UPT ;  /* 0x000000ff17217290 */ /* 0x000fc4000b7fe4ff */
[----:B--2---:R-:W-:Y:S02]  /*1fd30*/  UIADD3 UR58, UP6, UPT, UR22, 0xc00, URZ ;  /* 0x00000c00163a7890 */ /* 0x004fe4000ffde0ff */
[----:B------:R-:W-:Y:S02]  /*1fd40*/  UIADD3.X UR71, UPT, UPT, UR39, URZ, URZ, UP5, !UPT ;  /* 0x000000ff27477290 */ /* 0x000fe4000affe4ff */
[----:B------:R-:W-:Y:S01]  /*1fd50*/  UIADD3.X UR31, UPT, UPT, UR23, URZ, URZ, UP2, !UPT ;  /* 0x000000ff171f7290 */ /* 0x000fe200097fe4ff */
[----:B------:R-:W-:Y:S01]  /*1fd60*/  UMOV UR72, 0x0 ;  /* 0x0000000000487882 */ /* 0x000fe20000000000 */
[----:B------:R-:W-:Y:S01]  /*1fd70*/  UMOV UR73, 0x4200910 ;  /* 0x0420091000497882 */ /* 0x000fe20000000000 */
[----:B------:R-:W-:Y:S01]  /*1fd80*/  UIADD3 UR60, UP5, UPT, UR38, 0x402, URZ ;  /* 0x00000402263c7890 */ /* 0x000fe2000ffbe0ff */
[----:B------:R2:W-:Y:S01]  /*1fd90*/  UTCHMMA gdesc[UR50], gdesc[UR46], tmem[UR8], tmem[UR72], idesc[UR73], UPT ;  /* 0x00ff482e320075ea */ /* 0x0005e2000b800008 */
[----:B------:R-:W-:Y:S02]  /*1fda0*/  UIADD3 UR62, UP2, UPT, UR22, 0xc02, URZ ;  /* 0x00000c02163e7890 */ /* 0x000fe4000ff5e0ff */
[----:B------:R-:W-:-:S02]  /*1fdb0*/  UIADD3.X UR29, UPT, UPT, UR23, URZ, URZ, UP1, !UPT ;  /* 0x000000ff171d7290 */ /* 0x000fc40008ffe4ff */
[----:B---3--:R-:W-:Y:S02]  /*1fdc0*/  UIADD3 UR52, UP1, UPT, UR38, 0x404, URZ ;  /* 0x0000040426347890 */ /* 0x008fe4000ff3e0ff */
[----:B------:R-:W-:Y:S02]  /*1fdd0*/  UIADD3.X UR67, UPT, UPT, UR23, URZ, URZ, UP4, !UPT ;  /* 0x000000ff17437290 */ /* 0x000fe4000a7fe4ff */
[----:B------:R-:W-:Y:S02]  /*1fde0*/  UIADD3 UR54, UP4, UPT, UR38, 0x5fe, URZ ;  /* 0x000005fe26367890 */ /* 0x000fe4000ff9e0ff */
[----:B------:R-:W-:Y:S02]  /*1fdf0*/  UIADD3.X UR65, UPT, UPT, UR23, URZ, URZ, UP3, !UPT ;  /* 0x000000ff17417290 */ /* 0x000fe40009ffe4ff */
[----:B--2---:R-:W-:Y:S02]  /*1fe00*/  UIADD3 UR46, UP3, UPT, UR38, 0x600, URZ ;  /* 0x00000600262e7890 */ /* 0x004fe4000ff7e0ff */
[----:B------:R-:W-:-:S02]  /*1fe10*/  UIADD3.X UR59, UPT, UPT, UR23, URZ, URZ, UP6, !UPT ;  /* 0x000000ff173b7290 */ /* 0x000fc4000b7fe4ff */
[----:B------:R-:W-:Y:S02]  /*1fe20*/  UIADD3.X UR61, UPT, UPT, UR39, URZ, URZ, UP5, !UPT ;  /* 0x000000ff273d7290 */ /* 0x000fe4000affe4ff */
[----:B------:R-:W-:Y:S02]  /*1fe30*/  UIADD3 UR50, UP6, UPT, UR38, 0x602, URZ ;  /* 0x0000060226327890 */ /* 0x000fe4000ffde0ff */
[----:B------:R-:W-:Y:S02]  /*1fe40*/  UIADD3.X UR63, UPT, UPT, UR23, URZ, URZ, UP2, !UPT ;  /* 0x000000ff173f7290 */ /* 0x000fe400097fe4ff */
[----:B------:R-:W-:Y:S02]  /*1fe50*/  UIADD3 UR22, UP5, UPT, UR22, 0xc04, URZ ;  /* 0x00000c0416167890 */ /* 0x000fe4000ffbe0ff */
[----:B------:R-:W-:Y:S02]  /*1fe60*/  UIADD3 UR38, UP2, UPT, UR38, 0x604, URZ ;  /* 0x0000060426267890 */ /* 0x000fe4000ff5e0ff */
[----:B------:R-:W-:Y:S01]  /*1fe70*/  UIADD3.X UR53, UPT, UPT, UR39, URZ, URZ, UP1, !UPT ;  /* 0x000000ff27357290 */ /* 0x000fe20008ffe4ff */
[----:B------:R-:W-:Y:S01]  /*1fe80*/  UMOV UR48, 0x0 ;  /* 0x0000000000307882 */ /* 0x000fe20000000000 */
[----:B------:R-:W-:Y:S01]  /*1fe90*/  UMOV UR49, 0x4200910 ;  /* 0x0420091000317882 */ /* 0x000fe20000000000 */
[----:B------:R-:W-:Y:S01]  /*1fea0*/  UIADD3.X UR55, UPT, UPT, UR39, URZ, URZ, UP4, !UPT ;  /* 0x000000ff27377290 */ /* 0x000fe2000a7fe4ff */
[----:B------:R2:W-:Y:S01]  /*1feb0*/  UTCHMMA gdesc[UR44], gdesc[UR42], tmem[UR8], tmem[UR48], idesc[UR49], UPT ;  /* 0x00ff302a2c0075ea */ /* 0x0005e2000b800008 */
[----:B------:R-:W-:Y:S01]  /*1fec0*/  UMOV UR56, 0x0 ;  /* 0x0000000000387882 */ /* 0x000fe20000000000 */
[----:B------:R-:W-:Y:S01]  /*1fed0*/  UMOV UR57, 0x4200910 ;  /* 0x0420091000397882 */ /* 0x000fe20000000000 */
[----:B------:R-:W-:Y:S01]  /*1fee0*/  UIADD3.X UR47, UPT, UPT, UR39, URZ, URZ, UP3, !UPT ;  /* 0x000000ff272f7290 */ /* 0x000fe20009ffe4ff */
[----:B------:R3:W-:Y:S01]  /*1fef0*/  UTCHMMA gdesc[UR40], gdesc[UR26], tmem[UR8], tmem[UR56], idesc[UR57], UPT ;  /* 0x00ff381a280075ea */ /* 0x0007e2000b800008 */
[----:B------:R-:W-:Y:S01]  /*1ff00*/  UIADD3.X UR51, UPT, UPT, UR39, URZ, URZ, UP6, !UPT ;  /* 0x000000ff27337290 */ /* 0x000fe2000b7fe4ff */
[----:B------:R3:W-:Y:S01]  /*1ff10*/  UTCHMMA gdesc[UR34], gdesc[UR36], tmem[UR8], tmem[UR72], idesc[UR73], UPT ;  /* 0x00ff4824220075ea */ /* 0x0007e2000b800008 */
[----:B------:R-:W-:Y:S01]  /*1ff20*/  UIADD3.X UR23, UPT, UPT, UR23, URZ, URZ, UP5, !UPT ;  /* 0x000000ff17177290 */ /* 0x000fe2000affe4ff */
[----:B------:R3:W-:Y:S01]  /*1ff30*/  UTCHMMA gdesc[UR68], gdesc[UR32], tmem[UR8], tmem[UR56], idesc[UR57], UPT ;  /* 0x00ff3820440075ea */ /* 0x0007e2000b800008 */
[----:B------:R-:W-:Y:S01]  /*1ff40*/  UIADD3.X UR39, UPT, UPT, UR39, URZ, URZ, UP2, !UPT ;  /* 0x000000ff27277290 */ /* 0x000fe200097fe4ff */
[----:B--2---:R-:W-:Y:S01]  /*1ff50*/  UMOV UR42, 0x0 ;  /* 0x00000000002a7882 */ /* 0x004fe20000000000 */
[----:B------:R-:W-:Y:S01]  /*1ff60*/  UMOV UR43, 0x4200910 ;  /* 0x04200910002b7882 */ /* 0x000fe20000000000 */
[----:B------:R-:W-:Y:S01]  /*1ff70*/  UMOV UR76, 0x0 ;  /* 0x00000000004c7882 */ /* 0x000fe20000000000 */
[----:B------:R3:W-:Y:S01]  /*1ff80*/  UTCHMMA gdesc[UR70], gdesc[UR30], tmem[UR8], tmem[UR42], idesc[UR43], UPT ;  /* 0x00ff2a1e460075ea */ /* 0x0007e2000b800008 */
[----:B------:R3:W-:Y:S01]  /*1ff90*/  UTCHMMA gdesc[UR60], gdesc[UR28], tmem[UR8], tmem[UR48], idesc[UR49], UPT ;  /* 0x00ff301c3c0075ea */ /* 0x0007e2000b800008 */
        /* <DEDUP_REMOVED lines=12> */
.L_x_8:
[----:B------:R-:W2:Y:S01]  /*20060*/  LDC R222, c[0x0][0x3a0] ;  /* 0x0000e800ffde7b82 */ /* 0x000ea20000000800 */
[----:B---3--:R-:W-:Y:S01]  /*20070*/  UMOV UR18, UR5 ;  /* 0x0000000500127c82 */ /* 0x008fe20008000000 */
[----:B------:R-:W3:Y:S01]  /*20080*/  SYNCS.PHASECHK.TRANS64.TRYWAIT P4, [UR15], R126 ;  /* 0x0000007eff0075a7 */ /* 0x000ee2000808110f */
[----:B--2---:R-:W-:-:S05]  /*20090*/  VIADD R222, R222, 0x7f ;  /* 0x0000007fdede7836 */ /* 0x004fca0000000000 */
[----:B-1----:R-:W-:-:S04]  /*200a0*/  SHF.R.S32.HI R127, RZ, 0x1f, R222 ;  /* 0x0000001fff7f7819 */ /* 0x002fc800000114de */
[----:B------:R-:W-:-:S04]  /*200b0*/  LEA.HI R127, R127, R222, RZ, 0x7 ;  /* 0x000000de7f7f7211 */ /* 0x000fc800078f38ff */
[----:B------:R-:W-:-:S05]  /*200c0*/  SHF.R.S32.HI R127, RZ, 0x7, R127 ;  /* 0x00000007ff7f7819 */ /* 0x000fca000001147f */
[----:B------:R-:W-:-:S05]  /*200d0*/  VIADD R127, R127, 0xfffffffb ;  /* 0xfffffffb7f7f7836 */ /* 0x000fca0000000000 */
[----:B------:R-:W-:Y:S01]  /*200e0*/  ISETP.LE.AND P3, PT, R127, UR6, PT ;  /* 0x000000067f007c0c */ /* 0x000fe2000bf63270 */
[----:B---3--:R-:W-:-:S12]  /*200f0*/  @!P4 BRA `(.L_x_9) ;  /* 0x0000009000b0c947 */ /* 0x008fd80003800000 */
.L_x_16:
[----:B------:R-:W-:Y:S01]  /*20100*/  UIADD3 UR17, UPT, UPT, UR17, 0x1, URZ ;  /* 0x0000000111117890 */ /* 0x000fe2000fffe0ff */
[----:B------:R-:W-:Y:S01]  /*20110*/  BAR.SYNC.DEFER_BLOCKING 0x0 ;  /* 0x0000000000007b1d */ /* 0x000fe20000010000 */
[----:B-----5:R-:W-:Y:S01]  /*20120*/  IADD3 R5, P5, PT, R5, UR10, RZ ;  /* 0x0000000a05057c10 */ /* 0x020fe2000ffbe0ff */
[----:B------:R-:W-:Y:S02]  /*20130*/  UIMAD UR5, UR6, -0x80, UR14 ;  /* 0xffffff80060578a4 */ /* 0x000fe4000f8e020e */
[----:B------:R-:W-:Y:S01]  /*20140*/  UISETP.GT.AND UP1, UPT, UR17, 0x4, UPT ;  /* 0x000000041100788c */ /* 0x000fe2000bf24270 */
[----:B------:R-:W-:Y:S02]  /*20150*/  IADD3.X R6, PT, PT, R6, UR11, RZ, P5, !PT ;  /* 0x0000000b06067c10 */ /* 0x000fe4000affe4ff */
[----:B------:R-:W-:Y:S01]  /*20160*/  IADD3 R7, P5, PT, R7, UR10, RZ ;  /* 0x0000000a07077c10 */ /* 0x000fe2000ffbe0ff */
[----:B------:R-:W-:Y:S01]  /*20170*/  USEL UR17, UR17, URZ, !UP1 ;  /* 0x000000ff11117287 */ /* 0x000fe2000c800000 */
[----:B------:R1:W-:Y:S01]  /*20180*/  STL [R1+0x5f0], R213 ;  /* 0x0005f0d501007387 */ /* 0x0003e20000100800 */
[----:B------:R-:W-:Y:S01]  /*20190*/  ISETP.GE.AND P4, PT, R3, UR5, PT ;  /* 0x0000000503007c0c */ /* 0x000fe2000bf86270 */
[----:B------:R-:W-:Y:S01]  /*201a0*/  IMAD.MOV.U32 R127, RZ, RZ, R6 ;  /* 0x000000ffff7f7224 */ /* 0x000fe200078e0006 */
[----:B------:R-:W-:Y:S01]  /*201b0*/  ULEA UR15, UR17, UR7, 0xf ;  /* 0x00000007110f7291 */ /* 0x000fe2000f8e78ff */
[----:B------:R-:W-:Y:S01]  /*201c0*/  STL [R1+0x5ec], R230 ;  /* 0x0005ece601007387 */ /* 0x000fe20000100800 */
[----:B------:R-:W-:-:S02]  /*201d0*/  IADD3.X R8, PT, PT, R8, UR11, RZ, P5, !PT ;  /* 0x0000000b08087c10 */ /* 0x000fc4000affe4ff */
[----:B------:R-:W-:Y:S01]  /*201e0*/  SEL R126, RZ, 0x4, P4 ;  /* 0x00000004ff7e7807 */ /* 0x000fe20002000000 */
[----:B------:R-:W-:Y:S01]  /*201f0*/  STL [R1+0x5e8], R247 ;  /* 0x0005e8f701007387 */ /* 0x000fe20000100800 */
[----:B------:R-:W-:Y:S01]  /*20200*/  VIADD R222, R2, UR15 ;  /* 0x0000000f02de7c36 */ /* 0x000fe20008000000 */
[----:B------:R-:W-:Y:S02]  /*20210*/  IADD3 R37, P5, PT, R37, UR10, RZ ;  /* 0x0000000a25257c10 */ /* 0x000fe4000ffbe0ff */
[----:B------:R-:W-:Y:S01]  /*20220*/  STL [R1+0x5e4], R246 ;  /* 0x0005e4f601007387 */ /* 0x000fe20000100800 */
[----:B------:R-:W-:Y:S02]  /*20230*/  SEL R126, R126, RZ, !P3 ;  /* 0x000000ff7e7e7207 */ /* 0x000fe40005800000 */
[----:B------:R-:W-:Y:S01]  /*20240*/  IADD3.X R38, PT, PT, R38, UR11, RZ, P5, !PT ;  /* 0x0000000b26267c10 */ /* 0x000fe2000affe4ff */
[----:B-1----:R-:W1:Y:S01]  /*20250*/  S2R R213, SR_TID.X ;  /* 0x0000000000d57919 */ /* 0x002e620000002100 */
[----:B------:R-:W-:Y:S01]  /*20260*/  ISETP.NE.U32.AND P4, PT, R126, RZ, PT ;  /* 0x000000ff7e00720c */ /* 0x000fe20003f85070 */
[----:B------:R-:W-:Y:S01]  /*20270*/  IMAD.MOV.U32 R126, RZ, RZ, R5 ;  /* 0x000000ffff7e7224 */ /* 0x000fe200078e0005 */
[----:B------:R-:W-:Y:S01]  /*20280*/  IADD3 R39, P5, PT, R39, UR10, RZ ;  /* 0x0000000a27277c10 */ /* 0x000fe2000ffbe0ff */
[----:B------:R-:W-:Y:S03]  /*20290*/  STL [R1+0x5d0], R0 ;  /* 0x0005d00001007387 */ /* 0x000fe60000100800 */
[----:B------:R-:W-:Y:S01]  /*202a0*/  IADD3.X R40, PT, PT, R40, UR11, RZ, P5, !PT ;  /* 0x0000000b28287c10 */ /* 0x000fe2000affe4ff */
[----:B------:R2:W-:Y:S01]  /*202b0*/  STL [R1+0x5d4], R2 ;  /* 0x0005d40201007387 */ /* 0x0005e20000100800 */
[----:B------:R-:W-:-:S03]  /*202c0*/  IADD3 R69, P5, PT, R69, UR10, RZ ;  /* 0x0000000a45457c10 */ /* 0x000fc6000ffbe0ff */
[----:B------:R3:W-:Y:S01]  /*202d0*/  STL [R1+0x5dc], R5 ;  /* 0x0005dc0501007387 */ /* 0x0007e20000100800 */
[----:B------:R-:W-:-:S03]  /*202e0*/  IADD3.X R70, PT, PT, R70, UR11, RZ, P5, !PT ;  /* 0x0000000b46467c10 */ /* 0x000fc6000affe4ff */
[----:B------:R4:W-:Y:S04]  /*202f0*/  STL [R1+0x5d8], R6 ;  /* 0x0005d80601007387 */ /* 0x0009e80000100800 */
[----:B------:R1:W-:Y:S04]  /*20300*/  STL [R1+0x5e0], R8 ;  /* 0x0005e00801007387 */ /* 0x0003e80000100800 */
[----:B--2---:R-:W2:Y:S04]  /*20310*/  LDL R2, [R1+0x4c4] ;  /* 0x0004c40001027983 */ /* 0x004ea80000100800 */
[----:B------:R-:W-:Y:S01]  /*20320*/  @!PT LDS RZ, [RZ] ;  /* 0x00000000fffff984 */ /* 0x000fe20000000800 */
[----:B------:R-:W-:Y:S01]  /*20330*/  @!PT LDS RZ, [RZ] ;  /* 0x00000000fffff984 */ /* 0x000fe20000000800 */
[----:B------:R-:W-:Y:S01]  /*20340*/  @!PT LDS RZ, [RZ] ;  /* 0x00000000fffff984 */ /* 0x000fe20000000800 */
[----:B------:R3:W-:Y:S01]  /*20350*/  LDGSTS.E [R222+0x50000], desc[UR20][R126.64], P4 ;  /* 0x500000007ede7fae */ /* 0x0007e2000a1a1014 */
[----:B-1----:R-:W-:-:S04]  /*20360*/  SHF.R.U32.HI R213, RZ, 0x6, R213 ;  /* 0x00000006ffd57819 */ /* 0x002fc800000116d5 */
[----:B------:R-:W-:-:S04]  /*20370*/  SGXT.U32 R213, R213, 0x1 ;  /* 0x00000001d5d5781a */ /* 0x000fc80000000000 */
[----:B------:R-:W-:Y:S01]  /*20380*/  LOP3.LUT R213, R213, 0x2, RZ, 0xfc, !PT ;  /* 0x00000002d5d57812 */ /* 0x000fe200078efcff */
[----:B---3--:R-:W-:-:S03]  /*20390*/  IMAD.MOV.U32 R127, RZ, RZ, R8 ;  /* 0x000000ffff7f7224 */ /* 0x008fc600078e0008 */
[----:B------:R-:W-:Y:S02]  /*203a0*/  ISETP.GE.AND P4, PT, R213, UR5, PT ;  /* 0x00000005d5007c0c */ /* 0x000fe4000bf86270 */
[----:B------:R-:W1:Y:S02]  /*203b0*/  S2R R213, SR_TID.X ;  /* 0x0000000000d57919 */ /* 0x000e640000002100 */
[----:B------:R-:W-:-:S04]  /*203c0*/  SEL R126, RZ, 0x4, P4 ;  /* 0x00000004ff7e7807 */ /* 0x000fc80002000000 */
[----:B------:R-:W-:-:S04]  /*203d0*/  SEL R126, R126, RZ, !P3 ;  /* 0x000000ff7e7e7207 */ /* 0x000fc80005800000 */
[----:B------:R-:W-:Y:S01]  /*203e0*/  ISETP.NE.U32.AND P4, PT, R126, RZ, PT ;  /* 0x000000ff7e00720c */ /* 0x000fe20003f85070 */
[----:B------:R-:W-:-:S12]  /*203f0*/  IMAD.MOV.U32 R126, RZ, RZ, R7 ;  /* 0x000000ffff7e7224 */ /* 0x000fd800078e0007 */
[----:B------:R3:W-:Y:S01]  /*20400*/  LDGSTS.E [R222+0x50008], desc[UR20][R126.64], P4 ;  /* 0x500080007ede7fae */ /* 0x0007e2000a1a1014 */
[----:B-1----:R-:W-:Y:S01]  /*20410*/  SHF.R.U32.HI R213, RZ, 0x6, R213 ;  /* 0x00000006ffd57819 */ /* 0x002fe200000116d5 */
[----:B---3--:R-:W-:-:S03]  /*20420*/  IMAD.MOV.U32 R127, RZ, RZ, R38 ;  /* 0x000000ffff7f7224 */ /* 0x008fc600078e0026 */
[----:B------:R-:W-:-:S04]  /*20430*/  SGXT.U32 R213, R213, 0x1 ;  /* 0x00000001d5d5781a */ /* 0x000fc80000000000 */
[----:B------:R-:W-:-:S04]  /*20440*/  LOP3.LUT R213, R213, 0x20, RZ, 0xfc, !PT ;  /* 0x00000020d5d57812 */ /* 0x000fc800078efcff */
        /* <DEDUP_REMOVED lines=29> */
[----:B-1----:R-:W-:-:S04]  /*20620*/  SHF.R.U32.HI R0, RZ, 0x6, R213 ;  /* 0x00000006ff007819 */ /* 0x002fc800000116d5 */
[----:B------:R-:W-:-:S04]  /*20630*/  SGXT.U32 R0, R0, 0x1 ;  /* 0x000000010000781a */ /* 0x000fc80000000000 */
[----:B------:R-:W-:-:S04]  /*20640*/  LOP3.LUT R0, R0, 0x42, RZ, 0xfc, !PT ;  /* 0x0000004200007812 */ /* 0x000fc800078efcff */
[----:B------:R-:W-:-:S04]  /*20650*/  ISETP.GE.AND P4, PT, R0, UR5, PT ;  /* 0x0000000500007c0c */ /* 0x000fc8000bf86270 */
[----:B---3--:R-:W-:-:S04]  /*20660*/  SEL R126, RZ, 0x4, P4 ;  /* 0x00000004ff7e7807 */ /* 0x008fc80002000000 */
[----:B------:R-:W-:Y:S02]  /*20670*/  SEL R126, R126, RZ, !P3 ;  /* 0x000000ff7e7e7207 */ /* 0x000fe40005800000 */
[----:B------:R-:W-:Y:S02]  /*20680*/  IADD3 R71, P5, PT, R71, UR10, RZ ;  /* 0x0000000a47477c10 */ /* 0x000fe4000ffbe0ff */
[----:B------:R-:W-:Y:S02]  /*20690*/  ISETP.NE.U32.AND P4, PT, R126, RZ, PT ;  /* 0x000000ff7e00720c */ /* 0x000fe40003f85070 */
[----:B------:R-:W-:Y:S02]  /*206a0*/  SHF.R.U32.HI R0, RZ, 0x6, R213 ;  /* 0x00000006ff007819 */ /* 0x000fe400000116d5 */
[----:B------:R-:W-:Y:S02]  /*206b0*/  IADD3.X R72, PT, PT, R72, UR11, RZ, P5, !PT ;  /* 0x0000000b48487c10 */ /* 0x000fe4000affe4ff */
[----:B------:R-:W-:Y:S01]  /*206c0*/  SGXT.U32 R0, R0, 0x1 ;  /* 0x000000010000781a */ /* 0x000fe20000000000 */
[----:B------:R-:W-:-:S02]  /*206d0*/  IMAD.MOV.U32 R126, RZ, RZ, R71 ;  /* 0x000000ffff7e7224 */ /* 0x000fc400078e0047 */
[----:B------:R-:W-:Y:S01]  /*206e0*/  IMAD.MOV.U32 R127, RZ, RZ, R72 ;  /* 0x000000ffff7f7224 */ /* 0x000fe200078e0048 */
[----:B------:R-:W-:-:S04]  /*206f0*/  LOP3.LUT R0, R0, 0x60, RZ, 0xfc, !PT ;  /* 0x0000006000007812 */ /* 0x000fc800078efcff */
[----:B------:R1:W-:Y:S01]  /*20700*/  LDGSTS.E [R222+0x54008], desc[UR20][R126.64], P4 ;  /* 0x540080007ede7fae */ /* 0x0003e2000a1a1014 */
[----:B------:R-:W-:Y:S02]  /*20710*/  ISETP.GE.AND P4, PT, R0, UR5, PT ;  /* 0x0000000500007c0c */ /* 0x000fe4000bf86270 */
[----:B------:R-:W-:Y:S02]  /*20720*/  IADD3 R101, P5, PT, R101, UR10, RZ ;  /* 0x0000000a65657c10 */ /* 0x000fe4000ffbe0ff */
[----:B-1----:R-:W-:-:S04]  /*20730*/  SEL R126, RZ, 0x4, P4 ;  /* 0x00000004ff7e7807 */ /* 0x002fc80002000000 */
[----:B------:R-:W-:Y:S02]  /*20740*/  SEL R126, R126, RZ, !P3 ;  /* 0x000000ff7e7e7207 */ /* 0x000fe40005800000 */
[----:B------:R-:W-:Y:S02]  /*20750*/  SHF.R.U32.HI R0, RZ, 0x6, R213 ;  /* 0x00000006ff007819 */ /* 0x000fe400000116d5 */
[----:B------:R-:W-:Y:S02]  /*20760*/  ISETP.NE.U32.AND P4, PT, R126, RZ, PT ;  /* 0x000000ff7e00720c */ /* 0x000fe40003f85070 */
[----:B------:R-:W-:Y:S02]  /*20770*/  IADD3.X R102, PT, PT, R102, UR11, RZ, P5, !PT ;  /* 0x0000000b66667c10 */ /* 0x000fe4000affe4ff */
[----:B------:R-:W-:Y:S01]  /*20780*/  SGXT.U32 R0, R0, 0x1 ;  /* 0x000000010000781a */ /* 0x000fe20000000000 */
[----:B------:R-:W-:Y:S02]  /*20790*/  IMAD.MOV.U32 R126, RZ, RZ, R101 ;  /* 0x000000ffff7e7224 */ /* 0x000fe400078e0065 */
[----:B------:R-:W-:Y:S01]  /*207a0*/  IMAD.MOV.U32 R127, RZ, RZ, R102 ;  /* 0x000000ffff7f7224 */ /* 0x000fe200078e0066 */
[----:B------:R-:W-:-:S05]  /*207b0*/  LOP3.LUT R0, R0, 0x62, RZ, 0xfc, !PT ;  /* 0x0000006200007812 */ /* 0x000fca00078efcff */
[----:B------:R1:W-:Y:S01]  /*207c0*/  LDGSTS.E [R222+0x56000], desc[UR20][R126.64], P4 ;  /* 0x560000007ede7fae */ /* 0x0003e2000a1a1014 */
[----:B------:R-:W-:Y:S02]  /*207d0*/  ISETP.GE.AND P4, PT, R0, UR5, PT ;  /* 0x0000000500007c0c */ /* 0x000fe4000bf86270 */
[----:B------:R-:W-:Y:S02]  /*207e0*/  IADD3 R103, P5, PT, R103, UR10, RZ ;  /* 0x0000000a67677c10 */ /* 0x000fe4000ffbe0ff */
[----:B-1----:R-:W-:-:S04]  /*207f0*/  SEL R126, RZ, 0x4, P4 ;  /* 0x00000004ff7e7807 */ /* 0x002fc80002000000 */
[----:B------:R-:W-:-:S04]  /*20800*/  SEL R126, R126, RZ, !P3 ;  /* 0x000000ff7e7e7207 */ /* 0x000fc80005800000 */
[----:B------:R-:W-:Y:S02]  /*20810*/  ISETP.NE.U32.AND P4, PT, R126, RZ, PT ;  /* 0x000000ff7e00720c */ /* 0x000fe40003f85070 */
[----:B------:R-:W-:Y:S01]  /*20820*/  IADD3.X R104, PT, PT, R104, UR11, RZ, P5, !PT ;  /* 0x0000000b68687c10 */ /* 0x000fe2000affe4ff */
[----:B------:R-:W-:-:S04]  /*20830*/  IMAD.MOV.U32 R126, RZ, RZ, R103 ;  /* 0x000000ffff7e7224 */ /* 0x000fc800078e0067 */
[----:B------:R-:W-:-:S06]  /*20840*/  IMAD.MOV.U32 R127, RZ, RZ, R104 ;  /* 0x000000ffff7f7224 */ /* 0x000fcc00078e0068 */
[----:B------:R2:W-:Y:S02]  /*20850*/  LDGSTS.E [R222+0x56008], desc[UR20][R126.64], P4 ;  /* 0x560080007ede7fae */ /* 0x0005e4000a1a1014 */
[----:B--2---:R-:W-:Y:S02]  /*20860*/  VIADD R222, R2, UR15 ;  /* 0x0000000f02de7c36 */ /* 0x004fe40008000000 */
[----:B------:R-:W2:Y:S01]  /*20870*/  LDL R2, [R1+0x4c0] ;  /* 0x0004c00001027983 */ /* 0x000ea20000100800 */
[----:B------:R-:W-:-:S04]  /*20880*/  SHF.R.U32.HI R0, RZ, 0x6, R213 ;  /* 0x00000006ff007819 */ /* 0x000fc800000116d5 */
[----:B------:R-:W-:-:S04]  /*20890*/  SGXT.U32 R0, R0, 0x1 ;  /* 0x000000010000781a */ /* 0x000fc80000000000 */
[----:B------:R-:W-:-:S04]  /*208a0*/  LOP3.LUT R0, R0, 0x4, RZ, 0xfc, !PT ;  /* 0x0000000400007812 */ /* 0x000fc800078efcff */
[----:B------:R-:W-:-:S04]  /*208b0*/  ISETP.GE.AND P4, PT, R0, UR5, PT ;  /* 0x0000000500007c0c */ /* 0x000fc8000bf86270 */
[----:B------:R-:W-:-:S04]  /*208c0*/  SEL R126, RZ, 0x4, P4 ;  /* 0x00000004ff7e7807 */ /* 0x000fc80002000000 */
        /* <DEDUP_REMOVED lines=485> */
[----:B------:R-:W-:Y:S02]  /*22720*/  SHF.R.U32.HI R0, RZ, 0x6, R213 ;  /* 0x00000006ff007819 */ /* 0x000fe400000116d5 */
[----:B------:R-:W-:Y:S01]  /*22730*/  IADD3 R29, P5, PT, R29, UR10, RZ ;  /* 0x0000000a1d1d7c10 */ /* 0x000fe2000ffbe0ff */
[----:B------:R-:W3:Y:S01]  /*22740*/  LDL.LU R5, [R1+0x2c] ;  /* 0x00002c0001057983 */ /* 0x000ee20000300800 */
[----:B------:R-:W-:Y:S02]  /*22750*/  SGXT.U32 R0, R0, 0x1 ;  /* 0x000000010000781a */ /* 0x000fe40000000000 */
[----:B------:R-:W-:Y:S01]  /*22760*/  IADD3.X R30, PT, PT, R30, UR11, RZ, P5, !PT ;  /* 0x0000000b1e1e7c10 */ /* 0x000fe2000affe4ff */
[----:B------:R-:W3:Y:S01]  /*22770*/  LDL.LU R3, [R1+0x30] ;  /* 0x0000300001037983 */ /* 0x000ee20000300800 */
[----:B------:R-:W-:-:S04]  /*22780*/  LOP3.LUT R0, R0, 0x18, RZ, 0xfc, !PT ;  /* 0x0000001800007812 */ /* 0x000fc800078efcff */
[----:B------:R-:W-:-:S04]  /*22790*/  ISETP.GE.AND P4, PT, R0, UR5, PT ;  /* 0x0000000500007c0c */ /* 0x000fc8000bf86270 */
[----:B------:R-:W-:-:S04]  /*227a0*/  SEL R126, RZ, 0x4, P4 ;  /* 0x00000004ff7e7807 */ /* 0x000fc80002000000 */
[----:B------:R-:W-:Y:S02]  /*227b0*/  SEL R126, R126, RZ, !P3 ;  /* 0x000000ff7e7e7207 */ /* 0x000fe40005800000 */
[----:B------:R-:W-:Y:S02]  /*227c0*/  SHF.R.U32.HI R0, RZ, 0x6, R213 ;  /* 0x00000006ff007819 */ /* 0x000fe400000116d5 */
[----:B------:R-:W-:Y:S02]  /*227d0*/  ISETP.NE.U32.AND P4, PT, R126, RZ, PT ;  /* 0x000000ff7e00720c */ /* 0x000fe40003f85070 */
[----:B------:R-:W-:Y:S01]  /*227e0*/  SGXT.U32 R0, R0, 0x1 ;  /* 0x000000010000781a */ /* 0x000fe20000000000 */
[----:B------:R-:W-:Y:S02]  /*227f0*/  IMAD.MOV.U32 R126, RZ, RZ, R29 ;  /* 0x000000ffff7e7224 */ /* 0x000fe400078e001d */
[----:B------:R-:W-:Y:S01]  /*22800*/  IMAD.MOV.U32 R127, RZ, RZ, R30 ;  /* 0x000000ffff7f7224 */ /* 0x000fe200078e001e */
[----:B------:R-:W-:-:S07]  /*22810*/  LOP3.LUT R0, R0, 0x1a, RZ, 0xfc, !PT ;  /* 0x0000001a00007812 */ /* 0x000fce00078efcff */
        /* <DEDUP_REMOVED lines=95> */
[----:B------:R-:W-:Y:S01]  /*22e10*/  LOP3.LUT R0, R0, 0x1e, RZ, 0xfc, !PT ;  /* 0x0000001e00007812 */ /* 0x000fe200078efcff */
[----:B--2---:R-:W-:Y:S01]  /*22e20*/  VIADD R222, R2, UR15 ;  /* 0x0000000f02de7c36 */ /* 0x004fe20008000000 */
[----:B------:R-:W-:Y:S01]  /*22e30*/  IADD3 R35, P5, PT, R35, UR10, RZ ;  /* 0x0000000a23237c10 */ /* 0x000fe2000ffbe0ff */
[----:B------:R-:W2:Y:S04]  /*22e40*/  LDL.LU R2, [R1+0x6c] ;  /* 0x00006c0001027983 */ /* 0x000ea80000300800 */
[----:B------:R1:W-:Y:S01]  /*22e50*/  LDGSTS.E [R222+0x50000], desc[UR20][R126.64], P4 ;  /* 0x500000007ede7fae */ /* 0x0003e2000a1a1014 */
[----:B------:R-:W-:-:S04]  /*22e60*/  ISETP.GE.AND P4, PT, R0, UR5, PT ;  /* 0x0000000500007c0c */ /* 0x000fc8000bf86270 */
        /* <DEDUP_REMOVED lines=76> */
[----:B------:R-:W-:Y:S01]  /*23330*/  IMAD.MOV.U32 R126, RZ, RZ, R134 ;  /* 0x000000ffff7e7224 */ /* 0x000fe200078e0086 */
[----:B------:R-:W-:-:S03]  /*23340*/  LOP3.LUT R0, R213, 0x7f, RZ, 0xc0, !PT ;  /* 0x0000007fd5007812 */ /* 0x000fc600078ec0ff */
[----:B------:R-:W-:-:S06]  /*23350*/  IMAD.MOV.U32 R127, RZ, RZ, R133 ;  /* 0x000000ffff7f7224 */ /* 0x000fcc00078e0085 */
[----:B------:R1:W-:Y:S01]  /*23360*/  LDGSTS.E [R222+0x56008], desc[UR20][R126.64], P4 ;  /* 0x560080007ede7fae */ /* 0x0003e2000a1a1014 */
[----:B------:R-:W-:-:S03]  /*23370*/  ISETP.GE.AND P4, PT, R0, UR5, PT ;  /* 0x0000000500007c0c */ /* 0x000fc6000bf86270 */
[----:B------:R-:W2:Y:S01]  /*23380*/  LDL.LU R0, [R1+0x70] ;  /* 0x0000700001007983 */ /* 0x000ea20000300800 */
[----:B------:R-:W-:Y:S01]  /*23390*/  ULEA UR5, UR17, UR7, 0x10 ;  /* 0x0000000711057291 */ /* 0x000fe2000f8e80ff */
[----:B------:R-:W-:Y:S02]  /*233a0*/  IADD3 R152, P5, PT, R152, UR12, RZ ;  /* 0x0000000c98987c10 */ /* 0x000fe4000ffbe0ff */
[----:B------:R-:W0:Y:S01]  /*233b0*/  LDGDEPBAR ;  /* 0x00000000000079af */ /* 0x000e220000000000 */
[----:B-1----:R-:W-:-:S03]  /*233c0*/  SEL R126, RZ, 0x4, P4 ;  /* 0x00000004ff7e7807 */ /* 0x002fc60002000000 */
[----:B------:R-:W4:Y:S01]  /*233d0*/  LDL.LU R247, [R1+0xec] ;  /* 0x0000ec0001f77983 */ /* 0x000f220000300800 */
[----:B------:R-:W-:Y:S01]  /*233e0*/  SEL R126, R126, RZ, !P3 ;  /* 0x000000ff7e7e7207 */ /* 0x000fe20005800000 */
[----:B------:R-:W-:Y:S01]  /*233f0*/  VIADD R222, R4, UR5 ;  /* 0x0000000504de7c36 */ /* 0x000fe20008000000 */
[----:B------:R-:W-:Y:S01]  /*23400*/  IADD3 R136, P4, PT, R136, UR12, RZ ;  /* 0x0000000c88887c10 */ /* 0x000fe2000ff9e0ff */
[----:B------:R-:W4:Y:S01]  /*23410*/  LDL.LU R246, [R1+0xf0] ;  /* 0x0000f00001f67983 */ /* 0x000f220000300800 */
[----:B------:R-:W-:Y:S02]  /*23420*/  ISETP.NE.U32.AND P3, PT, R126, RZ, PT ;  /* 0x000000ff7e00720c */ /* 0x000fe40003f65070 */
[----:B------:R-:W-:Y:S01]  /*23430*/  IADD3.X R135, PT, PT, R135, UR13, RZ, P4, !PT ;  /* 0x0000000d87877c10 */ /* 0x000fe2000a7fe4ff */
[----:B------:R-:W-:Y:S01]  /*23440*/  IMAD.MOV.U32 R126, RZ, RZ, R136 ;  /* 0x000000ffff7e7224 */ /* 0x000fe200078e0088 */
[----:B------:R-:W-:-:S03]  /*23450*/  IADD3.X R151, PT, PT, R151, UR13, RZ, P5, !PT ;  /* 0x0000000d97977c10 */ /* 0x000fc6000affe4ff */
[----:B------:R-:W-:Y:S01]  /*23460*/  IMAD.MOV.U32 R127, RZ, RZ, R135 ;  /* 0x000000ffff7f7224 */ /* 0x000fe200078e0087 */
[----:B------:R-:W-:-:S05]  /*23470*/  IADD3 R168, P4, PT, R168, UR12, RZ ;  /* 0x0000000ca8a87c10 */ /* 0x000fca000ff9e0ff */
[----:B------:R1:W-:Y:S01]  /*23480*/  LDGSTS.E [R222], desc[UR20][R126.64], P3 ;  /* 0x000000007ede7fae */ /* 0x0003e200099a1014 */
[----:B------:R-:W-:Y:S02]  /*23490*/  IADD3.X R167, PT, PT, R167, UR13, RZ, P4, !PT ;  /* 0x0000000da7a77c10 */ /* 0x000fe4000a7fe4ff */
[----:B------:R-:W-:Y:S01]  /*234a0*/  IADD3 R184, P5, PT, R184, UR12, RZ ;  /* 0x0000000cb8b87c10 */ /* 0x000fe2000ffbe0ff */
[----:B-1----:R-:W-:Y:S02]  /*234b0*/  IMAD.MOV.U32 R126, RZ, RZ, R152 ;  /* 0x000000ffff7e7224 */ /* 0x002fe400078e0098 */
[----:B------:R-:W-:Y:S01]  /*234c0*/  IMAD.MOV.U32 R127, RZ, RZ, R151 ;  /* 0x000000ffff7f7224 */ /* 0x000fe200078e0097 */
[----:B------:R-:W-:-:S04]  /*234d0*/  IADD3.X R183, PT, PT, R183, UR13, RZ, P5, !PT ;  /* 0x0000000db7b77c10 */ /* 0x000fc8000affe4ff */
[----:B------:R1:W-:Y:S01]  /*234e0*/  LDGSTS.E [R222+0x400], desc[UR20][R126.64], P3 ;  /* 0x004000007ede7fae */ /* 0x0003e200099a1014 */
[----:B------:R-:W-:Y:S02]  /*234f0*/  IADD3 R200, P4, PT, R200, UR12, RZ ;  /* 0x0000000cc8c87c10 */ /* 0x000fe4000ff9e0ff */
[----:B------:R-:W-:Y:S02]  /*23500*/  IADD3 R216, P5, PT, R216, UR12, RZ ;  /* 0x0000000cd8d87c10 */ /* 0x000fe4000ffbe0ff */
[----:B------:R-:W-:Y:S01]  /*23510*/  IADD3.X R199, PT, PT, R199, UR13, RZ, P4, !PT ;  /* 0x0000000dc7c77c10 */ /* 0x000fe2000a7fe4ff */
[----:B-1----:R-:W-:Y:S02]  /*23520*/  IMAD.MOV.U32 R126, RZ, RZ, R168 ;  /* 0x000000ffff7e7224 */ /* 0x002fe400078e00a8 */
[----:B------:R-:W-:-:S05]  /*23530*/  IMAD.MOV.U32 R127, RZ, RZ, R167 ;  /* 0x000000ffff7f7224 */ /* 0x000fca00078e00a7 */
[----:B------:R1:W-:Y:S01]  /*23540*/  LDGSTS.E [R222+0x800], desc[UR20][R126.64], P3 ;  /* 0x008000007ede7fae */ /* 0x0003e200099a1014 */
[----:B------:R-:W-:Y:S02]  /*23550*/  IADD3.X R215, PT, PT, R215, UR13, RZ, P5, !PT ;  /* 0x0000000dd7d77c10 */ /* 0x000fe4000affe4ff */
[----:B------:R-:W-:Y:S01]  /*23560*/  IADD3 R233, P4, PT, R233, UR12, RZ ;  /* 0x0000000ce9e97c10 */ /* 0x000fe2000ff9e0ff */
        /* <DEDUP_REMOVED lines=9> */
[----:B---3--:R-:W-:Y:S01]  /*23600*/  IADD3 R3, P4, PT, R3, UR12, RZ ;  /* 0x0000000c03037c10 */ /* 0x008fe2000ff9e0ff */
[----:B-1----:R-:W-:Y:S02]  /*23610*/  IMAD.MOV.U32 R126, RZ, RZ, R216 ;  /* 0x000000ffff7e7224 */ /* 0x002fe400078e00d8 */
[----:B------:R-:W-:-:S05]  /*23620*/  IMAD.MOV.U32 R127, RZ, RZ, R215 ;  /* 0x000000ffff7f7224 */ /* 0x000fca00078e00d7 */
[----:B------:R1:W-:Y:S01]  /*23630*/  LDGSTS.E [R222+0x1400], desc[UR20][R126.64], P3 ;  /* 0x014000007ede7fae */ /* 0x0003e200099a1014 */
[----:B------:R-:W-:Y:S01]  /*23640*/  IADD3.X R5, PT, PT, R5, UR13, RZ, P4, !PT ;  /* 0x0000000d05057c10 */ /* 0x000fe2000a7fe4ff */
[----:B-1----:R-:W-:Y:S02]  /*23650*/  IMAD.MOV.U32 R126, RZ, RZ, R233 ;  /* 0x000000ffff7e7224 */ /* 0x002fe400078e00e9 */
[----:B------:R-:W-:-:S05]  /*23660*/  IMAD.MOV.U32 R127, RZ, RZ, R232 ;  /* 0x000000ffff7f7224 */ /* 0x000fca00078e00e8 */
[----:B------:R1:W-:Y:S04]  /*23670*/  LDGSTS.E [R222+0x1800], desc[UR20][R126.64], P3 ;  /* 0x018000007ede7fae */ /* 0x0003e800099a1014 */
[----:B------:R-:W-:Y:S01]  /*23680*/  STL [R1+0x30], R3 ;  /* 0x0000300301007387 */ /* 0x000fe20000100800 */
[----:B-1----:R-:W-:Y:S02]  /*23690*/  IMAD.MOV.U32 R126, RZ, RZ, R249 ;  /* 0x000000ffff7e7224 */ /* 0x002fe400078e00f9 */
[----:B------:R-:W-:Y:S01]  /*236a0*/  IMAD.MOV.U32 R127, RZ, RZ, R248 ;  /* 0x000000ffff7f7224 */ /* 0x000fe200078e00f8 */
[----:B------:R1:W-:Y:S04]  /*236b0*/  STL [R1+0x2c], R5 ;  /* 0x00002c0501007387 */ /* 0x0003e80000100800 */
[----:B------:R3:W-:Y:S02]  /*236c0*/  LDGSTS.E [R222+0x1c00], desc[UR20][R126.64], P3 ;  /* 0x01c000007ede7fae */ /* 0x0007e400099a1014 */
[----:B---3--:R-:W-:-:S02]  /*236d0*/  IMAD.MOV.U32 R126, RZ, RZ, R3 ;  /* 0x000000ffff7e7224 */ /* 0x008fc400078e0003 */
[----:B------:R-:W-:-:S05]  /*236e0*/  IMAD.MOV.U32 R127, RZ, RZ, R5 ;  /* 0x000000ffff7f7224 */ /* 0x000fca00078e0005 */
[----:B------:R3:W-:Y:S01]  /*236f0*/  LDGSTS.E [R222+0x2000], desc[UR20][R126.64], P3 ;  /* 0x020000007ede7fae */ /* 0x0007e200099a1014 */
[----:B--2---:R-:W-:-:S04]  /*23700*/  IADD3 R0, P5, PT, R0, UR12, RZ ;  /* 0x0000000c00007c10 */ /* 0x004fc8000ffbe0ff */
[----:B------:R-:W-:Y:S01]  /*23710*/  IADD3.X R2, PT, PT, R2, UR13, RZ, P5, !PT ;  /* 0x0000000d02027c10 */ /* 0x000fe2000affe4ff */
[----:B------:R-:W-:Y:S01]  /*23720*/  STL [R1+0x70], R0 ;  /* 0x0000700001007387 */ /* 0x000fe20000100800 */
[----:B---3--:R-:W-:-:S03]  /*23730*/  IMAD.MOV.U32 R126, RZ, RZ, R0 ;  /* 0x000000ffff7e7224 */ /* 0x008fc600078e0000 */
[----:B------:R-:W2:Y:S01]  /*23740*/  LDL.LU R213, [R1+0x130] ;  /* 0x0001300001d57983 */ /* 0x000ea20000300800 */
[----:B------:R-:W-:-:S03]  /*23750*/  IMAD.MOV.U32 R127, RZ, RZ, R2 ;  /* 0x000000ffff7f7224 */ /* 0x000fc600078e0002 */
[----:B------:R3:W-:Y:S04]  /*23760*/  STL [R1+0x6c], R2 ;  /* 0x00006c0201007387 */ /* 0x0007e80000100800 */
[----:B----4-:R-:W4:Y:S04]  /*23770*/  LDL.LU R6, [R1+0x170] ;  /* 0x0001700001067983 */ /* 0x010f280000300800 */
[----:B------:R-:W2:Y:S04]  /*23780*/  LDL.LU R230, [R1+0x12c] ;  /* 0x00012c0001e67983 */ /* 0x000ea80000300800 */
[----:B------:R-:W2:Y:S04]  /*23790*/  LDL.LU R8, [R1+0x16c] ;  /* 0x00016c0001087983 */ /* 0x000ea80000300800 */
[----:B-1----:R-:W2:Y:S04]  /*237a0*/  LDL.LU R5, [R1+0x1ac] ;  /* 0x0001ac0001057983 */ /* 0x002ea80000300800 */
[----:B------:R-:W2:Y:S04]  /*237b0*/  LDL.LU R3, [R1+0x1b0] ;  /* 0x0001b00001037983 */ /* 0x000ea80000300800 */
[----:B---3--:R-:W3:Y:S04]  /*237c0*/  LDL.LU R2, [R1+0x1ec] ;  /* 0x0001ec0001027983 */ /* 0x008ee80000300800 */
[----:B------:R-:W3:Y:S04]  /*237d0*/  LDL.LU R0, [R1+0x1f0] ;  /* 0x0001f00001007983 */ /* 0x000ee80000300800 */
[----:B------:R1:W-:Y:S04]  /*237e0*/  LDGSTS.E [R222+0x2400], desc[UR20][R126.64], P3 ;  /* 0x024000007ede7fae */ /* 0x0003e800099a1014 */
[----:B------:R-:W3:Y:S04]  /*237f0*/  LDL.LU R126, [R1+0xac] ;  /* 0x0000ac00017e7983 */ /* 0x000ee80000300800 */
[----:B------:R-:W1:Y:S01]  /*23800*/  LDL.LU R127, [R1+0xb0] ;  /* 0x0000b000017f7983 */ /* 0x000e620000300800 */
[----:B------:R-:W-:-:S04]  /*23810*/  IADD3 R246, P5, PT, R246, UR12, RZ ;  /* 0x0000000cf6f67c10 */ /* 0x000fc8000ffbe0ff */
[----:B------:R-:W-:Y:S02]  /*23820*/  IADD3.X R247, PT, PT, R247, UR13, RZ, P5, !PT ;  /* 0x0000000df7f77c10 */ /* 0x000fe4000affe4ff */
[----:B----4-:R-:W-:-:S04]  /*23830*/  IADD3 R6, P5, PT, R6, UR12, RZ ;  /* 0x0000000c06067c10 */ /* 0x010fc8000ffbe0ff */
[----:B--2---:R-:W-:Y:S02]  /*23840*/  IADD3.X R8, PT, PT, R8, UR13, RZ, P5, !PT ;  /* 0x0000000d08087c10 */ /* 0x004fe4000affe4ff */
[----:B-1----:R-:W-:-:S04]  /*23850*/  IADD3 R127, P4, PT, R127, UR12, RZ ;  /* 0x0000000c7f7f7c10 */ /* 0x002fc8000ff9e0ff */
[----:B---3--:R-:W-:Y:S01]  /*23860*/  IADD3.X R126, PT, PT, R126, UR13, RZ, P4, !PT ;  /* 0x0000000d7e7e7c10 */ /* 0x008fe2000a7fe4ff */
[----:B------:R1:W-:Y:S04]  /*23870*/  STL [R1+0xb0], R127 ;  /* 0x0000b07f01007387 */ /* 0x0003e80000100800 */
[----:B------:R2:W-:Y:S01]  /*23880*/  STL [R1+0xac], R126 ;  /* 0x0000ac7e01007387 */ /* 0x0005e20000100800 */
[----:B-1----:R-:W-:-:S04]  /*23890*/  LOP3.LUT R127, R127, R126, RZ, 0x3c, !PT ;  /* 0x0000007e7f7f7212 */ /* 0x002fc800078e3cff */
[----:B--2---:R-:W-:-:S04]  /*238a0*/  LOP3.LUT R126, R127, R126, RZ, 0x3c, !PT ;  /* 0x0000007e7f7e7212 */ /* 0x004fc800078e3cff */
[----:B------:R-:W-:Y:S02]  /*238b0*/  LOP3.LUT R127, R127, R126, RZ, 0x3c, !PT ;  /* 0x0000007e7f7f7212 */ /* 0x000fe400078e3cff */
[----:B------:R-:W-:-:S03]  /*238c0*/  IADD3 R213, P4, PT, R213, UR12, RZ ;  /* 0x0000000cd5d57c10 */ /* 0x000fc6000ff9e0ff */
        /* <DEDUP_REMOVED lines=11> */
[----:B------:R-:W-:-:S03]  /*23980*/  IADD3.X R2, PT, PT, R2, UR13, RZ, P5, !PT ;  /* 0x0000000d02027c10 */ /* 0x000fc6000affe4ff */
[----:B------:R-:W-:Y:S01]  /*23990*/  STL [R1+0xf0], R246 ;  /* 0x0000f0f601007387 */ /* 0x000fe20000100800 */
[----:B-1----:R-:W-:Y:S02]  /*239a0*/  IMAD.MOV.U32 R126, RZ, RZ, R6 ;  /* 0x000000ffff7e7224 */ /* 0x002fe400078e0006 */
[----:B------:R-:W-:Y:S01]  /*239b0*/  IMAD.MOV.U32 R127, RZ, RZ, R8 ;  /* 0x000000ffff7f7224 */ /* 0x000fe200078e0008 */
[----:B------:R-:W-:Y:S04]  /*239c0*/  STL [R1+0xec], R247 ;  /* 0x0000ecf701007387 */ /* 0x000fe80000100800 */
[----:B------:R1:W-:Y:S04]  /*239d0*/  LDGSTS.E [R222+0x3400], desc[UR20][R126.64], P3 ;  /* 0x034000007ede7fae */ /* 0x0003e800099a1014 */
[----:B------:R-:W-:Y:S04]  /*239e0*/  STL [R1+0x130], R213 ;  /* 0x000130d501007387 */ /* 0x000fe80000100800 */
[----:B------:R-:W-:Y:S01]  /*239f0*/  STL [R1+0x12c], R230 ;  /* 0x00012ce601007387 */ /* 0x000fe20000100800 */
[----:B-1----:R-:W-:-:S02]  /*23a00*/  IMAD.MOV.U32 R126, RZ, RZ, R3 ;  /* 0x000000ffff7e7224 */ /* 0x002fc400078e0003 */
[----:B------:R-:W-:Y:S01]  /*23a10*/  IMAD.MOV.U32 R127, RZ, RZ, R5 ;  /* 0x000000ffff7f7224 */ /* 0x000fe200078e0005 */
[----:B------:R-:W-:Y:S04]  /*23a20*/  STL [R1+0x170], R6 ;  /* 0x0001700601007387 */ /* 0x000fe80000100800 */
[----:B------:R-:W-:Y:S04]  /*23a30*/  STL [R1+0x16c], R8 ;  /* 0x00016c0801007387 */ /* 0x000fe80000100800 */
[----:B------:R-:W-:Y:S04]  /*23a40*/  STL [R1+0x1b0], R3 ;  /* 0x0001b00301007387 */ /* 0x000fe80000100800 */
[----:B------:R1:W-:Y:S04]  /*23a50*/  STL [R1+0x1ac], R5 ;  /* 0x0001ac0501007387 */ /* 0x0003e80000100800 */
[----:B------:R2:W-:Y:S04]  /*23a60*/  LDGSTS.E [R222+0x3800], desc[UR20][R126.64], P3 ;  /* 0x038000007ede7fae */ /* 0x0005e800099a1014 */
[----:B------:R3:W-:Y:S04]  /*23a70*/  STL [R1+0x1f0], R0 ;  /* 0x0001f00001007387 */ /* 0x0007e80000100800 */
[----:B------:R4:W-:Y:S01]  /*23a80*/  STL [R1+0x1ec], R2 ;  /* 0x0001ec0201007387 */ /* 0x0009e20000100800 */
[----:B--2---:R-:W-:-:S03]  /*23a90*/  IMAD.MOV.U32 R126, RZ, RZ, R0 ;  /* 0x000000ffff7e7224 */ /* 0x004fc600078e0000 */
[----:B-1----:R-:W2:Y:S01]  /*23aa0*/  LDL.LU R5, [R1+0x34] ;  /* 0x0000340001057983 */ /* 0x002ea20000300800 */
[----:B------:R-:W-:Y:S01]  /*23ab0*/  IMAD.MOV.U32 R127, RZ, RZ, R2 ;  /* 0x000000ffff7f7224 */ /* 0x000fe200078e0002 */
[----:B---3--:R-:W-:Y:S02]  /*23ac0*/  LOP3.LUT R0, R4, 0x10, RZ, 0x3c, !PT ;  /* 0x0000001004007812 */ /* 0x008fe400078e3cff */
[----:B------:R-:W3:Y:S04]  /*23ad0*/  LDL.LU R3, [R1+0x38] ;  /* 0x0000380001037983 */ /* 0x000ee80000300800 */
[----:B------:R1:W-:Y:S04]  /*23ae0*/  LDGSTS.E [R222+0x3c00], desc[UR20][R126.64], P3 ;  /* 0x03c000007ede7fae */ /* 0x0003e800099a1014 */
[----:B----4-:R-:W4:Y:S01]  /*23af0*/  LDL.LU R2, [R1+0x74] ;  /* 0x0000740001027983 */ /* 0x010f220000300800 */
[----:B-1----:R-:W-:-:S03]  /*23b00*/  VIADD R222, R0, UR5 ;  /* 0x0000000500de7c36 */ /* 0x002fc60008000000 */
[----:B------:R-:W4:Y:S01]  /*23b10*/  LDL.LU R0, [R1+0x78] ;  /* 0x0000780001007983 */ /* 0x000f220000300800 */
[----:B------:R-:W-:Y:S02]  /*23b20*/  IADD3 R138, P4, PT, R138, UR12, RZ ;  /* 0x0000000c8a8a7c10 */ /* 0x000fe4000ff9e0ff */
[----:B------:R-:W-:Y:S01]  /*23b30*/  IADD3 R154, P5, PT, R154, UR12, RZ ;  /* 0x0000000c9a9a7c10 */ /* 0x000fe2000ffbe0ff */
[----:B------:R-:W4:Y:S01]  /*23b40*/  LDL.LU R247, [R1+0xf4] ;  /* 0x0000f40001f77983 */ /* 0x000f220000300800 */
[----:B------:R-:W-:Y:S01]  /*23b50*/  IADD3.X R137, PT, PT, R137, UR13, RZ, P4, !PT ;  /* 0x0000000d89897c10 */ /* 0x000fe2000a7fe4ff */
[----:B------:R-:W-:Y:S01]  /*23b60*/  IMAD.MOV.U32 R126, RZ, RZ, R138 ;  /* 0x000000ffff7e7224 */ /* 0x000fe200078e008a */
[----:B------:R-:W-:Y:S01]  /*23b70*/  IADD3.X R153, PT, PT, R153, UR13, RZ, P5, !PT ;  /* 0x0000000d99997c10 */ /* 0x000fe2000affe4ff */
[----:B------:R-:W4:Y:S02]  /*23b80*/  LDL.LU R246, [R1+0xf8] ;  /* 0x0000f80001f67983 */ /* 0x000f240000300800 */
[----:B------:R-:W-:Y:S01]  /*23b90*/  IMAD.MOV.U32 R127, RZ, RZ, R137 ;  /* 0x000000ffff7f7224 */ /* 0x000fe200078e0089 */
[----:B------:R-:W-:-:S04]  /*23ba0*/  IADD3 R170, P4, PT, R170, UR12, RZ ;  /* 0x0000000caaaa7c10 */ /* 0x000fc8000ff9e0ff */
[----:B------:R1:W-:Y:S01]  /*23bb0*/  LDGSTS.E [R222+0x80], desc[UR20][R126.64], P3 ;  /* 0x000800007ede7fae */ /* 0x0003e200099a1014 */
        /* <DEDUP_REMOVED lines=22> */
[----:B------:R-:W-:Y:S01]  /*23d20*/  IADD3.X R250, PT, PT, R250, UR13, RZ, P5, !PT ;  /* 0x0000000dfafa7c10 */ /* 0x000fe2000affe4ff */
[----:B-1----:R-:W-:Y:S02]  /*23d30*/  IMAD.MOV.U32 R126, RZ, RZ, R218 ;  /* 0x000000ffff7e7224 */ /* 0x002fe400078e00da */
[----:B------:R-:W-:-:S05]  /*23d40*/  IMAD.MOV.U32 R127, RZ, RZ, R217 ;  /* 0x000000ffff7f7224 */ /* 0x000fca00078e00d9 */
[----:B------:R1:W-:Y:S02]  /*23d50*/  LDGSTS.E [R222+0x1480], desc[UR20][R126.64], P3 ;  /* 0x014800007ede7fae */ /* 0x0003e400099a1014 */
[----:B-1----:R-:W-:Y:S02]  /*23d60*/  IMAD.MOV.U32 R126, RZ, RZ, R235 ;  /* 0x000000ffff7e7224 */ /* 0x002fe400078e00eb */
[----:B------:R-:W-:-:S05]  /*23d70*/  IMAD.MOV.U32 R127, RZ, RZ, R234 ;  /* 0x000000ffff7f7224 */ /* 0x000fca00078e00ea */
[----:B------:R1:W-:Y:S02]  /*23d80*/  LDGSTS.E [R222+0x1880], desc[UR20][R126.64], P3 ;  /* 0x018800007ede7fae */ /* 0x0003e400099a1014 */
[----:B-1----:R-:W-:Y:S02]  /*23d90*/  IMAD.MOV.U32 R126, RZ, RZ, R251 ;  /* 0x000000ffff7e7224 */ /* 0x002fe400078e00fb */
[----:B------:R-:W-:-:S05]  /*23da0*/  IMAD.MOV.U32 R127, RZ, RZ, R250 ;  /* 0x000000ffff7f7224 */ /* 0x000fca00078e00fa */
[----:B------:R1:W-:Y:S01]  /*23db0*/  LDGSTS.E [R222+0x1c80], desc[UR20][R126.64], P3 ;  /* 0x01c800007ede7fae */ /* 0x0003e200099a1014 */
[----:B---3--:R-:W-:-:S04]  /*23dc0*/  IADD3 R3, P4, PT, R3, UR12, RZ ;  /* 0x0000000c03037c10 */ /* 0x008fc8000ff9e0ff */
[----:B--2---:R-:W-:Y:S01]  /*23dd0*/  IADD3.X R5, PT, PT, R5, UR13, RZ, P4, !PT ;  /* 0x0000000d05057c10 */ /* 0x004fe2000a7fe4ff */
[----:B------:R-:W-:Y:S01]  /*23de0*/  STL [R1+0x38], R3 ;  /* 0x0000380301007387 */ /* 0x000fe20000100800 */
[----:B-1----:R-:W-:-:S03]  /*23df0*/  IMAD.MOV.U32 R126, RZ, RZ, R3 ;  /* 0x000000ffff7e7224 */ /* 0x002fc600078e0003 */
[----:B------:R-:W-:Y:S01]  /*23e00*/  IMAD.MOV.U32 R127, RZ, RZ, R5 ;  /* 0x000000ffff7f7224 */ /* 0x000fe200078e0005 */
[----:B------:R1:W-:Y:S04]  /*23e10*/  STL [R1+0x34], R5 ;  /* 0x0000340501007387 */ /* 0x0003e80000100800 */
[----:B------:R2:W-:Y:S01]  /*23e20*/  LDGSTS.E [R222+0x2080], desc[UR20][R126.64], P3 ;  /* 0x020800007ede7fae */ /* 0x0005e200099a1014 */
[----:B----4-:R-:W-:-:S04]  /*23e30*/  IADD3 R0, P5, PT, R0, UR12, RZ ;  /* 0x0000000c00007c10 */ /* 0x010fc8000ffbe0ff */
[----:B------:R-:W-:Y:S01]  /*23e40*/  IADD3.X R2, PT, PT, R2, UR13, RZ, P5, !PT ;  /* 0x0000000d02027c10 */ /* 0x000fe2000affe4ff */
[----:B------:R-:W-:Y:S04]  /*23e50*/  STL [R1+0x78], R0 ;  /* 0x0000780001007387 */ /* 0x000fe80000100800 */
[----:B------:R-:W3:Y:S01]  /*23e60*/  LDL.LU R213, [R1+0x138] ;  /* 0x0001380001d57983 */ /* 0x000ee20000300800 */
[----:B--2---:R-:W-:-:S03]  /*23e70*/  IMAD.MOV.U32 R126, RZ, RZ, R0 ;  /* 0x000000ffff7e7224 */ /* 0x004fc600078e0000 */
[----:B------:R2:W-:Y:S01]  /*23e80*/  STL [R1+0x74], R2 ;  /* 0x0000740201007387 */ /* 0x0005e20000100800 */
[----:B------:R-:W-:-:S03]  /*23e90*/  IMAD.MOV.U32 R127, RZ, RZ, R2 ;  /* 0x000000ffff7f7224 */ /* 0x000fc600078e0002 */
[----:B------:R-:W4:Y:S04]  /*23ea0*/  LDL.LU R6, [R1+0x178] ;  /* 0x0001780001067983 */ /* 0x000f280000300800 */
[----:B------:R-:W3:Y:S04]  /*23eb0*/  LDL.LU R230, [R1+0x134] ;  /* 0x0001340001e67983 */ /* 0x000ee80000300800 */
[----:B------:R-:W3:Y:S04]  /*23ec0*/  LDL.LU R8, [R1+0x174] ;  /* 0x0001740001087983 */ /* 0x000ee80000300800 */
[----:B-1----:R-:W3:Y:S04]  /*23ed0*/  LDL.LU R5, [R1+0x1b4] ;  /* 0x0001b40001057983 */ /* 0x002ee80000300800 */
[----:B------:R-:W3:Y:S04]  /*23ee0*/  LDL.LU R3, [R1+0x1b8] ;  /* 0x0001b80001037983 */ /* 0x000ee80000300800 */
[----:B--2---:R-:W2:Y:S04]  /*23ef0*/  LDL.LU R2, [R1+0x1f4] ;  /* 0x0001f40001027983 */ /* 0x004ea80000300800 */
[----:B------:R-:W2:Y:S04]  /*23f00*/  LDL.LU R0, [R1+0x1f8] ;  /* 0x0001f80001007983 */ /* 0x000ea80000300800 */
[----:B------:R1:W-:Y:S04]  /*23f10*/  LDGSTS.E [R222+0x2480], desc[UR20][R126.64], P3 ;  /* 0x024800007ede7fae */ /* 0x0003e800099a1014 */
[----:B------:R-:W2:Y:S04]  /*23f20*/  LDL.LU R126, [R1+0xb4] ;  /* 0x0000b400017e7983 */ /* 0x000ea80000300800 */
[----:B------:R-:W1:Y:S01]  /*23f30*/  LDL.LU R127, [R1+0xb8] ;  /* 0x0000b800017f7983 */ /* 0x000e620000300800 */
[----:B------:R-:W-:-:S04]  /*23f40*/  IADD3 R246, P5, PT, R246, UR12, RZ ;  /* 0x0000000cf6f67c10 */ /* 0x000fc8000ffbe0ff */
[----:B------:R-:W-:Y:S02]  /*23f50*/  IADD3.X R247, PT, PT, R247, UR13, RZ, P5, !PT ;  /* 0x0000000df7f77c10 */ /* 0x000fe4000affe4ff */
[----:B----4-:R-:W-:-:S04]  /*23f60*/  IADD3 R6, P5, PT, R6, UR12, RZ ;  /* 0x0000000c06067c10 */ /* 0x010fc8000ffbe0ff */
[----:B---3--:R-:W-:Y:S02]  /*23f70*/  IADD3.X R8, PT, PT, R8, UR13, RZ, P5, !PT ;  /* 0x0000000d08087c10 */ /* 0x008fe4000affe4ff */
[----:B-1----:R-:W-:-:S04]  /*23f80*/  IADD3 R127, P4, PT, R127, UR12, RZ ;  /* 0x0000000c7f7f7c10 */ /* 0x002fc8000ff9e0ff */
[----:B--2---:R-:W-:Y:S01]  /*23f90*/  IADD3.X R126, PT, PT, R126, UR13, RZ, P4, !PT ;  /* 0x0000000d7e7e7c10 */ /* 0x004fe2000a7fe4ff */
        /* <DEDUP_REMOVED lines=12> */
[----:B------:R-:W-:-:S03]  /*24060*/  IADD3 R0, P5, PT, R0, UR12, RZ ;  /* 0x0000000c00007c10 */ /* 0x000fc6000ffbe0ff */
[----:B------:R-:W-:Y:S01]  /*24070*/  STL [R1+0xf8], R246 ;  /* 0x0000f8f601007387 */ /* 0x000fe20000100800 */
[----:B------:R-:W-:Y:S01]  /*24080*/  IADD3.X R5, PT, PT, R5, UR13, RZ, P4, !PT ;  /* 0x0000000d05057c10 */ /* 0x000fe2000a7fe4ff */
[----:B-1----:R-:W-:Y:S02]  /*24090*/  IMAD.MOV.U32 R126, RZ, RZ, R213 ;  /* 0x000000ffff7e7224 */ /* 0x002fe400078e00d5 */
[----:B------:R-:W-:Y:S01]  /*240a0*/  IMAD.MOV.U32 R127, RZ, RZ, R230 ;  /* 0x000000ffff7f7224 */ /* 0x000fe200078e00e6 */
[----:B------:R-:W-:Y:S04]  /*240b0*/  STL [R1+0xf4], R247 ;  /* 0x0000f4f701007387 */ /* 0x000fe80000100800 */
[----:B------:R1:W-:Y:S01]  /*240c0*/  LDGSTS.E [R222+0x3080], desc[UR20][R126.64], P3 ;  /* 0x030800007ede7fae */ /* 0x0003e200099a1014 */
[----:B------:R-:W-:-:S03]  /*240d0*/  IADD3.X R2, PT, PT, R2, UR13, RZ, P5, !PT ;  /* 0x0000000d02027c10 */ /* 0x000fc6000affe4ff */
[----:B------:R-:W-:Y:S04]  /*240e0*/  STL [R1+0x138], R213 ;  /* 0x000138d501007387 */ /* 0x000fe80000100800 */
[----:B------:R-:W-:Y:S01]  /*240f0*/  STL [R1+0x134], R230 ;  /* 0x000134e601007387 */ /* 0x000fe20000100800 */
[----:B-1----:R-:W-:Y:S02]  /*24100*/  IMAD.MOV.U32 R126, RZ, RZ, R6 ;  /* 0x000000ffff7e7224 */ /* 0x002fe400078e0006 */
[----:B------:R-:W-:Y:S01]  /*24110*/  IMAD.MOV.U32 R127, RZ, RZ, R8 ;  /* 0x000000ffff7f7224 */ /* 0x000fe200078e0008 */
[----:B------:R1:W-:Y:S04]  /*24120*/  STL [R1+0x178], R6 ;  /* 0x0001780601007387 */ /* 0x0003e80000100800 */
[----:B------:R-:W-:Y:S04]  /*24130*/  STL [R1+0x174], R8 ;  /* 0x0001740801007387 */ /* 0x000fe80000100800 */
[----:B------:R2:W-:Y:S04]  /*24140*/  LDGSTS.E [R222+0x3480], desc[UR20][R126.64], P3 ;  /* 0x034800007ede7fae */ /* 0x0005e800099a1014 */
[----:B------:R-:W-:Y:S04]  /*24150*/  STL [R1+0x1b8], R3 ;  /* 0x0001b80301007387 */ /* 0x000fe80000100800 */
[----:B------:R3:W-:Y:S01]  /*24160*/  STL [R1+0x1b4], R5 ;  /* 0x0001b40501007387 */ /* 0x0007e20000100800 */
[----:B--2---:R-:W-:-:S03]  /*24170*/  IMAD.MOV.U32 R126, RZ, RZ, R3 ;  /* 0x000000ffff7e7224 */ /* 0x004fc600078e0003 */
[----:B------:R2:W-:Y:S01]  /*24180*/  STL [R1+0x1f8], R0 ;  /* 0x0001f80001007387 */ /* 0x0005e20000100800 */
[----:B------:R-:W-:-:S03]  /*24190*/  IMAD.MOV.U32 R127, RZ, RZ, R5 ;  /* 0x000000ffff7f7224 */ /* 0x000fc600078e0005 */
[----:B------:R4:W-:Y:S04]  /*241a0*/  STL [R1+0x1f4], R2 ;  /* 0x0001f40201007387 */ /* 0x0009e80000100800 */
[----:B-1----:R-:W4:Y:S04]  /*241b0*/  LDL.LU R6, [R1] ;  /* 0x0000000001067983 */ /* 0x002f280000300800 */
[----:B------:R1:W-:Y:S04]  /*241c0*/  LDGSTS.E [R222+0x3880], desc[UR20][R126.64], P3 ;  /* 0x038800007ede7fae */ /* 0x0003e800099a1014 */
[----:B---3--:R-:W3:Y:S04]  /*241d0*/  LDL.LU R5, [R1+0x3c] ;  /* 0x00003c0001057983 */ /* 0x008ee80000300800 */
[----:B------:R-:W3:Y:S01]  /*241e0*/  LDL.LU R3, [R1+0x40] ;  /* 0x0000400001037983 */ /* 0x000ee20000300800 */
[----:B-1----:R-:W-:Y:S01]  /*241f0*/  IMAD.MOV.U32 R126, RZ, RZ, R0 ;  /* 0x000000ffff7e7224 */ /* 0x002fe200078e0000 */
[----:B--2---:R-:W-:Y:S01]  /*24200*/  LOP3.LUT R0, R4, 0x20, RZ, 0x3c, !PT ;  /* 0x0000002004007812 */ /* 0x004fe200078e3cff */
[----:B------:R-:W-:-:S02]  /*24210*/  IMAD.MOV.U32 R127, RZ, RZ, R2 ;  /* 0x000000ffff7f7224 */ /* 0x000fc400078e0002 */
[----:B----4-:R-:W2:Y:S04]  /*24220*/  LDL.LU R2, [R1+0x7c] ;  /* 0x00007c0001027983 */ /* 0x010ea80000300800 */
[----:B------:R1:W-:Y:S02]  /*24230*/  LDGSTS.E [R222+0x3c80], desc[UR20][R126.64], P3 ;  /* 0x03c800007ede7fae */ /* 0x0003e400099a1014 */
[----:B-1----:R-:W-:Y:S02]  /*24240*/  VIADD R222, R0, UR5 ;  /* 0x0000000500de7c36 */ /* 0x002fe40008000000 */
[----:B------:R-:W4:Y:S01]  /*24250*/  LDL.LU R0, [R1+0x80] ;  /* 0x0000800001007983 */ /* 0x000f220000300800 */
[----:B------:R-:W-:Y:S02]  /*24260*/  IADD3 R140, P4, PT, R140, UR12, RZ ;  /* 0x0000000c8c8c7c10 */ /* 0x000fe4000ff9e0ff */
[----:B------:R-:W-:-:S02]  /*24270*/  IADD3 R156, P5, PT, R156, UR12, RZ ;  /* 0x0000000c9c9c7c10 */ /* 0x000fc4000ffbe0ff */
[----:B------:R-:W-:Y:S01]  /*24280*/  IADD3.X R139, PT, PT, R139, UR13, RZ, P4, !PT ;  /* 0x0000000d8b8b7c10 */ /* 0x000fe2000a7fe4ff */
[----:B------:R-:W-:Y:S01]  /*24290*/  IMAD.MOV.U32 R126, RZ, RZ, R140 ;  /* 0x000000ffff7e7224 */ /* 0x000fe200078e008c */
[----:B------:R-:W-:-:S03]  /*242a0*/  IADD3.X R155, PT, PT, R155, UR13, RZ, P5, !PT ;  /* 0x0000000d9b9b7c10 */ /* 0x000fc6000affe4ff */
        /* <DEDUP_REMOVED lines=30> */
[----:B------:R-:W-:-:S04]  /*24490*/  IADD3 R6, P5, PT, R6, UR12, RZ ;  /* 0x0000000c06067c10 */ /* 0x000fc8000ffbe0ff */
[----:B------:R-:W-:Y:S01]  /*244a0*/  IADD3.X R252, PT, PT, R252, UR13, RZ, P5, !PT ;  /* 0x0000000dfcfc7c10 */ /* 0x000fe2000affe4ff */
[----:B-1----:R-:W-:Y:S01]  /*244b0*/  IMAD.MOV.U32 R126, RZ, RZ, R6 ;  /* 0x000000ffff7e7224 */ /* 0x002fe200078e0006 */
[----:B------:R1:W-:Y:S03]  /*244c0*/  STL [R1], R6 ;  /* 0x0000000601007387 */ /* 0x0003e60000100800 */
[----:B------:R-:W-:Y:S01]  /*244d0*/  IMAD.MOV.U32 R127, RZ, RZ, R252 ;  /* 0x000000ffff7f7224 */ /* 0x000fe200078e00fc */
[----:B------:R-:W2:Y:S01]  /*244e0*/  LDL.LU R247, [R1+0xfc] ;  /* 0x0000fc0001f77983 */ /* 0x000ea20000300800 */
[----:B---3--:R-:W-:-:S03]  /*244f0*/  IADD3 R3, P4, PT, R3, UR12, RZ ;  /* 0x0000000c03037c10 */ /* 0x008fc6000ff9e0ff */
[----:B------:R-:W3:Y:S01]  /*24500*/  LDL.LU R246, [R1+0x100] ;  /* 0x0001000001f67983 */ /* 0x000ee20000300800 */
[----:B------:R-:W-:-:S03]  /*24510*/  IADD3.X R5, PT, PT, R5, UR13, RZ, P4, !PT ;  /* 0x0000000d05057c10 */ /* 0x000fc6000a7fe4ff */
[----:B------:R1:W-:Y:S04]  /*24520*/  LDGSTS.E [R222+0x1d00], desc[UR20][R126.64], P3 ;  /* 0x01d000007ede7fae */ /* 0x0003e800099a1014 */
[----:B------:R-:W-:Y:S04]  /*24530*/  STL [R1+0x40], R3 ;  /* 0x0000400301007387 */ /* 0x000fe80000100800 */
[----:B------:R2:W-:Y:S01]  /*24540*/  STL [R1+0x3c], R5 ;  /* 0x00003c0501007387 */ /* 0x0005e20000100800 */
[----:B-1----:R-:W-:Y:S02]  /*24550*/  IMAD.MOV.U32 R126, RZ, RZ, R3 ;  /* 0x000000ffff7e7224 */ /* 0x002fe400078e0003 */
[----:B------:R-:W-:-:S05]  /*24560*/  IMAD.MOV.U32 R127, RZ, RZ, R5 ;  /* 0x000000ffff7f7224 */ /* 0x000fca00078e0005 */
[----:B------:R1:W-:Y:S01]  /*24570*/  LDGSTS.E [R222+0x2100], desc[UR20][R126.64], P3 ;  /* 0x021000007ede7fae */ /* 0x0003e200099a1014 */
[----:B----4-:R-:W-:-:S04]  /*24580*/  IADD3 R0, P5, PT, R0, UR12, RZ ;  /* 0x0000000c00007c10 */ /* 0x010fc8000ffbe0ff */
[----:B--2---:R-:W-:Y:S01]  /*24590*/  IADD3.X R2, PT, PT, R2, UR13, RZ, P5, !PT ;  /* 0x0000000d02027c10 */ /* 0x004fe2000affe4ff */
[----:B------:R-:W-:Y:S04]  /*245a0*/  STL [R1+0x80], R0 ;  /* 0x0000800001007387 */ /* 0x000fe80000100800 */
[----:B------:R-:W2:Y:S01]  /*245b0*/  LDL.LU R213, [R1+0x140] ;  /* 0x0001400001d57983 */ /* 0x000ea20000300800 */
[----:B-1----:R-:W-:-:S03]  /*245c0*/  IMAD.MOV.U32 R126, RZ, RZ, R0 ;  /* 0x000000ffff7e7224 */ /* 0x002fc600078e0000 */
[----:B------:R1:W-:Y:S01]  /*245d0*/  STL [R1+0x7c], R2 ;  /* 0x00007c0201007387 */ /* 0x0003e20000100800 */
[----:B------:R-:W-:-:S03]  /*245e0*/  IMAD.MOV.U32 R127, RZ, RZ, R2 ;  /* 0x000000ffff7f7224 */ /* 0x000fc600078e0002 */
[----:B------:R-:W4:Y:S04]  /*245f0*/  LDL.LU R6, [R1+0x180] ;  /* 0x0001800001067983 */ /* 0x000f280000300800 */
[----:B------:R-:W2:Y:S04]  /*24600*/  LDL.LU R230, [R1+0x13c] ;  /* 0x00013c0001e67983 */ /* 0x000ea80000300800 */
[----:B------:R-:W2:Y:S04]  /*24610*/  LDL.LU R8, [R1+0x17c] ;  /* 0x00017c0001087983 */ /* 0x000ea80000300800 */
[----:B------:R-:W2:Y:S04]  /*24620*/  LDL.LU R5, [R1+0x1bc] ;  /* 0x0001bc0001057983 */ /* 0x000ea80000300800 */
[----:B------:R-:W2:Y:S04]  /*24630*/  LDL.LU R3, [R1+0x1c0] ;  /* 0x0001c00001037983 */ /* 0x000ea80000300800 */
[----:B-1----:R-:W2:Y:S04]  /*24640*/  LDL.LU R2, [R1+0x1fc] ;  /* 0x0001fc0001027983 */ /* 0x002ea80000300800 */
[----:B------:R-:W2:Y:S04]  /*24650*/  LDL.LU R0, [R1+0x200] ;  /* 0x0002000001007983 */ /* 0x000ea80000300800 */
[----:B------:R1:W-:Y:S04]  /*24660*/  LDGSTS.E [R222+0x2500], desc[UR20][R126.64], P3 ;  /* 0x025000007ede7fae */ /* 0x0003e800099a1014 */
[----:B------:R-:W2:Y:S04]  /*24670*/  LDL.LU R126, [R1+0xbc] ;  /* 0x0000bc00017e7983 */ /* 0x000ea80000300800 */
[----:B------:R-:W1:Y:S01]  /*24680*/  LDL.LU R127, [R1+0xc0] ;  /* 0x0000c000017f7983 */ /* 0x000e620000300800 */
[----:B---3--:R-:W-:-:S04]  /*24690*/  IADD3 R246, P5, PT, R246, UR12, RZ ;  /* 0x0000000cf6f67c10 */ /* 0x008fc8000ffbe0ff */
[----:B------:R-:W-:Y:S02]  /*246a0*/  IADD3.X R247, PT, PT, R247, UR13, RZ, P5, !PT ;  /* 0x0000000df7f77c10 */ /* 0x000fe4000affe4ff */
[----:B----4-:R-:W-:-:S04]  /*246b0*/  IADD3 R6, P5, PT, R6, UR12, RZ ;  /* 0x0000000c06067c10 */ /* 0x010fc8000ffbe0ff */
[----:B--2---:R-:W-:Y:S02]  /*246c0*/  IADD3.X R8, PT, PT, R8, UR13, RZ, P5, !PT ;  /* 0x0000000d08087c10 */ /* 0x004fe4000affe4ff */
[----:B-1----:R-:W-:-:S04]  /*246d0*/  IADD3 R127, P4, PT, R127, UR12, RZ ;  /* 0x0000000c7f7f7c10 */ /* 0x002fc8000ff9e0ff */
[----:B------:R-:W-:Y:S01]  /*246e0*/  IADD3.X R126, PT, PT, R126, UR13, RZ, P4, !PT ;  /* 0x0000000d7e7e7c10 */ /* 0x000fe2000a7fe4ff */
        /* <DEDUP_REMOVED lines=17> */
[----:B------:R-:W-:Y:S01]  /*24800*/  STL [R1+0xfc], R247 ;  /* 0x0000fcf701007387 */ /* 0x000fe20000100800 */
[----:B------:R-:W-:-:S03]  /*24810*/  IADD3.X R2, PT, PT, R2, UR13, RZ, P5, !PT ;  /* 0x0000000d02027c10 */ /* 0x000fc6000affe4ff */
[----:B------:R1:W-:Y:S04]  /*24820*/  LDGSTS.E [R222+0x3100], desc[UR20][R126.64], P3 ;  /* 0x031000007ede7fae */ /* 0x0003e800099a1014 */
[----:B------:R-:W-:Y:S04]  /*24830*/  STL [R1+0x140], R213 ;  /* 0x000140d501007387 */ /* 0x000fe80000100800 */
[----:B------:R-:W-:Y:S01]  /*24840*/  STL [R1+0x13c], R230 ;  /* 0x00013ce601007387 */ /* 0x000fe20000100800 */
[----:B-1----:R-:W-:Y:S02]  /*24850*/  IMAD.MOV.U32 R126, RZ, RZ, R6 ;  /* 0x000000ffff7e7224 */ /* 0x002fe400078e0006 */
[----:B------:R-:W-:Y:S01]  /*24860*/  IMAD.MOV.U32 R127, RZ, RZ, R8 ;  /* 0x000000ffff7f7224 */ /* 0x000fe200078e0008 */
[----:B------:R-:W-:Y:S04]  /*24870*/  STL [R1+0x180], R6 ;  /* 0x0001800601007387 */ /* 0x000fe80000100800 */
[----:B------:R1:W-:Y:S04]  /*24880*/  STL [R1+0x17c], R8 ;  /* 0x00017c0801007387 */ /* 0x0003e80000100800 */
[----:B------:R-:W-:Y:S04]  /*24890*/  STL [R1+0x1c0], R3 ;  /* 0x0001c00301007387 */ /* 0x000fe80000100800 */
[----:B------:R2:W-:Y:S04]  /*248a0*/  LDGSTS.E [R222+0x3500], desc[UR20][R126.64], P3 ;  /* 0x035000007ede7fae */ /* 0x0005e800099a1014 */
[----:B------:R3:W-:Y:S04]  /*248b0*/  STL [R1+0x1bc], R5 ;  /* 0x0001bc0501007387 */ /* 0x0007e80000100800 */
[----:B------:R4:W-:Y:S01]  /*248c0*/  STL [R1+0x200], R0 ;  /* 0x0002000001007387 */ /* 0x0009e20000100800 */
[----:B--2---:R-:W-:-:S03]  /*248d0*/  IMAD.MOV.U32 R126, RZ, RZ, R3 ;  /* 0x000000ffff7e7224 */ /* 0x004fc600078e0003 */
[----:B------:R2:W-:Y:S01]  /*248e0*/  STL [R1+0x1fc], R2 ;  /* 0x0001fc0201007387 */ /* 0x0005e20000100800 */
[----:B------:R-:W-:-:S03]  /*248f0*/  IMAD.MOV.U32 R127, RZ, RZ, R5 ;  /* 0x000000ffff7f7224 */ /* 0x000fc600078e0005 */
[----:B-1----:R-:W2:Y:S04]  /*24900*/  LDL.LU R8, [R1+0x4] ;  /* 0x0000040001087983 */ /* 0x002ea80000300800 */
[----:B------:R-:W2:Y:S04]  /*24910*/  LDL.LU R6, [R1+0x8] ;  /* 0x0000080001067983 */ /* 0x000ea80000300800 */
[----:B------:R1:W-:Y:S04]  /*24920*/  LDGSTS.E [R222+0x3900], desc[UR20][R126.64], P3 ;  /* 0x039000007ede7fae */ /* 0x0003e800099a1014 */
[----:B---3--:R-:W3:Y:S04]  /*24930*/  LDL.LU R5, [R1+0x44] ;  /* 0x0000440001057983 */ /* 0x008ee80000300800 */
[----:B------:R-:W3:Y:S01]  /*24940*/  LDL.LU R3, [R1+0x48] ;  /* 0x0000480001037983 */ /* 0x000ee20000300800 */
[----:B-1----:R-:W-:Y:S01]  /*24950*/  IMAD.MOV.U32 R126, RZ, RZ, R0 ;  /* 0x000000ffff7e7224 */ /* 0x002fe200078e0000 */
[----:B----4-:R-:W-:Y:S01]  /*24960*/  LOP3.LUT R0, R4, 0x30, RZ, 0x3c, !PT ;  /* 0x0000003004007812 */ /* 0x010fe200078e3cff */
[----:B------:R-:W-:-:S02]  /*24970*/  IMAD.MOV.U32 R127, RZ, RZ, R2 ;  /* 0x000000ffff7f7224 */ /* 0x000fc400078e0002 */
[----:B--2---:R-:W2:Y:S04]  /*24980*/  LDL.LU R2, [R1+0x84] ;  /* 0x0000840001027983 */ /* 0x004ea80000300800 */
        /* <DEDUP_REMOVED lines=41> */
[----:B------:R1:W-:Y:S03]  /*24c20*/  STL [R1+0x8], R6 ;  /* 0x0000080601007387 */ /* 0x0003e60000100800 */
[----:B------:R-:W-:Y:S01]  /*24c30*/  IMAD.MOV.U32 R127, RZ, RZ, R8 ;  /* 0x000000ffff7f7224 */ /* 0x000fe200078e0008 */
[----:B---3--:R-:W-:Y:S01]  /*24c40*/  IADD3 R3, P4, PT, R3, UR12, RZ ;  /* 0x0000000c03037c10 */ /* 0x008fe2000ff9e0ff */
[----:B------:R3:W-:Y:S03]  /*24c50*/  STL [R1+0x4], R8 ;  /* 0x0000040801007387 */ /* 0x0007e60000100800 */
[----:B------:R-:W-:Y:S01]  /*24c60*/  IADD3.X R5, PT, PT, R5, UR13, RZ, P4, !PT ;  /* 0x0000000d05057c10 */ /* 0x000fe2000a7fe4ff */
[----:B------:R-:W3:Y:S04]  /*24c70*/  LDL.LU R247, [R1+0x104] ;  /* 0x0001040001f77983 */ /* 0x000ee80000300800 */
[----:B------:R-:W3:Y:S04]  /*24c80*/  LDL.LU R246, [R1+0x108] ;  /* 0x0001080001f67983 */ /* 0x000ee80000300800 */
[----:B------:R1:W-:Y:S04]  /*24c90*/  LDGSTS.E [R222+0x1d80], desc[UR20][R126.64], P3 ;  /* 0x01d800007ede7fae */ /* 0x0003e800099a1014 */
[----:B------:R-:W-:Y:S01]  /*24ca0*/  STL [R1+0x48], R3 ;  /* 0x0000480301007387 */ /* 0x000fe20000100800 */
[----:B----4-:R-:W-:Y:S01]  /*24cb0*/  IADD3 R0, P5, PT, R0, UR12, RZ ;  /* 0x0000000c00007c10 */ /* 0x010fe2000ffbe0ff */
[----:B-1----:R-:W-:-:S02]  /*24cc0*/  IMAD.MOV.U32 R126, RZ, RZ, R3 ;  /* 0x000000ffff7e7224 */ /* 0x002fc400078e0003 */
[----:B------:R1:W-:Y:S01]  /*24cd0*/  STL [R1+0x44], R5 ;  /* 0x0000440501007387 */ /* 0x0003e20000100800 */
[----:B------:R-:W-:Y:S01]  /*24ce0*/  IMAD.MOV.U32 R127, RZ, RZ, R5 ;  /* 0x000000ffff7f7224 */ /* 0x000fe200078e0005 */
[----:B--2---:R-:W-:Y:S02]  /*24cf0*/  IADD3.X R2, PT, PT, R2, UR13, RZ, P5, !PT ;  /* 0x0000000d02027c10 */ /* 0x004fe4000affe4ff */
[----:B------:R-:W-:Y:S04]  /*24d00*/  STL [R1+0x88], R0 ;  /* 0x0000880001007387 */ /* 0x000fe80000100800 */
[----:B------:R-:W2:Y:S04]  /*24d10*/  LDL.LU R213, [R1+0x148] ;  /* 0x0001480001d57983 */ /* 0x000ea80000300800 */
[----:B------:R4:W-:Y:S04]  /*24d20*/  STL [R1+0x84], R2 ;  /* 0x0000840201007387 */ /* 0x0009e80000100800 */
[----:B------:R-:W2:Y:S04]  /*24d30*/  LDL.LU R6, [R1+0x188] ;  /* 0x0001880001067983 */ /* 0x000ea80000300800 */
[----:B------:R1:W-:Y:S04]  /*24d40*/  LDGSTS.E [R222+0x2180], desc[UR20][R126.64], P3 ;  /* 0x021800007ede7fae */ /* 0x0003e800099a1014 */
[----:B------:R-:W2:Y:S04]  /*24d50*/  LDL.LU R230, [R1+0x144] ;  /* 0x0001440001e67983 */ /* 0x000ea80000300800 */
[----:B---3--:R-:W3:Y:S01]  /*24d60*/  LDL.LU R8, [R1+0x184] ;  /* 0x0001840001087983 */ /* 0x008ee20000300800 */
[----:B-1----:R-:W-:-:S03]  /*24d70*/  IMAD.MOV.U32 R126, RZ, RZ, R0 ;  /* 0x000000ffff7e7224 */ /* 0x002fc600078e0000 */
[----:B------:R-:W3:Y:S01]  /*24d80*/  LDL.LU R5, [R1+0x1c4] ;  /* 0x0001c40001057983 */ /* 0x000ee20000300800 */
[----:B------:R-:W-:-:S03]  /*24d90*/  IMAD.MOV.U32 R127, RZ, RZ, R2 ;  /* 0x000000ffff7f7224 */ /* 0x000fc600078e0002 */
[----:B------:R-:W3:Y:S04]  /*24da0*/  LDL.LU R3, [R1+0x1c8] ;  /* 0x0001c80001037983 */ /* 0x000ee80000300800 */
[----:B----4-:R-:W4:Y:S04]  /*24db0*/  LDL.LU R2, [R1+0x204] ;  /* 0x0002040001027983 */ /* 0x010f280000300800 */
[----:B------:R-:W4:Y:S04]  /*24dc0*/  LDL.LU R0, [R1+0x208] ;  /* 0x0002080001007983 */ /* 0x000f280000300800 */
[----:B------:R1:W-:Y:S04]  /*24dd0*/  LDGSTS.E [R222+0x2580], desc[UR20][R126.64], P3 ;  /* 0x025800007ede7fae */ /* 0x0003e800099a1014 */
[----:B------:R-:W4:Y:S04]  /*24de0*/  LDL.LU R126, [R1+0xc4] ;  /* 0x0000c400017e7983 */ /* 0x000f280000300800 */
[----:B------:R-:W1:Y:S01]  /*24df0*/  LDL.LU R127, [R1+0xc8] ;  /* 0x0000c800017f7983 */ /* 0x000e620000300800 */
[----:B------:R-:W-:-:S04]  /*24e00*/  IADD3 R246, P5, PT, R246, UR12, RZ ;  /* 0x0000000cf6f67c10 */ /* 0x000fc8000ffbe0ff */
[----:B------:R-:W-:Y:S02]  /*24e10*/  IADD3.X R247, PT, PT, R247, UR13, RZ, P5, !PT ;  /* 0x0000000df7f77c10 */ /* 0x000fe4000affe4ff */
[----:B--2---:R-:W-:-:S04]  /*24e20*/  IADD3 R6, P5, PT, R6, UR12, RZ ;  /* 0x0000000c06067c10 */ /* 0x004fc8000ffbe0ff */
[----:B---3--:R-:W-:Y:S02]  /*24e30*/  IADD3.X R8, PT, PT, R8, UR13, RZ, P5, !PT ;  /* 0x0000000d08087c10 */ /* 0x008fe4000affe4ff */
[----:B-1----:R-:W-:-:S04]  /*24e40*/  IADD3 R127, P4, PT, R127, UR12, RZ ;  /* 0x0000000c7f7f7c10 */ /* 0x002fc8000ff9e0ff */
[----:B----4-:R-:W-:Y:S01]  /*24e50*/  IADD3.X R126, PT, PT, R126, UR13, RZ, P4, !PT ;  /* 0x0000000d7e7e7c10 */ /* 0x010fe2000a7fe4ff */
        /* <DEDUP_REMOVED lines=247> */
[----:B------:R-:W-:Y:S01]  /*25dd0*/  STL [R1+0x118], R230 ;  /* 0x000118e601007387 */ /* 0x000fe20000100800 */
[----:B-1----:R-:W-:Y:S02]  /*25de0*/  IMAD.MOV.U32 R126, RZ, RZ, R230 ;  /* 0x000000ffff7e7224 */ /* 0x002fe400078e00e6 */
[----:B------:R-:W-:Y:S01]  /*25df0*/  IMAD.MOV.U32 R127, RZ, RZ, R213 ;  /* 0x000000ffff7f7224 */ /* 0x000fe200078e00d5 */
[----:B------:R1:W-:Y:S01]  /*25e00*/  STL [R1+0x114], R213 ;  /* 0x000114d501007387 */ /* 0x0003e20000100800 */
[----:B------:R-:W-:-:S03]  /*25e10*/  IADD3 R0, P5, PT, R0, UR12, RZ ;  /* 0x0000000c00007c10 */ /* 0x000fc6000ffbe0ff */
[----:B------:R2:W-:Y:S01]  /*25e20*/  LDGSTS.E [R222+0x2e80], desc[UR20][R126.64], P3 ;  /* 0x02e800007ede7fae */ /* 0x0005e200099a1014 */
[----:B------:R-:W-:-:S03]  /*25e30*/  IADD3.X R5, PT, PT, R5, UR13, RZ, P4, !PT ;  /* 0x0000000d05057c10 */ /* 0x000fc6000a7fe4ff */
[----:B-1----:R-:W3:Y:S01]  /*25e40*/  LDL.LU R213, [R1+0x5f0] ;  /* 0x0005f00001d57983 */ /* 0x002ee20000300800 */
[----:B------:R-:W-:-:S03]  /*25e50*/  IADD3.X R2, PT, PT, R2, UR13, RZ, P5, !PT ;  /* 0x0000000d02027c10 */ /* 0x000fc6000affe4ff */
[----:B------:R-:W4:Y:S01]  /*25e60*/  LDL.LU R230, [R1+0x5ec] ;  /* 0x0005ec0001e67983 */ /* 0x000f220000300800 */
[----:B--2---:R-:W-:Y:S02]  /*25e70*/  IMAD.MOV.U32 R126, RZ, RZ, R246 ;  /* 0x000000ffff7e7224 */ /* 0x004fe400078e00f6 */
[----:B------:R-:W-:Y:S01]  /*25e80*/  IMAD.MOV.U32 R127, RZ, RZ, R247 ;  /* 0x000000ffff7f7224 */ /* 0x000fe200078e00f7 */
[----:B------:R-:W-:Y:S04]  /*25e90*/  STL [R1+0x158], R246 ;  /* 0x000158f601007387 */ /* 0x000fe80000100800 */
[----:B------:R-:W-:Y:S04]  /*25ea0*/  STL [R1+0x154], R247 ;  /* 0x000154f701007387 */ /* 0x000fe80000100800 */
[----:B------:R1:W-:Y:S04]  /*25eb0*/  LDGSTS.E [R222+0x3280], desc[UR20][R126.64], P3 ;  /* 0x032800007ede7fae */ /* 0x0003e800099a1014 */
[----:B------:R-:W-:Y:S04]  /*25ec0*/  STL [R1+0x198], R6 ;  /* 0x0001980601007387 */ /* 0x000fe80000100800 */
[----:B------:R2:W-:Y:S01]  /*25ed0*/  STL [R1+0x194], R8 ;  /* 0x0001940801007387 */ /* 0x0005e20000100800 */
[----:B-1----:R-:W-:-:S02]  /*25ee0*/  IMAD.MOV.U32 R126, RZ, RZ, R6 ;  /* 0x000000ffff7e7224 */ /* 0x002fc400078e0006 */
[----:B------:R-:W-:Y:S01]  /*25ef0*/  IMAD.MOV.U32 R127, RZ, RZ, R8 ;  /* 0x000000ffff7f7224 */ /* 0x000fe200078e0008 */
[----:B------:R-:W-:Y:S04]  /*25f00*/  STL [R1+0x1d8], R3 ;  /* 0x0001d80301007387 */ /* 0x000fe80000100800 */
[----:B------:R1:W-:Y:S04]  /*25f10*/  STL [R1+0x1d4], R5 ;  /* 0x0001d40501007387 */ /* 0x0003e80000100800 */
[----:B------:R1:W-:Y:S04]  /*25f20*/  STL [R1+0x218], R0 ;  /* 0x0002180001007387 */ /* 0x0003e80000100800 */
[----:B------:R1:W-:Y:S04]  /*25f30*/  LDGSTS.E [R222+0x3680], desc[UR20][R126.64], P3 ;  /* 0x036800007ede7fae */ /* 0x0003e800099a1014 */
[----:B------:R1:W-:Y:S04]  /*25f40*/  STL [R1+0x214], R2 ;  /* 0x0002140201007387 */ /* 0x0003e80000100800 */
[----:B--2---:R-:W2:Y:S01]  /*25f50*/  LDL.LU R8, [R1+0x1c] ;  /* 0x00001c0001087983 */ /* 0x004ea20000300800 */
[----:B-1----:R-:W-:-:S03]  /*25f60*/  IMAD.MOV.U32 R126, RZ, RZ, R3 ;  /* 0x000000ffff7e7224 */ /* 0x002fc600078e0003 */
[----:B------:R-:W2:Y:S01]  /*25f70*/  LDL.LU R6, [R1+0x20] ;  /* 0x0000200001067983 */ /* 0x000ea20000300800 */
[----:B------:R-:W-:-:S03]  /*25f80*/  IMAD.MOV.U32 R127, RZ, RZ, R5 ;  /* 0x000000ffff7f7224 */ /* 0x000fc600078e0005 */
[----:B------:R-:W3:Y:S04]  /*25f90*/  LDL.LU R5, [R1+0x5c] ;  /* 0x00005c0001057983 */ /* 0x000ee80000300800 */
[----:B------:R1:W-:Y:S04]  /*25fa0*/  LDGSTS.E [R222+0x3a80], desc[UR20][R126.64], P3 ;  /* 0x03a800007ede7fae */ /* 0x0003e800099a1014 */
[----:B------:R-:W3:Y:S01]  /*25fb0*/  LDL.LU R3, [R1+0x60] ;  /* 0x0000600001037983 */ /* 0x000ee20000300800 */
[----:B-1----:R-:W-:Y:S01]  /*25fc0*/  IMAD.MOV.U32 R126, RZ, RZ, R0 ;  /* 0x000000ffff7e7224 */ /* 0x002fe200078e0000 */
[----:B------:R-:W-:Y:S01]  /*25fd0*/  LOP3.LUT R0, R4, 0x60, RZ, 0x3c, !PT ;  /* 0x0000006004007812 */ /* 0x000fe200078e3cff */
[----:B------:R-:W-:-:S02]  /*25fe0*/  IMAD.MOV.U32 R127, RZ, RZ, R2 ;  /* 0x000000ffff7f7224 */ /* 0x000fc400078e0002 */
[----:B------:R-:W4:Y:S04]  /*25ff0*/  LDL.LU R2, [R1+0x9c] ;  /* 0x00009c0001027983 */ /* 0x000f280000300800 */
        /* <DEDUP_REMOVED lines=38> */
[----:B--2---:R-:W-:-:S04]  /*26260*/  IADD3 R6, P5, PT, R6, UR12, RZ ;  /* 0x0000000c06067c10 */ /* 0x004fc8000ffbe0ff */
[----:B------:R-:W-:Y:S01]  /*26270*/  IADD3.X R8, PT, PT, R8, UR13, RZ, P5, !PT ;  /* 0x0000000d08087c10 */ /* 0x000fe2000affe4ff */
[----:B-1----:R-:W-:-:S04]  /*26280*/  IMAD.MOV.U32 R126, RZ, RZ, R6 ;  /* 0x000000ffff7e7224 */ /* 0x002fc800078e0006 */
[----:B------:R-:W-:Y:S01]  /*26290*/  IMAD.MOV.U32 R127, RZ, RZ, R8 ;  /* 0x000000ffff7f7224 */ /* 0x000fe200078e0008 */
[----:B---3--:R-:W-:Y:S01]  /*262a0*/  IADD3 R3, P4, PT, R3, UR12, RZ ;  /* 0x0000000c03037c10 */ /* 0x008fe2000ff9e0ff */
[----:B------:R1:W-:Y:S03]  /*262b0*/  STL [R1+0x20], R6 ;  /* 0x0000200601007387 */ /* 0x0003e60000100800 */
[----:B------:R-:W-:Y:S01]  /*262c0*/  IADD3.X R5, PT, PT, R5, UR13, RZ, P4, !PT ;  /* 0x0000000d05057c10 */ /* 0x000fe2000a7fe4ff */
[----:B------:R2:W-:Y:S04]  /*262d0*/  STL [R1+0x1c], R8 ;  /* 0x00001c0801007387 */ /* 0x0005e80000100800 */
[----:B------:R3:W-:Y:S04]  /*262e0*/  LDGSTS.E [R222+0x1f00], desc[UR20][R126.64], P3 ;  /* 0x01f000007ede7fae */ /* 0x0007e800099a1014 */
[----:B------:R-:W2:Y:S04]  /*262f0*/  LDL.LU R247, [R1+0x11c] ;  /* 0x00011c0001f77983 */ /* 0x000ea80000300800 */
[----:B------:R-:W2:Y:S01]  /*26300*/  LDL.LU R246, [R1+0x120] ;  /* 0x0001200001f67983 */ /* 0x000ea20000300800 */
[----:B---3--:R-:W-:-:S02]  /*26310*/  IMAD.MOV.U32 R126, RZ, RZ, R3 ;  /* 0x000000ffff7e7224 */ /* 0x008fc400078e0003 */
[----:B------:R-:W-:Y:S01]  /*26320*/  IMAD.MOV.U32 R127, RZ, RZ, R5 ;  /* 0x000000ffff7f7224 */ /* 0x000fe200078e0005 */
[----:B------:R-:W-:Y:S01]  /*26330*/  STL [R1+0x60], R3 ;  /* 0x0000600301007387 */ /* 0x000fe20000100800 */
[----:B----4-:R-:W-:-:S03]  /*26340*/  IADD3 R0, P5, PT, R0, UR12, RZ ;  /* 0x0000000c00007c10 */ /* 0x010fc6000ffbe0ff */
[----:B------:R3:W-:Y:S01]  /*26350*/  STL [R1+0x5c], R5 ;  /* 0x00005c0501007387 */ /* 0x0007e20000100800 */
[----:B------:R-:W-:-:S03]  /*26360*/  IADD3.X R2, PT, PT, R2, UR13, RZ, P5, !PT ;  /* 0x0000000d02027c10 */ /* 0x000fc6000affe4ff */
[----:B------:R-:W-:Y:S04]  /*26370*/  STL [R1+0xa0], R0 ;  /* 0x0000a00001007387 */ /* 0x000fe80000100800 */
[----:B-1----:R-:W4:Y:S04]  /*26380*/  LDL.LU R6, [R1+0x1a0] ;  /* 0x0001a00001067983 */ /* 0x002f280000300800 */
[----:B------:R1:W-:Y:S04]  /*26390*/  LDGSTS.E [R222+0x2300], desc[UR20][R126.64], P3 ;  /* 0x023000007ede7fae */ /* 0x0003e800099a1014 */
[----:B------:R2:W-:Y:S04]  /*263a0*/  STL [R1+0x9c], R2 ;  /* 0x00009c0201007387 */ /* 0x0005e80000100800 */
[----:B--2---:R-:W2:Y:S01]  /*263b0*/  LDL.LU R8, [R1+0x19c] ;  /* 0x00019c0001087983 */ /* 0x004ea20000300800 */
[----:B-1----:R-:W-:-:S03]  /*263c0*/  IMAD.MOV.U32 R126, RZ, RZ, R0 ;  /* 0x000000ffff7e7224 */ /* 0x002fc600078e0000 */
[----:B---3--:R-:W3:Y:S01]  /*263d0*/  LDL.LU R5, [R1+0x1dc] ;  /* 0x0001dc0001057983 */ /* 0x008ee20000300800 */
[----:B------:R-:W-:-:S03]  /*263e0*/  IMAD.MOV.U32 R127, RZ, RZ, R2 ;  /* 0x000000ffff7f7224 */ /* 0x000fc600078e0002 */
[----:B------:R-:W2:Y:S04]  /*263f0*/  LDL.LU R3, [R1+0x1e0] ;  /* 0x0001e00001037983 */ /* 0x000ea80000300800 */
[----:B------:R-:W2:Y:S04]  /*26400*/  LDL.LU R2, [R1+0x21c] ;  /* 0x00021c0001027983 */ /* 0x000ea80000300800 */
[----:B------:R-:W2:Y:S04]  /*26410*/  LDL.LU R0, [R1+0x220] ;  /* 0x0002200001007983 */ /* 0x000ea80000300800 */
[----:B------:R1:W-:Y:S04]  /*26420*/  LDGSTS.E [R222+0x2700], desc[UR20][R126.64], P3 ;  /* 0x027000007ede7fae */ /* 0x0003e800099a1014 */
[----:B------:R-:W2:Y:S04]  /*26430*/  LDL.LU R126, [R1+0xdc] ;  /* 0x0000dc00017e7983 */ /* 0x000ea80000300800 */
[----:B------:R-:W1:Y:S01]  /*26440*/  LDL.LU R127, [R1+0xe0] ;  /* 0x0000e000017f7983 */ /* 0x000e620000300800 */
[----:B------:R-:W-:-:S04]  /*26450*/  IADD3 R246, P5, PT, R246, UR12, RZ ;  /* 0x0000000cf6f67c10 */ /* 0x000fc8000ffbe0ff */
[----:B------:R-:W-:Y:S02]  /*26460*/  IADD3.X R247, PT, PT, R247, UR13, RZ, P5, !PT ;  /* 0x0000000df7f77c10 */ /* 0x000fe4000affe4ff */
[----:B-1----:R-:W-:-:S04]  /*26470*/  IADD3 R127, P4, PT, R127, UR12, RZ ;  /* 0x0000000c7f7f7c10 */ /* 0x002fc8000ff9e0ff */
[----:B--2---:R-:W-:Y:S01]  /*26480*/  IADD3.X R126, PT, PT, R126, UR13, RZ, P4, !PT ;  /* 0x0000000d7e7e7c10 */ /* 0x004fe2000a7fe4ff */
[----:B------:R1:W-:Y:S04]  /*26490*/  STL [R1+0xe0], R127 ;  /* 0x0000e07f01007387 */ /* 0x0003e80000100800 */
[----:B------:R2:W-:Y:S01]  /*264a0*/  STL [R1+0xdc], R126 ;  /* 0x0000dc7e01007387 */ /* 0x0005e20000100800 */
[----:B-1----:R-:W-:-:S04]  /*264b0*/  LOP3.LUT R127, R127, R126, RZ, 0x3c, !PT ;  /* 0x0000007e7f7f7212 */ /* 0x002fc800078e3cff */
[----:B--2---:R-:W-:-:S04]  /*264c0*/  LOP3.LUT R126, R127, R126, RZ, 0x3c, !PT ;  /* 0x0000007e7f7e7212 */ /* 0x004fc800078e3cff */
[----:B------:R-:W-:Y:S01]  /*264d0*/  LOP3.LUT R127, R127, R126, RZ, 0x3c, !PT ;  /* 0x0000007e7f7f7212 */ /* 0x000fe200078e3cff */
[----:B------:R-:W-:Y:S04]  /*264e0*/  STL [R1+0x120], R246 ;  /* 0x000120f601007387 */ /* 0x000fe80000100800 */
[----:B------:R1:W-:Y:S04]  /*264f0*/  LDGSTS.E [R222+0x2b00], desc[UR20][R126.64], P3 ;  /* 0x02b000007ede7fae */ /* 0x0003e800099a1014 */
[----:B------:R2:W-:Y:S01]  /*26500*/  STL [R1+0x11c], R247 ;  /* 0x00011cf701007387 */ /* 0x0005e20000100800 */
[----:B-1----:R-:W-:-:S02]  /*26510*/  IMAD.MOV.U32 R126, RZ, RZ, R246 ;  /* 0x000000ffff7e7224 */ /* 0x002fc400078e00f6 */
[----:B------:R-:W-:Y:S02]  /*26520*/  IMAD.MOV.U32 R127, RZ, RZ, R247 ;  /* 0x000000ffff7f7224 */ /* 0x000fe400078e00f7 */
[----:B--2---:R-:W2:Y:S04]  /*26530*/  LDL.LU R247, [R1+0x5e8] ;  /* 0x0005e80001f77983 */ /* 0x004ea80000300800 */
[----:B------:R-:W2:Y:S04]  /*26540*/  LDL.LU R246, [R1+0x5e4] ;  /* 0x0005e40001f67983 */ /* 0x000ea80000300800 */
[----:B------:R1:W-:Y:S04]  /*26550*/  LDGSTS.E [R222+0x2f00], desc[UR20][R126.64], P3 ;  /* 0x02f000007ede7fae */ /* 0x0003e800099a1014 */
[----:B------:R-:W2:Y:S04]  /*26560*/  LDL.LU R126, [R1+0x15c] ;  /* 0x00015c00017e7983 */ /* 0x000ea80000300800 */
[----:B------:R-:W1:Y:S01]  /*26570*/  LDL.LU R127, [R1+0x160] ;  /* 0x00016000017f7983 */ /* 0x000e620000300800 */
[----:B----4-:R-:W-:-:S04]  /*26580*/  IADD3 R6, P5, PT, R6, UR12, RZ ;  /* 0x0000000c06067c10 */ /* 0x010fc8000ffbe0ff */
[----:B------:R-:W-:Y:S02]  /*26590*/  IADD3.X R8, PT, PT, R8, UR13, RZ, P5, !PT ;  /* 0x0000000d08087c10 */ /* 0x000fe4000affe4ff */
        /* <DEDUP_REMOVED lines=11> */
[----:B---3--:R-:W-:-:S03]  /*26650*/  IADD3.X R5, PT, PT, R5, UR13, RZ, P4, !PT ;  /* 0x0000000d05057c10 */ /* 0x008fc6000a7fe4ff */
[----:B------:R-:W-:Y:S01]  /*26660*/  STL [R1+0x1a0], R6 ;  /* 0x0001a00601007387 */ /* 0x000fe20000100800 */
[----:B-1----:R-:W-:Y:S02]  /*26670*/  IMAD.MOV.U32 R126, RZ, RZ, R6 ;  /* 0x000000ffff7e7224 */ /* 0x002fe400078e0006 */
[----:B------:R-:W-:Y:S01]  /*26680*/  IMAD.MOV.U32 R127, RZ, RZ, R8 ;  /* 0x000000ffff7f7224 */ /* 0x000fe200078e0008 */
[----:B------:R1:W-:Y:S04]  /*26690*/  STL [R1+0x19c], R8 ;  /* 0x00019c0801007387 */ /* 0x0003e80000100800 */
[----:B------:R2:W-:Y:S04]  /*266a0*/  LDGSTS.E [R222+0x3700], desc[UR20][R126.64], P3 ;  /* 0x037000007ede7fae */ /* 0x0005e800099a1014 */
[----:B------:R-:W-:Y:S04]  /*266b0*/  STL [R1+0x1e0], R3 ;  /* 0x0001e00301007387 */ /* 0x000fe80000100800 */
[----:B------:R-:W-:Y:S01]  /*266c0*/  STL [R1+0x1dc], R5 ;  /* 0x0001dc0501007387 */ /* 0x000fe20000100800 */
[----:B--2---:R-:W-:-:S02]  /*266d0*/  IMAD.MOV.U32 R126, RZ, RZ, R3 ;  /* 0x000000ffff7e7224 */ /* 0x004fc400078e0003 */
[----:B------:R-:W-:Y:S01]  /*266e0*/  IMAD.MOV.U32 R127, RZ, RZ, R5 ;  /* 0x000000ffff7f7224 */ /* 0x000fe200078e0005 */
[----:B------:R-:W-:Y:S04]  /*266f0*/  STL [R1+0x220], R0 ;  /* 0x0002200001007387 */ /* 0x000fe80000100800 */
[----:B------:R2:W-:Y:S04]  /*26700*/  LDGSTS.E [R222+0x3b00], desc[UR20][R126.64], P3 ;  /* 0x03b000007ede7fae */ /* 0x0005e800099a1014 */
[----:B------:R3:W-:Y:S04]  /*26710*/  STL [R1+0x21c], R2 ;  /* 0x00021c0201007387 */ /* 0x0007e80000100800 */
[----:B-1----:R-:W4:Y:S01]  /*26720*/  LDL.LU R8, [R1+0x24] ;  /* 0x0000240001087983 */ /* 0x002f220000300800 */
[----:B--2---:R-:W-:-:S03]  /*26730*/  IMAD.MOV.U32 R127, RZ, RZ, R2 ;  /* 0x000000ffff7f7224 */ /* 0x004fc600078e0002 */
[----:B---3--:R-:W2:Y:S01]  /*26740*/  LDL.LU R2, [R1+0x28] ;  /* 0x0000280001027983 */ /* 0x008ea20000300800 */
[----:B------:R-:W-:Y:S01]  /*26750*/  IADD3 R150, P4, PT, R150, UR12, RZ ;  /* 0x0000000c96967c10 */ /* 0x000fe2000ff9e0ff */
[----:B------:R-:W-:Y:S01]  /*26760*/  IMAD.MOV.U32 R126, RZ, RZ, R0 ;  /* 0x000000ffff7e7224 */ /* 0x000fe200078e0000 */
[----:B------:R-:W-:Y:S01]  /*26770*/  LOP3.LUT R0, R4, 0x70, RZ, 0x3c, !PT ;  /* 0x0000007004007812 */ /* 0x000fe200078e3cff */
[----:B------:R-:W3:Y:S01]  /*26780*/  LDL.LU R6, [R1+0x68] ;  /* 0x0000680001067983 */ /* 0x000ee20000300800 */
[----:B------:R-:W-:Y:S02]  /*26790*/  IADD3.X R149, PT, PT, R149, UR13, RZ, P4, !PT ;  /* 0x0000000d95957c10 */ /* 0x000fe4000a7fe4ff */
[----:B------:R-:W-:Y:S01]  /*267a0*/  IADD3 R166, P5, PT, R166, UR12, RZ ;  /* 0x0000000ca6a67c10 */ /* 0x000fe2000ffbe0ff */
[----:B------:R1:W-:Y:S01]  /*267b0*/  LDGSTS.E [R222+0x3f00], desc[UR20][R126.64], P3 ;  /* 0x03f000007ede7fae */ /* 0x0003e200099a1014 */
[----:B------:R-:W-:Y:S02]  /*267c0*/  IADD3 R182, P4, PT, R182, UR12, RZ ;  /* 0x0000000cb6b67c10 */ /* 0x000fe4000ff9e0ff */
[----:B------:R-:W-:Y:S01]  /*267d0*/  IADD3.X R165, PT, PT, R165, UR13, RZ, P5, !PT ;  /* 0x0000000da5a57c10 */ /* 0x000fe2000affe4ff */
[----:B------:R-:W3:Y:S01]  /*267e0*/  LDL.LU R3, [R1+0xa4] ;  /* 0x0000a40001037983 */ /* 0x000ee20000300800 */
[----:B------:R-:W-:Y:S01]  /*267f0*/  IADD3.X R181, PT, PT, R181, UR13, RZ, P4, !PT ;  /* 0x0000000db5b57c10 */ /* 0x000fe2000a7fe4ff */
[----:B-1----:R-:W-:-:S02]  /*26800*/  VIADD R222, R0, UR5 ;  /* 0x0000000500de7c36 */ /* 0x002fc40008000000 */
[----:B------:R-:W-:Y:S02]  /*26810*/  IMAD.MOV.U32 R126, RZ, RZ, R150 ;  /* 0x000000ffff7e7224 */ /* 0x000fe400078e0096 */
[----:B------:R-:W-:Y:S01]  /*26820*/  IMAD.MOV.U32 R127, RZ, RZ, R149 ;  /* 0x000000ffff7f7224 */ /* 0x000fe200078e0095 */
[----:B------:R-:W-:Y:S01]  /*26830*/  IADD3 R198, P5, PT, R198, UR12, RZ ;  /* 0x0000000cc6c67c10 */ /* 0x000fe2000ffbe0ff */
[----:B------:R-:W3:Y:S04]  /*26840*/  LDL.LU R0, [R1+0xa8] ;  /* 0x0000a80001007983 */ /* 0x000ee80000300800 */
[----:B------:R1:W-:Y:S01]  /*26850*/  LDGSTS.E [R222+0x380], desc[UR20][R126.64], P3 ;  /* 0x003800007ede7fae */ /* 0x0003e200099a1014 */
[----:B------:R-:W-:Y:S02]  /*26860*/  IADD3.X R197, PT, PT, R197, UR13, RZ, P5, !PT ;  /* 0x0000000dc5c57c10 */ /* 0x000fe4000affe4ff */
[----:B------:R-:W-:Y:S01]  /*26870*/  IADD3 R214, P4, PT, R214, UR12, RZ ;  /* 0x0000000cd6d67c10 */ /* 0x000fe2000ff9e0ff */
[----:B------:R-:W3:Y:S01]  /*26880*/  LDL.LU R5, [R1+0x128] ;  /* 0x0001280001057983 */ /* 0x000ee20000300800 */
[----:B-1----:R-:W-:-:S02]  /*26890*/  IMAD.MOV.U32 R126, RZ, RZ, R166 ;  /* 0x000000ffff7e7224 */ /* 0x002fc400078e00a6 */
        /* <DEDUP_REMOVED lines=23> */
[----:B----4-:R-:W-:Y:S01]  /*26a10*/  IADD3.X R8, PT, PT, R8, UR13, RZ, P5, !PT ;  /* 0x0000000d08087c10 */ /* 0x010fe2000affe4ff */
[----:B-1----:R-:W-:Y:S01]  /*26a20*/  IMAD.MOV.U32 R126, RZ, RZ, R2 ;  /* 0x000000ffff7e7224 */ /* 0x002fe200078e0002 */
[----:B------:R-:W-:Y:S03]  /*26a30*/  STL [R1+0x28], R2 ;  /* 0x0000280201007387 */ /* 0x000fe60000100800 */
[----:B------:R-:W-:Y:S01]  /*26a40*/  IMAD.MOV.U32 R127, RZ, RZ, R8 ;  /* 0x000000ffff7f7224 */ /* 0x000fe200078e0008 */
[----:B------:R1:W-:Y:S04]  /*26a50*/  STL [R1+0x24], R8 ;  /* 0x0000240801007387 */ /* 0x0003e80000100800 */
[----:B------:R2:W-:Y:S04]  /*26a60*/  LDGSTS.E [R222+0x1f80], desc[UR20][R126.64], P3 ;  /* 0x01f800007ede7fae */ /* 0x0005e800099a1014 */
[----:B-1----:R-:W4:Y:S04]  /*26a70*/  LDL.LU R8, [R1+0x124] ;  /* 0x0001240001087983 */ /* 0x002f280000300800 */
[----:B------:R-:W4:Y:S04]  /*26a80*/  LDL.LU R2, [R1+0x1a8] ;  /* 0x0001a80001027983 */ /* 0x000f280000300800 */
[----:B------:R-:W4:Y:S01]  /*26a90*/  LDL.LU R127, [R1+0x64] ;  /* 0x00006400017f7983 */ /* 0x000f220000300800 */
[----:B---3--:R-:W-:-:S02]  /*26aa0*/  IADD3 R6, P4, PT, R6, UR12, RZ ;  /* 0x0000000c06067c10 */ /* 0x008fc4000ff9e0ff */
[----:B------:R-:W-:-:S03]  /*26ab0*/  IADD3 R0, P5, PT, R0, UR12, RZ ;  /* 0x0000000c00007c10 */ /* 0x000fc6000ffbe0ff */
[----:B--2---:R-:W-:Y:S01]  /*26ac0*/  IMAD.MOV.U32 R126, RZ, RZ, R6 ;  /* 0x000000ffff7e7224 */ /* 0x004fe200078e0006 */
[----:B------:R-:W-:Y:S01]  /*26ad0*/  IADD3.X R3, PT, PT, R3, UR13, RZ, P5, !PT ;  /* 0x0000000d03037c10 */ /* 0x000fe2000affe4ff */
[----:B------:R1:W-:Y:S01]  /*26ae0*/  STL [R1+0x68], R6 ;  /* 0x0000680601007387 */ /* 0x0003e20000100800 */
[----:B----4-:R-:W-:-:S05]  /*26af0*/  IADD3.X R127, PT, PT, R127, UR13, RZ, P4, !PT ;  /* 0x0000000d7f7f7c10 */ /* 0x010fca000a7fe4ff */
[----:B------:R2:W-:Y:S04]  /*26b00*/  STL [R1+0x64], R127 ;  /* 0x0000647f01007387 */ /* 0x0005e80000100800 */
[----:B------:R3:W-:Y:S04]  /*26b10*/  LDGSTS.E [R222+0x2380], desc[UR20][R126.64], P3 ;  /* 0x023800007ede7fae */ /* 0x0007e800099a1014 */
[----:B------:R4:W-:Y:S04]  /*26b20*/  STL [R1+0xa8], R0 ;  /* 0x0000a80001007387 */ /* 0x0009e80000100800 */
[----:B-1----:R-:W4:Y:S01]  /*26b30*/  LDL.LU R6, [R1+0x1a4] ;  /* 0x0001a40001067983 */ /* 0x002f220000300800 */
[----:B---3--:R-:W-:-:S02]  /*26b40*/  IMAD.MOV.U32 R126, RZ, RZ, R0 ;  /* 0x000000ffff7e7224 */ /* 0x008fc400078e0000 */
[----:B--2---:R-:W-:Y:S01]  /*26b50*/  IMAD.MOV.U32 R127, RZ, RZ, R3 ;  /* 0x000000ffff7f7224 */ /* 0x004fe200078e0003 */
[----:B------:R1:W-:Y:S04]  /*26b60*/  STL [R1+0xa4], R3 ;  /* 0x0000a40301007387 */ /* 0x0003e80000100800 */
[----:B----4-:R-:W2:Y:S04]  /*26b70*/  LDL.LU R0, [R1+0x224] ;  /* 0x0002240001007983 */ /* 0x010ea80000300800 */
[----:B------:R3:W-:Y:S04]  /*26b80*/  LDGSTS.E [R222+0x2780], desc[UR20][R126.64], P3 ;  /* 0x027800007ede7fae */ /* 0x0007e800099a1014 */
[----:B-1----:R-:W4:Y:S04]  /*26b90*/  LDL.LU R3, [R1+0x228] ;  /* 0x0002280001037983 */ /* 0x002f280000300800 */
[----:B------:R-:W2:Y:S04]  /*26ba0*/  LDL.LU R126, [R1+0xe4] ;  /* 0x0000e400017e7983 */ /* 0x000ea80000300800 */
[----:B------:R-:W3:Y:S01]  /*26bb0*/  LDL.LU R127, [R1+0xe8] ;  /* 0x0000e800017f7983 */ /* 0x000ee20000300800 */
[----:B------:R-:W-:-:S04]  /*26bc0*/  IADD3 R5, P5, PT, R5, UR12, RZ ;  /* 0x0000000c05057c10 */ /* 0x000fc8000ffbe0ff */
[----:B------:R-:W-:Y:S02]  /*26bd0*/  IADD3.X R8, PT, PT, R8, UR13, RZ, P5, !PT ;  /* 0x0000000d08087c10 */ /* 0x000fe4000affe4ff */
[----:B---3--:R-:W-:-:S04]  /*26be0*/  IADD3 R127, P4, PT, R127, UR12, RZ ;  /* 0x0000000c7f7f7c10 */ /* 0x008fc8000ff9e0ff */
        /* <DEDUP_REMOVED lines=11> */
[----:B--2---:R-:W5:Y:S04]  /*26ca0*/  LDL.LU R8, [R1+0x5e0] ;  /* 0x0005e00001087983 */ /* 0x004f680000300800 */
[----:B------:R-:W5:Y:S04]  /*26cb0*/  LDL.LU R5, [R1+0x5dc] ;  /* 0x0005dc0001057983 */ /* 0x000f680000300800 */
        /* <DEDUP_REMOVED lines=22> */
[----:B----4-:R-:W-:-:S04]  /*26e20*/  IADD3 R3, P5, PT, R3, UR12, RZ ;  /* 0x0000000c03037c10 */ /* 0x010fc8000ffbe0ff */
        /* <DEDUP_REMOVED lines=14> */
[----:B------:R1:W-:Y:S01]  /*26f10*/  LDGSTS.E [R222+0x3f80], desc[UR20][R126.64], P3 ;  /* 0x03f800007ede7fae */ /* 0x0003e200099a1014 */
[----:B------:R-:W2:Y:S01]  /*26f20*/  S2R R3, SR_TID.X ;  /* 0x0000000000037919 */ /* 0x000ea20000002100 */
[----:B------:R-:W-:Y:S02]  /*26f30*/  UIADD3 UR16, UPT, UPT, UR16, 0x1, URZ ;  /* 0x0000000110107890 */ /* 0x000fe4000fffe0ff */
[----:B------:R-:W-:Y:S01]  /*26f40*/  UIADD3 UR22, UPT, UPT, UR6, 0x1, URZ ;  /* 0x0000000106167890 */ /* 0x000fe2000fffe0ff */
[----:B------:R-:W0:Y:S04]  /*26f50*/  LDGDEPBAR ;  /* 0x00000000000079af */ /* 0x000e280000000000 */
[----:B------:R-:W3:Y:S01]  /*26f60*/  LDL R127, [R1+0x22c] ;  /* 0x00022c00017f7983 */ /* 0x000ee20000100800 */
[----:B------:R-:W-:-:S04]  /*26f70*/  UISETP.GT.AND UP1, UPT, UR16, 0x1, UPT ;  /* 0x000000011000788c */ /* 0x000fc8000bf24270 */
[----:B------:R-:W-:Y:S01]  /*26f80*/  USEL UR5, URZ, 0x1, !UP1 ;  /* 0x00000001ff057887 */ /* 0x000fe2000c800000 */
[----:B-1----:R-:W-:Y:S01]  /*26f90*/  IMAD.U32 R126, RZ, RZ, UR18 ;  /* 0x00000012ff7e7e24 */ /* 0x002fe2000f8e00ff */
[----:B------:R-:W-:Y:S02]  /*26fa0*/  USEL UR16, UR16, URZ, !UP1 ;  /* 0x000000ff10107287 */ /* 0x000fe4000c800000 */
[----:B------:R-:W-:Y:S01]  /*26fb0*/  ULOP3.LUT UR5, UR18, UR5, URZ, 0x3c, !UPT ;  /* 0x0000000512057292 */ /* 0x000fe2000f8e3cff */
[----:B------:R-:W-:Y:S01]  /*26fc0*/  UMOV UR15, UR9 ;  /* 0x00000009000f7c82 */ /* 0x000fe20008000000 */
[----:B--2---:R-:W-:-:S04]  /*26fd0*/  SHF.R.U32.HI R3, RZ, 0x6, R3 ;  /* 0x00000006ff037819 */ /* 0x004fc80000011603 */
[----:B------:R-:W-:Y:S02]  /*26fe0*/  SGXT.U32 R3, R3, 0x1 ;  /* 0x000000010303781a */ /* 0x000fe40000000000 */
[----:B---3--:R-:W-:Y:S01]  /*26ff0*/  ISETP.NE.U32.AND P3, PT, R127, UR6, PT ;  /* 0x000000067f007c0c */ /* 0x008fe2000bf65070 */
[----:B------:R-:W-:-:S12]  /*27000*/  UMOV UR6, UR22 ;  /* 0x0000001600067c82 */ /* 0x000fd80008000000 */
[----:B------:R-:W-:Y:S05]  /*27010*/  @P3 BRA `(.L_x_10) ;  /* 0xffffff8800243947 */ /* 0x000fea000383ffff */
.L_x_7:
[----:B------:R-:W-:Y:S05]  /*27020*/  @!P2 BRA `(.L_x_11) ;  /* 0x000000000010a947 */ /* 0x000fea0003800000 */
[----:B------:R-:W-:-:S06]  /*27030*/  USHF.L.U32 UR18, UR18, 0x1f, URZ ;  /* 0x0000001f12127899 */ /* 0x000fcc00080006ff */
[----:B-----5:R-:W-:-:S04]  /*27040*/  IMAD.U32 R2, RZ, RZ, UR18 ;  /* 0x00000012ff027e24 */ /* 0x020fc8000f8e00ff */
[----:B------:R-:W2:Y:S02]  /*27050*/  SYNCS.PHASECHK.TRANS64.TRYWAIT P1, [UR9], R2 ;  /* 0x00000002ff0075a7 */ /* 0x000ea40008021109 */
[----:B--2---:R-:W-:Y:S05]  /*27060*/  @!P1 BRA `(.L_x_12) ;  /* 0x0000002000e09947 */ /* 0x004fea0003800000 */
.L_x_11:
[----:B------:R-:W2:Y:S01]  /*27070*/  S2R R70, SR_TID.X ;  /* 0x0000000000467919 */ /* 0x000ea20000002100 */
[----:B------:R-:W-:-:S04]  /*27080*/  DEPBAR.LE SB0, 0x0 ;  /* 0x000080000000791a */ /* 0x000fc80000000000 */
[----:B------:R-:W-:Y:S06]  /*27090*/  BAR.SYNC.DEFER_BLOCKING 0x0 ;  /* 0x0000000000007b1d */ /* 0x000fec0000010000 */
[----:B------:R-:W3:Y:S01]  /*270a0*/  LDCU UR4, c[0x0][0x3b4] ;  /* 0x00007680ff0477ac */ /* 0x000ee20008000800 */
[----:B------:R-:W4:Y:S01]  /*270b0*/  LDCU.128 UR12, c[0x0][0x390] ;  /* 0x00007200ff0c77ac */ /* 0x000f220008000c00 */
[----:B------:R-:W1:Y:S01]  /*270c0*/  LDCU UR5, c[0x0][0x3b8] ;  /* 0x00007700ff0577ac */ /* 0x000e620008000800 */
[----:B------:R-:W1:Y:S02]  /*270d0*/  @!P0 SYNCS.CCTL.IV [UR7+0x78000] ;  /* 0x07800000ff0089b1 */ /* 0x000e640008000007 */
[----:B-1----:R-:W-:Y:S01]  /*270e0*/  BAR.SYNC.DEFER_BLOCKING 0x0 ;  /* 0x0000000000007b1d */ /* 0x002fe20000010000 */
[C---:B--2---:R-:W-:Y:S01]  /*270f0*/  IMAD.SHL.U32 R68, R70.reuse, 0x80, RZ ;  /* 0x0000008046447824 */ /* 0x044fe200078e00ff */
[C---:B------:R-:W-:Y:S01]  /*27100*/  LOP3.LUT R71, R70.reuse, 0x60, RZ, 0xc0, !PT ;  /* 0x0000006046477812 */ /* 0x040fe200078ec0ff */
[C---:B-----5:R-:W-:Y:S01]  /*27110*/  IMAD.SHL.U32 R2, R70.reuse, 0x10, RZ ;  /* 0x0000001046027824 */ /* 0x060fe200078e00ff */
[----:B------:R-:W-:-:S02]  /*27120*/  LOP3.LUT R70, R70, 0x7f, RZ, 0xc0, !PT ;  /* 0x0000007f46467812 */ /* 0x000fc400078ec0ff */
[----:B------:R-:W-:Y:S01]  /*27130*/  LOP3.LUT R69, R68, 0x800, RZ, 0xc0, !PT ;  /* 0x0000080044457812 */ /* 0x000fe200078ec0ff */
[----:B------:R-:W-:Y:S01]  /*27140*/  LDTM.16dp32bit_t0_t15.x64 R4, tmem[UR19] ;  /* 0x00000013000479ee */ /* 0x000fe20008b00000 */
[----:B------:R-:W1:Y:S01]  /*27150*/  LDTM.16dp32bit_t16_t31.x64 R4, tmem[UR19+0x40] ;  /* 0x00004013000479ee */ /* 0x000e620008b20000 */
[----:B------:R-:W3:Y:S01]  /*27160*/  LDL.LU R68, [R1+0x4cc] ;  /* 0x0004cc0001447983 */ /* 0x000ee20000300800 */
[----:B------:R-:W-:-:S04]  /*27170*/  LOP3.LUT R2, R2, 0xf0, RZ, 0xc0, !PT ;  /* 0x000000f002027812 */ /* 0x000fc800078ec0ff */
[----:B------:R-:W-:-:S05]  /*27180*/  IADD3 R2, PT, PT, R2, UR7, R69 ;  /* 0x0000000702027c10 */ /* 0x000fca000fffe045 */
[----:B------:R-:W-:Y:S01]  /*27190*/  IMAD R69, R71, 0x8, R2 ;  /* 0x0000000847457824 */ /* 0x000fe200078e0202 */
[----:B------:R-:W-:Y:S01]  /*271a0*/  LEA R2, R70, UR7, 0x4 ;  /* 0x0000000746027c11 */ /* 0x000fe2000f8e20ff */
[----:B------:R-:W2:Y:S01]  /*271b0*/  @!P0 SYNCS.CCTL.IV [UR7+0x78008] ;  /* 0x07800800ff0089b1 */ /* 0x000ea20008000007 */
[----:B------:R-:W-:Y:S01]  /*271c0*/  NOP ;  /* 0x0000000000007918 */ /* 0x000fe20000000000 */
[----:B-1----:R-:W-:Y:S02]  /*271d0*/  IMAD.MOV.U32 R72, RZ, RZ, R4 ;  /* 0x000000ffff487224 */ /* 0x002fe400078e0004 */
[----:B------:R-:W-:Y:S02]  /*271e0*/  IMAD.MOV.U32 R4, RZ, RZ, R5 ;  /* 0x000000ffff047224 */ /* 0x000fe400078e0005 */
[----:B------:R-:W-:Y:S02]  /*271f0*/  IMAD.MOV.U32 R73, RZ, RZ, R6 ;  /* 0x000000ffff497224 */ /* 0x000fe400078e0006 */
[----:B------:R-:W-:-:S02]  /*27200*/  IMAD.MOV.U32 R5, RZ, RZ, R7 ;  /* 0x000000ffff057224 */ /* 0x000fc400078e0007 */
[----:B------:R-:W-:Y:S02]  /*27210*/  IMAD.MOV.U32 R74, RZ, RZ, R8 ;  /* 0x000000ffff4a7224 */ /* 0x000fe400078e0008 */
[----:B------:R-:W-:Y:S02]  /*27220*/  IMAD.MOV.U32 R75, RZ, RZ, R10 ;  /* 0x000000ffff4b7224 */ /* 0x000fe400078e000a */
[----:B------:R-:W-:Y:S02]  /*27230*/  IMAD.MOV.U32 R6, RZ, RZ, R9 ;  /* 0x000000ffff067224 */ /* 0x000fe400078e0009 */
[----:B------:R-:W-:Y:S01]  /*27240*/  IMAD.MOV.U32 R7, RZ, RZ, R11 ;  /* 0x000000ffff077224 */ /* 0x000fe200078e000b */
[----:B--2---:R1:W-:Y:S04]  /*27250*/  STS.128 [R69], R72 ;  /* 0x0000004845007388 */ /* 0x0043e80000000c00 */
[----:B------:R-:W-:Y:S01]  /*27260*/  STS.128 [R69+0x400], R4 ;  /* 0x0004000445007388 */ /* 0x000fe20000000c00 */
[----:B------:R-:W-:Y:S01]  /*27270*/  BAR.SYNC.DEFER_BLOCKING 0x0 ;  /* 0x0000000000007b1d */ /* 0x000fe20000010000 */
[----:B------:R-:W-:-:S02]  /*27280*/  IMAD.MOV.U32 R8, RZ, RZ, R12 ;  /* 0x000000ffff087224 */ /* 0x000fc400078e000c */
[----:B------:R-:W-:Y:S02]  /*27290*/  IMAD.MOV.U32 R12, RZ, RZ, R13 ;  /* 0x000000ffff0c7224 */ /* 0x000fe400078e000d */
[----:B------:R-:W-:Y:S01]  /*272a0*/  IMAD.MOV.U32 R9, RZ, RZ, R14 ;  /* 0x000000ffff097224 */ /* 0x000fe200078e000e */
[----:B------:R-:W2:Y:S04]  /*272b0*/  LDS.128 R84, [R2] ;  /* 0x0000000002547984 */ /* 0x000ea80000000c00 */
[----:B------:R-:W-:Y:S01]  /*272c0*/  LDS.128 R4, [R2+0x800] ;  /* 0x0008000002047984 */ /* 0x000fe20000000c00 */
[----:B------:R-:W-:Y:S02]  /*272d0*/  IMAD.MOV.U32 R13, RZ, RZ, R15 ;  /* 0x000000ffff0d7224 */ /* 0x000fe400078e000f */
[----:B------:R-:W-:-:S02]  /*272e0*/  IMAD.MOV.U32 R10, RZ, RZ, R16 ;  /* 0x000000ffff0a7224 */ /* 0x000fc400078e0010 */
[----:B------:R-:W-:Y:S01]  /*272f0*/  IMAD.MOV.U32 R11, RZ, RZ, R18 ;  /* 0x000000ffff0b7224 */ /* 0x000fe200078e0012 */
[----:B------:R-:W-:Y:S01]  /*27300*/  BAR.SYNC.DEFER_BLOCKING 0x0 ;  /* 0x0000000000007b1d */ /* 0x000fe20000010000 */
[----:B------:R-:W-:Y:S02]  /*27310*/  IMAD.MOV.U32 R14, RZ, RZ, R17 ;  /* 0x000000ffff0e7224 */ /* 0x000fe400078e0011 */
[----:B------:R-:W-:-:S03]  /*27320*/  IMAD.MOV.U32 R15, RZ, RZ, R19 ;  /* 0x000000ffff0f7224 */ /* 0x000fc600078e0013 */
[----:B------:R-:W-:Y:S04]  /*27330*/  STS.128 [R69], R8 ;  /* 0x0000000845007388 */ /* 0x000fe80000000c00 */
[----:B------:R-:W-:Y:S01]  /*27340*/  STS.128 [R69+0x400], R12 ;  /* 0x0004000c45007388 */ /* 0x000fe20000000c00 */
[----:B------:R-:W-:Y:S01]  /*27350*/  BAR.SYNC.DEFER_BLOCKING 0x0 ;  /* 0x0000000000007b1d */ /* 0x000fe20000010000 */
[----:B------:R-:W-:Y:S02]  /*27360*/  IMAD.MOV.U32 R16, RZ, RZ, R20 ;  /* 0x000000ffff107224 */ /* 0x000fe400078e0014 */
[----:B------:R-:W-:Y:S02]  /*27370*/  IMAD.MOV.U32 R20, RZ, RZ, R21 ;  /* 0x000000ffff147224 */ /* 0x000fe400078e0015 */
[----:B------:R-:W-:Y:S01]  /*27380*/  IMAD.MOV.U32 R17, RZ, RZ, R22 ;  /* 0x000000ffff117224 */ /* 0x000fe200078e0016 */
[----:B------:R-:W2:Y:S04]  /*27390*/  LDS.128 R80, [R2] ;  /* 0x0000000002507984 */ /* 0x000ea80000000c00 */
[----:B------:R-:W-:Y:S01]  /*273a0*/  LDS.128 R8, [R2+0x800] ;  /* 0x0008000002087984 */ /* 0x000fe20000000c00 */
[----:B------:R-:W-:-:S02]  /*273b0*/  IMAD.MOV.U32 R21, RZ, RZ, R23 ;  /* 0x000000ffff157224 */ /* 0x000fc400078e0017 */
[----:B------:R-:W-:Y:S02]  /*273c0*/  IMAD.MOV.U32 R18, RZ, RZ, R24 ;  /* 0x000000ffff127224 */ /* 0x000fe400078e0018 */
[----:B------:R-:W-:Y:S01]  /*273d0*/  IMAD.MOV.U32 R19, RZ, RZ, R26 ;  /* 0x000000ffff137224 */ /* 0x000fe200078e001a */
[----:B------:R-:W-:Y:S01]  /*273e0*/  BAR.SYNC.DEFER_BLOCKING 0x0 ;  /* 0x0000000000007b1d */ /* 0x000fe20000010000 */
[----:B------:R-:W-:Y:S02]  /*273f0*/  IMAD.MOV.U32 R22, RZ, RZ, R25 ;  /* 0x000000ffff167224 */ /* 0x000fe400078e0019 */
[----:B------:R-:W-:-:S03]  /*27400*/  IMAD.MOV.U32 R23, RZ, RZ, R27 ;  /* 0x000000ffff177224 */ /* 0x000fc600078e001b */
[----:B------:R-:W-:Y:S04]  /*27410*/  STS.128 [R69], R16 ;  /* 0x0000001045007388 */ /* 0x000fe80000000c00 */
[----:B------:R2:W-:Y:S01]  /*27420*/  STS.128 [R69+0x400], R20 ;  /* 0x0004001445007388 */ /* 0x0005e20000000c00 */
[----:B------:R-:W-:Y:S01]  /*27430*/  BAR.SYNC.DEFER_BLOCKING 0x0 ;  /* 0x0000000000007b1d */ /* 0x000fe20000010000 */
[----:B-1----:R-:W-:Y:S02]  /*27440*/  IMAD.MOV.U32 R72, RZ, RZ, R28 ;  /* 0x000000ffff487224 */ /* 0x002fe400078e001c */
[----:B------:R-:W-:-:S03]  /*27450*/  IMAD.MOV.U32 R73, RZ, RZ, R30 ;  /* 0x000000ffff497224 */ /* 0x000fc600078e001e */
[----:B------:R-:W1:Y:S04]  /*27460*/  LDS.128 R76, [R2] ;  /* 0x00000000024c7984 */ /* 0x000e680000000c00 */
[----:B------:R-:W-:Y:S01]  /*27470*/  LDS.128 R12, [R2+0x800] ;  /* 0x00080000020c7984 */ /* 0x000fe20000000c00 */
[----:B------:R-:W-:Y:S02]  /*27480*/  IMAD.MOV.U32 R74, RZ, RZ, R32 ;  /* 0x000000ffff4a7224 */ /* 0x000fe400078e0020 */
[----:B------:R-:W-:Y:S01]  /*27490*/  IMAD.MOV.U32 R75, RZ, RZ, R34 ;  /* 0x000000ffff4b7224 */ /* 0x000fe200078e0022 */
[----:B------:R-:W-:Y:S01]  /*274a0*/  BAR.SYNC.DEFER_BLOCKING 0x0 ;  /* 0x0000000000007b1d */ /* 0x000fe20000010000 */
[----:B------:R-:W-:Y:S02]  /*274b0*/  IMAD.MOV.U32 R88, RZ, RZ, R29 ;  /* 0x000000ffff587224 */ /* 0x000fe400078e001d */
[----:B------:R-:W-:-:S02]  /*274c0*/  IMAD.MOV.U32 R89, RZ, RZ, R31 ;  /* 0x000000ffff597224 */ /* 0x000fc400078e001f */
[----:B------:R-:W-:Y:S02]  /*274d0*/  IMAD.MOV.U32 R90, RZ, RZ, R33 ;  /* 0x000000ffff5a7224 */ /* 0x000fe400078e0021 */
[----:B------:R-:W-:Y:S01]  /*274e0*/  IMAD.MOV.U32 R91, RZ, RZ, R35 ;  /* 0x000000ffff5b7224 */ /* 0x000fe200078e0023 */
[----:B------:R-:W-:Y:S04]  /*274f0*/  STS.128 [R69], R72 ;  /* 0x0000004845007388 */ /* 0x000fe80000000c00 */
[----:B------:R1:W-:Y:S01]  /*27500*/  STS.128 [R69+0x400], R88 ;  /* 0x0004005845007388 */ /* 0x0003e20000000c00 */
[----:B------:R-:W-:Y:S01]  /*27510*/  BAR.SYNC.DEFER_BLOCKING 0x0 ;  /* 0x0000000000007b1d */ /* 0x000fe20000010000 */
[----:B--2---:R-:W-:Y:S02]  /*27520*/  IMAD.MOV.U32 R20, RZ, RZ, R36 ;  /* 0x000000ffff147224 */ /* 0x004fe400078e0024 */
[----:B------:R-:W-:-:S03]  /*27530*/  IMAD.MOV.U32 R21, RZ, RZ, R38 ;  /* 0x000000ffff157224 */ /* 0x000fc600078e0026 */
[----:B------:R-:W2:Y:S04]  /*27540*/  LDS.128 R72, [R2] ;  /* 0x0000000002487984 */ /* 0x000ea80000000c00 */
        /* <DEDUP_REMOVED lines=11> */
[----:B------:R-:W-:Y:S02]  /*27600*/  IMAD.MOV.U32 R36, RZ, RZ, R44 ;  /* 0x000000ffff247224 */ /* 0x000fe400078e002c */
[----:B------:R-:W-:-:S03]  /*27610*/  IMAD.MOV.U32 R37, RZ, RZ, R46 ;  /* 0x000000ffff257224 */ /* 0x000fc600078e002e */
[----:B------:R-:W2:Y:S04]  /*27620*/  LDS.128 R40, [R2] ;  /* 0x0000000002287984 */ /* 0x000ea80000000c00 */
[----:B------:R-:W-:Y:S01]  /*27630*/  LDS.128 R20, [R2+0x800] ;  /* 0x0008000002147984 */ /* 0x000fe20000000c00 */
[----:B------:R-:W-:Y:S02]  /*27640*/  IMAD.MOV.U32 R38, RZ, RZ, R48 ;  /* 0x000000ffff267224 */ /* 0x000fe400078e0030 */
[----:B------:R-:W-:Y:S01]  /*27650*/  IMAD.MOV.U32 R39, RZ, RZ, R50 ;  /* 0x000000ffff277224 */ /* 0x000fe200078e0032 */
[----:B------:R-:W-:Y:S01]  /*27660*/  BAR.SYNC.DEFER_BLOCKING 0x0 ;  /* 0x0000000000007b1d */ /* 0x000fe20000010000 */
[----:B-1----:R-:W-:Y:S02]  /*27670*/  IMAD.MOV.U32 R88, RZ, RZ, R45 ;  /* 0x000000ffff587224 */ /* 0x002fe400078e002d */
[----:B------:R-:W-:-:S02]  /*27680*/  IMAD.MOV.U32 R89, RZ, RZ, R47 ;  /* 0x000000ffff597224 */ /* 0x000fc400078e002f */
[----:B------:R-:W-:Y:S02]  /*27690*/  IMAD.MOV.U32 R90, RZ, RZ, R49 ;  /* 0x000000ffff5a7224 */ /* 0x000fe400078e0031 */
[----:B------:R-:W-:Y:S02]  /*276a0*/  IMAD.MOV.U32 R91, RZ, RZ, R51 ;  /* 0x000000ffff5b7224 */ /* 0x000fe400078e0033 */
[C---:B---3--:R-:W-:Y:S01]  /*276b0*/  IMAD R24, R68.reuse, UR4, RZ ;  /* 0x0000000444187c24 */ /* 0x048fe2000f8e02ff */
[----:B------:R-:W-:Y:S04]  /*276c0*/  STS.128 [R69], R36 ;  /* 0x0000002445007388 */ /* 0x000fe80000000c00 */
[----:B------:R-:W-:Y:S01]  /*276d0*/  STS.128 [R69+0x400], R88 ;  /* 0x0004005845007388 */ /* 0x000fe20000000c00 */
[----:B------:R-:W-:Y:S01]  /*276e0*/  BAR.SYNC.DEFER_BLOCKING 0x0 ;  /* 0x0000000000007b1d */ /* 0x000fe20000010000 */
[----:B----4-:R-:W-:-:S02]  /*276f0*/  ISETP.GE.AND P0, PT, R68, UR14, PT ;  /* 0x0000000e44007c0c */ /* 0x010fc4000bf06270 */
[----:B------:R-:W-:-:S04]  /*27700*/  LEA R68, P1, R24, UR12, 0x2 ;  /* 0x0000000c18447c11 */ /* 0x000fc8000f8210ff */
[----:B------:R-:W-:Y:S01]  /*27710*/  LEA.HI.X.SX32 R44, R24, UR13, 0x2, P1 ;  /* 0x0000000d182c7c11 */ /* 0x000fe200088f16ff */
[----:B------:R-:W1:Y:S04]  /*27720*/  LDS.128 R36, [R2] ;  /* 0x0000000002247984 */ /* 0x000e680000000c00 */
[----:B------:R-:W-:Y:S01]  /*27730*/  LDS.128 R24, [R2+0x800] ;  /* 0x0008000002187984 */ /* 0x000fe20000000c00 */
[----:B--2---:R-:W-:Y:S02]  /*27740*/  IMAD.MOV.U32 R32, RZ, RZ, R52 ;  /* 0x000000ffff207224 */ /* 0x004fe400078e0034 */
[----:B------:R-:W-:Y:S02]  /*27750*/  IMAD.MOV.U32 R33, RZ, RZ, R54 ;  /* 0x000000ffff217224 */ /* 0x000fe400078e0036 */
[----:B------:R-:W-:-:S02]  /*27760*/  IMAD.MOV.U32 R34, RZ, RZ, R56 ;  /* 0x000000ffff227224 */ /* 0x000fc400078e0038 */
[----:B------:R-:W-:Y:S01]  /*27770*/  IMAD.MOV.U32 R35, RZ, RZ, R58 ;  /* 0x000000ffff237224 */ /* 0x000fe200078e003a */
[----:B------:R-:W-:Y:S01]  /*27780*/  BAR.SYNC.DEFER_BLOCKING 0x0 ;  /* 0x0000000000007b1d */ /* 0x000fe20000010000 */
[----:B------:R-:W-:Y:S02]  /*27790*/  IMAD.MOV.U32 R48, RZ, RZ, R53 ;  /* 0x000000ffff307224 */ /* 0x000fe400078e0035 */
[----:B------:R-:W-:Y:S02]  /*277a0*/  IMAD.MOV.U32 R49, RZ, RZ, R55 ;  /* 0x000000ffff317224 */ /* 0x000fe400078e0037 */
[----:B------:R-:W-:Y:S02]  /*277b0*/  IMAD.MOV.U32 R50, RZ, RZ, R57 ;  /* 0x000000ffff327224 */ /* 0x000fe400078e0039 */
[----:B------:R-:W-:Y:S01]  /*277c0*/  IMAD.MOV.U32 R51, RZ, RZ, R59 ;  /* 0x000000ffff337224 */ /* 0x000fe200078e003b */
[----:B------:R-:W-:Y:S01]  /*277d0*/  LOP3.LUT R29, R0, R3, RZ, 0xfc, !PT ;  /* 0x00000003001d7212 */ /* 0x000fe200078efcff */
[----:B------:R-:W-:Y:S04]  /*277e0*/  STS.128 [R69], R32 ;  /* 0x0000002045007388 */ /* 0x000fe80000000c00 */
[----:B------:R2:W-:Y:S01]  /*277f0*/  STS.128 [R69+0x400], R48 ;  /* 0x0004003045007388 */ /* 0x0005e20000000c00 */
[----:B------:R-:W-:Y:S01]  /*27800*/  BAR.SYNC.DEFER_BLOCKING 0x0 ;  /* 0x0000000000007b1d */ /* 0x000fe20000010000 */
[C---:B------:R-:W-:Y:S01]  /*27810*/  ISETP.LT.AND P2, PT, R29.reuse, UR15, !P0 ;  /* 0x0000000f1d007c0c */ /* 0x040fe2000c741270 */
[----:B------:R-:W-:-:S05]  /*27820*/  IMAD R29, R29, UR5, RZ ;  /* 0x000000051d1d7c24 */ /* 0x000fca000f8e02ff */
[----:B------:R-:W-:-:S04]  /*27830*/  LEA R46, P1, R29, R68, 0x2 ;  /* 0x000000441d2e7211 */ /* 0x000fc800078210ff */
[----:B------:R-:W-:Y:S01]  /*27840*/  LEA.HI.X.SX32 R47, R29, R44, 0x2, P1 ;  /* 0x0000002c1d2f7211 */ /* 0x000fe200008f16ff */
[----:B------:R-:W3:Y:S04]  /*27850*/  LDS.128 R32, [R2] ;  /* 0x0000000002207984 */ /* 0x000ee80000000c00 */
[----:B------:R-:W-:Y:S01]  /*27860*/  LDS.128 R28, [R2+0x800] ;  /* 0x00080000021c7984 */ /* 0x000fe20000000c00 */
[----:B------:R-:W-:Y:S02]  /*27870*/  IMAD.MOV.U32 R56, RZ, RZ, R60 ;  /* 0x000000ffff387224 */ /* 0x000fe400078e003c */
[----:B------:R-:W-:Y:S02]  /*27880*/  IMAD.MOV.U32 R60, RZ, RZ, R61 ;  /* 0x000000ffff3c7224 */ /* 0x000fe400078e003d */
[----:B------:R-:W-:-:S02]  /*27890*/  IMAD.MOV.U32 R57, RZ, RZ, R62 ;  /* 0x000000ffff397224 */ /* 0x000fc400078e003e */
[----:B------:R-:W-:Y:S02]  /*278a0*/  IMAD.MOV.U32 R61, RZ, RZ, R63 ;  /* 0x000000ffff3d7224 */ /* 0x000fe400078e003f */
[----:B------:R-:W-:Y:S02]  /*278b0*/  IMAD.MOV.U32 R58, RZ, RZ, R64 ;  /* 0x000000ffff3a7224 */ /* 0x000fe400078e0040 */
[----:B------:R-:W-:Y:S01]  /*278c0*/  IMAD.MOV.U32 R59, RZ, RZ, R66 ;  /* 0x000000ffff3b7224 */ /* 0x000fe200078e0042 */
[----:B------:R-:W-:Y:S01]  /*278d0*/  BAR.SYNC.DEFER_BLOCKING 0x0 ;  /* 0x0000000000007b1d */ /* 0x000fe20000010000 */
[----:B------:R-:W-:Y:S02]  /*278e0*/  IMAD.MOV.U32 R62, RZ, RZ, R65 ;  /* 0x000000ffff3e7224 */ /* 0x000fe400078e0041 */
[----:B------:R-:W-:Y:S01]  /*278f0*/  IMAD.MOV.U32 R63, RZ, RZ, R67 ;  /* 0x000000ffff3f7224 */ /* 0x000fe200078e0043 */
[C-C-:B------:R-:W-:Y:S02]  /*27900*/  LOP3.LUT R45, R0.reuse, 0x2, R3.reuse, 0xfe, !PT ;  /* 0x00000002002d7812 */ /* 0x140fe400078efe03 */
[----:B------:R-:W-:Y:S04]  /*27910*/  STS.128 [R69], R56 ;  /* 0x0000003845007388 */ /* 0x000fe80000000c00 */
[----:B------:R-:W-:Y:S01]  /*27920*/  STS.128 [R69+0x400], R60 ;  /* 0x0004003c45007388 */ /* 0x000fe20000000c00 */
[----:B------:R-:W-:Y:S01]  /*27930*/  BAR.SYNC.DEFER_BLOCKING 0x0 ;  /* 0x0000000000007b1d */ /* 0x000fe20000010000 */
[----:B--2---:R-:W-:-:S02]  /*27940*/  LOP3.LUT R51, R0, 0x4, R3, 0xfe, !PT ;  /* 0x0000000400337812 */ /* 0x004fc400078efe03 */
[C---:B------:R-:W-:Y:S01]  /*27950*/  ISETP.LT.AND P1, PT, R45.reuse, UR15, !P0 ;  /* 0x0000000f2d007c0c */ /* 0x040fe2000c721270 */
[----:B------:R-:W-:Y:S01]  /*27960*/  IMAD R45, R45, UR5, RZ ;  /* 0x000000052d2d7c24 */ /* 0x000fe2000f8e02ff */
[C---:B------:R-:W-:Y:S01]  /*27970*/  ISETP.LT.AND P4, PT, R51.reuse, UR15, !P0 ;  /* 0x0000000f33007c0c */ /* 0x040fe2000c781270 */
[----:B------:R-:W-:Y:S01]  /*27980*/  IMAD R51, R51, UR5, RZ ;  /* 0x0000000533337c24 */ /* 0x000fe2000f8e02ff */
[C-C-:B------:R-:W-:Y:S02]  /*27990*/  LOP3.LUT R53, R0.reuse, 0x6, R3.reuse, 0xfe, !PT ;  /* 0x0000000600357812 */ /* 0x140fe400078efe03 */
[----:B------:R-:W-:Y:S02]  /*279a0*/  LOP3.LUT R52, R0, 0x8, R3, 0xfe, !PT ;  /* 0x0000000800347812 */ /* 0x000fe400078efe03 */
[C---:B------:R-:W-:Y:S01]  /*279b0*/  ISETP.LT.AND P3, PT, R53.reuse, UR15, !P0 ;  /* 0x0000000f35007c0c */ /* 0x040fe2000c761270 */
[----:B------:R-:W-:Y:S01]  /*279c0*/  IMAD R53, R53, UR5, RZ ;  /* 0x0000000535357c24 */ /* 0x000fe2000f8e02ff */
[-C--:B------:R-:W-:Y:S01]  /*279d0*/  LEA R50, P5, R51, R68.reuse, 0x2 ;  /* 0x0000004433327211 */ /* 0x080fe200078a10ff */
[----:B------:R2:W-:Y:S01]  /*279e0*/  @P2 STG.E desc[UR20][R46.64], R84 ;  /* 0x000000542e002986 */ /* 0x0005e2000c101914 */
[----:B------:R-:W-:-:S04]  /*279f0*/  LEA R48, P2, R45, R68, 0x2 ;  /* 0x000000442d307211 */ /* 0x000fc800078410ff */
[-C--:B------:R-:W-:Y:S01]  /*27a00*/  LEA.HI.X.SX32 R49, R45, R44.reuse, 0x2, P2 ;  /* 0x0000002c2d317211 */ /* 0x080fe200010f16ff */
[C---:B------:R-:W-:Y:S01]  /*27a10*/  IMAD R45, R52.reuse, UR5, RZ ;  /* 0x00000005342d7c24 */ /* 0x040fe2000f8e02ff */
[----:B------:R-:W-:Y:S02]  /*27a20*/  ISETP.LT.AND P2, PT, R52, UR15, !P0 ;  /* 0x0000000f34007c0c */ /* 0x000fe4000c741270 */
[----:B------:R-:W-:Y:S01]  /*27a30*/  LEA.HI.X.SX32 R51, R51, R44, 0x2, P5 ;  /* 0x0000002c33337211 */ /* 0x000fe200028f16ff */
[----:B------:R4:W-:Y:S01]  /*27a40*/  @P1 STG.E desc[UR20][R48.64], R85 ;  /* 0x0000005530001986 */ /* 0x0009e2000c101914 */
[-C--:B------:R-:W-:Y:S02]  /*27a50*/  LEA R52, P1, R45, R68.reuse, 0x2 ;  /* 0x000000442d347211 */ /* 0x080fe400078210ff */
[----:B--2---:R-:W-:Y:S02]  /*27a60*/  LEA R46, P5, R53, R68, 0x2 ;  /* 0x00000044352e7211 */ /* 0x004fe400078a10ff */
[----:B------:R-:W-:-:S02]  /*27a70*/  LOP3.LUT R54, R0, 0xa, R3, 0xfe, !PT ;  /* 0x0000000a00367812 */ /* 0x000fc400078efe03 */
[-C--:B------:R-:W-:Y:S02]  /*27a80*/  LEA.HI.X.SX32 R47, R53, R44.reuse, 0x2, P5 ;  /* 0x0000002c352f7211 */ /* 0x080fe400028f16ff */
[----:B------:R-:W-:Y:S01]  /*27a90*/  LEA.HI.X.SX32 R53, R45, R44, 0x2, P1 ;  /* 0x0000002c2d357211 */ /* 0x000fe200008f16ff */
[----:B------:R-:W-:Y:S01]  /*27aa0*/  IMAD R45, R54, UR5, RZ ;  /* 0x00000005362d7c24 */ /* 0x000fe2000f8e02ff */
[--C-:B------:R-:W-:Y:S01]  /*27ab0*/  LOP3.LUT R55, R0, 0xc, R3.reuse, 0xfe, !PT ;  /* 0x0000000c00377812 */ /* 0x100fe200078efe03 */
[----:B------:R2:W-:Y:S01]  /*27ac0*/  @P4 STG.E desc[UR20][R50.64], R86 ;  /* 0x0000005632004986 */ /* 0x0005e2000c101914 */
[----:B------:R-:W-:Y:S02]  /*27ad0*/  ISETP.LT.AND P1, PT, R54, UR15, !P0 ;  /* 0x0000000f36007c0c */ /* 0x000fe4000c721270 */
[----:B----4-:R-:W-:Y:S01]  /*27ae0*/  LOP3.LUT R49, R0, 0xe, R3, 0xfe, !PT ;  /* 0x0000000e00317812 */ /* 0x010fe200078efe03 */
[----:B------:R4:W-:Y:S01]  /*27af0*/  @P3 STG.E desc[UR20][R46.64], R87 ;  /* 0x000000572e003986 */ /* 0x0009e2000c101914 */
[C---:B------:R-:W-:Y:S01]  /*27b00*/  ISETP.LT.AND P4, PT, R55.reuse, UR15, !P0 ;  /* 0x0000000f37007c0c */ /* 0x040fe2000c781270 */
[----:B------:R-:W-:-:S02]  /*27b10*/  IMAD R55, R55, UR5, RZ ;  /* 0x0000000537377c24 */ /* 0x000fc4000f8e02ff */
[----:B------:R1:W-:Y:S01]  /*27b20*/  @P2 STG.E desc[UR20][R52.64], R80 ;  /* 0x0000005034002986 */ /* 0x0003e2000c101914 */
[-C--:B------:R-:W-:Y:S02]  /*27b30*/  LEA R48, P2, R45, R68.reuse, 0x2 ;  /* 0x000000442d307211 */ /* 0x080fe400078410ff */
[----:B--2---:R-:W-:Y:S01]  /*27b40*/  LOP3.LUT R50, R0, 0x10, R3, 0xfe, !PT ;  /* 0x0000001000327812 */ /* 0x004fe200078efe03 */
[C---:B------:R-:W-:Y:S01]  /*27b50*/  IMAD R51, R49.reuse, UR5, RZ ;  /* 0x0000000531337c24 */ /* 0x040fe2000f8e02ff */
[----:B------:R-:W-:Y:S02]  /*27b60*/  ISETP.LT.AND P3, PT, R49, UR15, !P0 ;  /* 0x0000000f31007c0c */ /* 0x000fe4000c761270 */
[----:B----4-:R-:W-:Y:S02]  /*27b70*/  LEA R46, P5, R55, R68, 0x2 ;  /* 0x00000044372e7211 */ /* 0x010fe400078a10ff */
[----:B------:R-:W-:Y:S01]  /*27b80*/  LEA.HI.X.SX32 R49, R45, R44, 0x2, P2 ;  /* 0x0000002c2d317211 */ /* 0x000fe200010f16ff */
[C---:B------:R-:W-:Y:S01]  /*27b90*/  IMAD R45, R50.reuse, UR5, RZ ;  /* 0x00000005322d7c24 */ /* 0x040fe2000f8e02ff */
[----:B------:R-:W-:-:S02]  /*27ba0*/  ISETP.LT.AND P2, PT, R50, UR15, !P0 ;  /* 0x0000000f32007c0c */ /* 0x000fc4000c741270 */
[----:B------:R-:W-:Y:S01]  /*27bb0*/  LEA.HI.X.SX32 R47, R55, R44, 0x2, P5 ;  /* 0x0000002c372f7211 */ /* 0x000fe200028f16ff */
[----:B------:R2:W-:Y:S01]  /*27bc0*/  @P1 STG.E desc[UR20][R48.64], R81 ;  /* 0x0000005130001986 */ /* 0x0005e2000c101914 */
[-C--:B------:R-:W-:Y:S02]  /*27bd0*/  LEA R50, P5, R51, R68.reuse, 0x2 ;  /* 0x0000004433327211 */ /* 0x080fe400078a10ff */
[----:B-1----:R-:W-:Y:S02]  /*27be0*/  LEA R52, P1, R45, R68, 0x2 ;  /* 0x000000442d347211 */ /* 0x002fe400078210ff */
[C-C-:B------:R-:W-:Y:S02]  /*27bf0*/  LOP3.LUT R55, R0.reuse, 0x12, R3.reuse, 0xfe, !PT ;  /* 0x0000001200377812 */ /* 0x140fe400078efe03 */
[-C--:B------:R-:W-:Y:S02]  /*27c00*/  LEA.HI.X.SX32 R51, R51, R44.reuse, 0x2, P5 ;  /* 0x0000002c33337211 */ /* 0x080fe400028f16ff */
[----:B------:R-:W-:Y:S01]  /*27c10*/  LEA.HI.X.SX32 R53, R45, R44, 0x2, P1 ;  /* 0x0000002c2d357211 */ /* 0x000fe200008f16ff */
[C---:B------:R-:W-:Y:S01]  /*27c20*/  IMAD R45, R55.reuse, UR5, RZ ;  /* 0x00000005372d7c24 */ /* 0x040fe2000f8e02ff */
[----:B------:R-:W-:Y:S01]  /*27c30*/  LOP3.LUT R54, R0, 0x14, R3, 0xfe, !PT ;  /* 0x0000001400367812 */ /* 0x000fe200078efe03 */
[----:B------:R1:W-:Y:S01]  /*27c40*/  @P4 STG.E desc[UR20][R46.64], R82 ;  /* 0x000000522e004986 */ /* 0x0003e2000c101914 */
[----:B------:R-:W-:-:S02]  /*27c50*/  ISETP.LT.AND P1, PT, R55, UR15, !P0 ;  /* 0x0000000f37007c0c */ /* 0x000fc4000c721270 */
[C---:B------:R-:W-:Y:S01]  /*27c60*/  ISETP.LT.AND P4, PT, R54.reuse, UR15, !P0 ;  /* 0x0000000f36007c0c */ /* 0x040fe2000c781270 */
[----:B------:R4:W-:Y:S01]  /*27c70*/  @P3 STG.E desc[UR20][R50.64], R83 ;  /* 0x0000005332003986 */ /* 0x0009e2000c101914 */
[----:B--2---:R-:W-:Y:S01]  /*27c80*/  IMAD R49, R54, UR5, RZ ;  /* 0x0000000536317c24 */ /* 0x004fe2000f8e02ff */
[C-C-:B------:R-:W-:Y:S02]  /*27c90*/  LOP3.LUT R54, R0.reuse, 0x18, R3.reuse, 0xfe, !PT ;  /* 0x0000001800367812 */ /* 0x140fe400078efe03 */
[----:B------:R2:W-:Y:S01]  /*27ca0*/  @P2 STG.E desc[UR20][R52.64], R76 ;  /* 0x0000004c34002986 */ /* 0x0005e2000c101914 */
[----:B------:R-:W-:Y:S02]  /*27cb0*/  LOP3.LUT R48, R0, 0x16, R3, 0xfe, !PT ;  /* 0x0000001600307812 */ /* 0x000fe400078efe03 */
[----:B-1----:R-:W-:-:S04]  /*27cc0*/  LEA R46, P2, R45, R68, 0x2 ;  /* 0x000000442d2e7211 */ /* 0x002fc800078410ff */
[----:B------:R-:W-:Y:S01]  /*27cd0*/  LEA.HI.X.SX32 R47, R45, R44, 0x2, P2 ;  /* 0x0000002c2d2f7211 */ /* 0x000fe200010f16ff */
[----:B------:R-:W-:Y:S01]  /*27ce0*/  IMAD R45, R54, UR5, RZ ;  /* 0x00000005362d7c24 */ /* 0x000fe2000f8e02ff */
[C---:B------:R-:W-:Y:S01]  /*27cf0*/  ISETP.LT.AND P3, PT, R48.reuse, UR15, !P0 ;  /* 0x0000000f30007c0c */ /* 0x040fe2000c761270 */
[----:B----4-:R-:W-:Y:S01]  /*27d00*/  IMAD R51, R48, UR5, RZ ;  /* 0x0000000530337c24 */ /* 0x010fe2000f8e02ff */
[-C--:B------:R-:W-:Y:S01]  /*27d10*/  LEA R48, P5, R49, R68.reuse, 0x2 ;  /* 0x0000004431307211 */ /* 0x080fe200078a10ff */
[----:B------:R1:W-:Y:S01]  /*27d20*/  @P1 STG.E desc[UR20][R46.64], R77 ;  /* 0x0000004d2e001986 */ /* 0x0003e2000c101914 */
[----:B------:R-:W-:Y:S02]  /*27d30*/  ISETP.LT.AND P2, PT, R54, UR15, !P0 ;  /* 0x0000000f36007c0c */ /* 0x000fe4000c741270 */
[----:B--2---:R-:W-:Y:S02]  /*27d40*/  LEA R52, P1, R45, R68, 0x2 ;  /* 0x000000442d347211 */ /* 0x004fe400078210ff */
[----:B------:R-:W-:-:S02]  /*27d50*/  LOP3.LUT R54, R0, 0x1a, R3, 0xfe, !PT ;  /* 0x0000001a00367812 */ /* 0x000fc400078efe03 */
[----:B------:R-:W-:Y:S02]  /*27d60*/  LEA.HI.X.SX32 R49, R49, R44, 0x2, P5 ;  /* 0x0000002c31317211 */ /* 0x000fe400028f16ff */
[----:B------:R-:W-:Y:S02]  /*27d70*/  LEA R50, P5, R51, R68, 0x2 ;  /* 0x0000004433327211 */ /* 0x000fe400078a10ff */
[-C--:B------:R-:W-:Y:S01]  /*27d80*/  LEA.HI.X.SX32 R53, R45, R44.reuse, 0x2, P1 ;  /* 0x0000002c2d357211 */ /* 0x080fe200008f16ff */
[C---:B------:R-:W-:Y:S01]  /*27d90*/  IMAD R45, R54.reuse, UR5, RZ ;  /* 0x00000005362d7c24 */ /* 0x040fe2000f8e02ff */
[----:B------:R-:W-:Y:S02]  /*27da0*/  ISETP.LT.AND P1, PT, R54, UR15, !P0 ;  /* 0x0000000f36007c0c */ /* 0x000fe4000c721270 */
[----:B------:R-:W-:Y:S01]  /*27db0*/  LEA.HI.X.SX32 R51, R51, R44, 0x2, P5 ;  /* 0x0000002c33337211 */ /* 0x000fe200028f16ff */
[----:B------:R2:W-:Y:S01]  /*27dc0*/  @P4 STG.E desc[UR20][R48.64], R78 ;  /* 0x0000004e30004986 */ /* 0x0005e2000c101914 */
[----:B-1----:R-:W-:-:S02]  /*27dd0*/  LOP3.LUT R47, R0, 0x1e, R3, 0xfe, !PT ;  /* 0x0000001e002f7812 */ /* 0x002fc400078efe03 */
[C-C-:B------:R-:W-:Y:S02]  /*27de0*/  LOP3.LUT R55, R0.reuse, 0x1c, R3.reuse, 0xfe, !PT ;  /* 0x0000001c00377812 */ /* 0x140fe400078efe03 */
[----:B------:R-:W-:Y:S01]  /*27df0*/  LEA R46, P5, R45, R68, 0x2 ;  /* 0x000000442d2e7211 */ /* 0x000fe200078a10ff */
[----:B------:R1:W-:Y:S01]  /*27e00*/  @P3 STG.E desc[UR20][R50.64], R79 ;  /* 0x0000004f32003986 */ /* 0x0003e2000c101914 */
[----:B------:R-:W-:Y:S02]  /*27e10*/  ISETP.LT.AND P3, PT, R47, UR15, !P0 ;  /* 0x0000000f2f007c0c */ /* 0x000fe4000c761270 */
[----:B--2---:R-:W-:Y:S01]  /*27e20*/  LOP3.LUT R49, R0, 0x20, R3, 0xfe, !PT ;  /* 0x0000002000317812 */ /* 0x004fe200078efe03 */
[----:B------:R2:W-:Y:S01]  /*27e30*/  @P2 STG.E desc[UR20][R52.64], R72 ;  /* 0x0000004834002986 */ /* 0x0005e2000c101914 */
[C---:B------:R-:W-:Y:S01]  /*27e40*/  ISETP.LT.AND P2, PT, R55.reuse, UR15, !P0 ;  /* 0x0000000f37007c0c */ /* 0x040fe2000c741270 */
[----:B------:R-:W-:Y:S02]  /*27e50*/  IMAD R55, R55, UR5, RZ ;  /* 0x0000000537377c24 */ /* 0x000fe4000f8e02ff */
[----:B-1----:R-:W-:Y:S01]  /*27e60*/  IMAD R51, R47, UR5, RZ ;  /* 0x000000052f337c24 */ /* 0x002fe2000f8e02ff */
[----:B------:R-:W-:Y:S01]  /*27e70*/  LEA.HI.X.SX32 R47, R45, R44, 0x2, P5 ;  /* 0x0000002c2d2f7211 */ /* 0x000fe200028f16ff */
[----:B------:R-:W-:Y:S01]  /*27e80*/  IMAD R45, R49, UR5, RZ ;  /* 0x00000005312d7c24 */ /* 0x000fe2000f8e02ff */
[----:B------:R-:W-:-:S02]  /*27e90*/  LEA R48, P4, R55, R68, 0x2 ;  /* 0x0000004437307211 */ /* 0x000fc400078810ff */
[----:B------:R-:W-:Y:S01]  /*27ea0*/  LOP3.LUT R54, R0, 0x22, R3, 0xfe, !PT ;  /* 0x0000002200367812 */ /* 0x000fe200078efe03 */
[----:B------:R1:W-:Y:S01]  /*27eb0*/  @P1 STG.E desc[UR20][R46.64], R73 ;  /* 0x000000492e001986 */ /* 0x0003e2000c101914 */
[----:B--2---:R-:W-:Y:S02]  /*27ec0*/  LEA R52, P1, R45, R68, 0x2 ;  /* 0x000000442d347211 */ /* 0x004fe400078210ff */
[----:B------:R-:W-:Y:S02]  /*27ed0*/  ISETP.LT.AND P5, PT, R49, UR15, !P0 ;  /* 0x0000000f31007c0c */ /* 0x000fe4000c7a1270 */
[-C--:B------:R-:W-:Y:S02]  /*27ee0*/  LEA.HI.X.SX32 R49, R55, R44.reuse, 0x2, P4 ;  /* 0x0000002c37317211 */ /* 0x080fe400020f16ff */
[----:B------:R-:W-:Y:S01]  /*27ef0*/  LEA.HI.X.SX32 R53, R45, R44, 0x2, P1 ;  /* 0x0000002c2d357211 */ /* 0x000fe200008f16ff */
[C---:B------:R-:W-:Y:S01]  /*27f00*/  IMAD R45, R54.reuse, UR5, RZ ;  /* 0x00000005362d7c24 */ /* 0x040fe2000f8e02ff */
[----:B------:R-:W-:-:S02]  /*27f10*/  ISETP.LT.AND P4, PT, R54, UR15, !P0 ;  /* 0x0000000f36007c0c */ /* 0x000fc4000c781270 */
[C-C-:B------:R-:W-:Y:S01]  /*27f20*/  LOP3.LUT R57, R0.reuse, 0x24, R3.reuse, 0xfe, !PT ;  /* 0x0000002400397812 */ /* 0x140fe200078efe03 */
[----:B------:R2:W-:Y:S01]  /*27f30*/  @P2 STG.E desc[UR20][R48.64], R74 ;  /* 0x0000004a30002986 */ /* 0x0005e2000c101914 */
[-C--:B------:R-:W-:Y:S02]  /*27f40*/  LEA R50, P6, R51, R68.reuse, 0x2 ;  /* 0x0000004433327211 */ /* 0x080fe400078c10ff */
[C-C-:B------:R-:W-:Y:S02]  /*27f50*/  LOP3.LUT R56, R0.reuse, 0x26, R3.reuse, 0xfe, !PT ;  /* 0x0000002600387812 */ /* 0x140fe400078efe03 */
[----:B-1----:R-:W-:Y:S02]  /*27f60*/  LEA R46, P2, R45, R68, 0x2 ;  /* 0x000000442d2e7211 */ /* 0x002fe400078410ff */
[-C--:B------:R-:W-:Y:S02]  /*27f70*/  LEA.HI.X.SX32 R51, R51, R44.reuse, 0x2, P6 ;  /* 0x0000002c33337211 */ /* 0x080fe400030f16ff */
[--C-:B------:R-:W-:Y:S01]  /*27f80*/  LOP3.LUT R55, R0, 0x28, R3.reuse, 0xfe, !PT ;  /* 0x0000002800377812 */ /* 0x100fe200078efe03 */
[----:B--2---:R-:W-:Y:S01]  /*27f90*/  IMAD R49, R57, UR5, RZ ;  /* 0x0000000539317c24 */ /* 0x004fe2000f8e02ff */
[----:B------:R-:W-:Y:S01]  /*27fa0*/  LEA.HI.X.SX32 R47, R45, R44, 0x2, P2 ;  /* 0x0000002c2d2f7211 */ /* 0x000fe200010f16ff */
[----:B------:R-:W-:Y:S01]  /*27fb0*/  IMAD R45, R56, UR5, RZ ;  /* 0x00000005382d7c24 */ /* 0x000fe2000f8e02ff */
[----:B------:R-:W-:-:S02]  /*27fc0*/  LOP3.LUT R54, R0, 0x2a, R3, 0xfe, !PT ;  /* 0x0000002a00367812 */ /* 0x000fc400078efe03 */
[----:B------:R-:W-:Y:S01]  /*27fd0*/  ISETP.LT.AND P1, PT, R57, UR15, !P0 ;  /* 0x0000000f39007c0c */ /* 0x000fe2000c721270 */
[----:B------:R1:W-:Y:S01]  /*27fe0*/  @P3 STG.E desc[UR20][R50.64], R75 ;  /* 0x0000004b32003986 */ /* 0x0003e2000c101914 */
[----:B------:R-:W-:Y:S02]  /*27ff0*/  LEA R48, P6, R49, R68, 0x2 ;  /* 0x0000004431307211 */ /* 0x000fe400078c10ff */
[----:B------:R-:W-:Y:S01]  /*28000*/  ISETP.LT.AND P3, PT, R56, UR15, !P0 ;  /* 0x0000000f38007c0c */ /* 0x000fe2000c761270 */
[----:B------:R2:W-:Y:S01]  /*28010*/  @P5 STG.E desc[UR20][R52.64], R40 ;  /* 0x0000002834005986 */ /* 0x0005e2000c101914 */
[----:B------:R-:W-:Y:S02]  /*28020*/  ISETP.LT.AND P2, PT, R55, UR15, !P0 ;  /* 0x0000000f37007c0c */ /* 0x000fe4000c741270 */
[----:B------:R-:W-:Y:S01]  /*28030*/  LEA.HI.X.SX32 R49, R49, R44, 0x2, P6 ;  /* 0x0000002c31317211 */ /* 0x000fe200030f16ff */
[----:B------:R4:W-:Y:S01]  /*28040*/  @P4 STG.E desc[UR20][R46.64], R41 ;  /* 0x000000292e004986 */ /* 0x0009e2000c101914 */
[----:B------:R-:W-:-:S02]  /*28050*/  ISETP.LT.AND P6, PT, R54, UR15, !P0 ;  /* 0x0000000f36007c0c */ /* 0x000fc4000c7c1270 */
[----:B-1----:R-:W-:Y:S01]  /*28060*/  LEA R50, P4, R45, R68, 0x2 ;  /* 0x000000442d327211 */ /* 0x002fe200078810ff */
[----:B--2---:R-:W-:Y:S02]  /*28070*/  IMAD R53, R55, UR5, RZ ;  /* 0x0000000537357c24 */ /* 0x004fe4000f8e02ff */
[----:B------:R-:W-:Y:S01]  /*28080*/  IMAD R55, R54, UR5, RZ ;  /* 0x0000000536377c24 */ /* 0x000fe2000f8e02ff */
[----:B------:R-:W-:Y:S02]  /*28090*/  LEA.HI.X.SX32 R51, R45, R44, 0x2, P4 ;  /* 0x0000002c2d337211 */ /* 0x000fe400020f16ff */
[-C--:B------:R-:W-:Y:S02]  /*280a0*/  LEA R52, P5, R53, R68.reuse, 0x2 ;  /* 0x0000004435347211 */ /* 0x080fe400078a10ff */
[----:B------:R-:W-:Y:S02]  /*280b0*/  LEA R54, P4, R55, R68, 0x2 ;  /* 0x0000004437367211 */ /* 0x000fe400078810ff */
[----:B----4-:R-:W-:Y:S01]  /*280c0*/  LOP3.LUT R41, R0, 0x2c, R3, 0xfe, !PT ;  /* 0x0000002c00297812 */ /* 0x010fe200078efe03 */
[----:B------:R-:W-:Y:S01]  /*280d0*/  @P1 STG.E desc[UR20][R48.64], R42 ;  /* 0x0000002a30001986 */ /* 0x000fe2000c101914 */
[----:B------:R-:W-:-:S02]  /*280e0*/  LEA.HI.X.SX32 R53, R53, R44, 0x2, P5 ;  /* 0x0000002c35357211 */ /* 0x000fc400028f16ff */
[----:B------:R-:W-:Y:S02]  /*280f0*/  LEA.HI.X.SX32 R55, R55, R44, 0x2, P4 ;  /* 0x0000002c37377211 */ /* 0x000fe400020f16ff */
[C-C-:B------:R-:W-:Y:S02]  /*28100*/  LOP3.LUT R40, R0.reuse, 0x2e, R3.reuse, 0xfe, !PT ;  /* 0x0000002e00287812 */ /* 0x140fe400078efe03 */
[C---:B------:R-:W-:Y:S01]  /*28110*/  ISETP.LT.AND P1, PT, R41.reuse, UR15, !P0 ;  /* 0x0000000f29007c0c */ /* 0x040fe2000c721270 */
[----:B------:R-:W-:Y:S01]  /*28120*/  IMAD R41, R41, UR5, RZ ;  /* 0x0000000529297c24 */ /* 0x000fe2000f8e02ff */
[----:B------:R-:W-:Y:S01]  /*28130*/  LOP3.LUT R45, R0, 0x30, R3, 0xfe, !PT ;  /* 0x00000030002d7812 */ /* 0x000fe200078efe03 */
[----:B------:R1:W-:Y:S01]  /*28140*/  @P3 STG.E desc[UR20][R50.64], R43 ;  /* 0x0000002b32003986 */ /* 0x0003e2000c101914 */
[----:B------:R-:W-:-:S03]  /*28150*/  ISETP.LT.AND P3, PT, R40, UR15, !P0 ;  /* 0x0000000f28007c0c */ /* 0x000fc6000c761270 */
[----:B------:R2:W-:Y:S01]  /*28160*/  @P2 STG.E desc[UR20][R52.64], R36 ;  /* 0x0000002434002986 */ /* 0x0005e2000c101914 */
[C---:B------:R-:W-:Y:S01]  /*28170*/  ISETP.LT.AND P2, PT, R45.reuse, UR15, !P0 ;  /* 0x0000000f2d007c0c */ /* 0x040fe2000c741270 */
[----:B------:R-:W-:Y:S02]  /*28180*/  IMAD R45, R45, UR5, RZ ;  /* 0x000000052d2d7c24 */ /* 0x000fe4000f8e02ff */
[----:B------:R4:W-:Y:S01]  /*28190*/  @P6 STG.E desc[UR20][R54.64], R37 ;  /* 0x0000002536006986 */ /* 0x0009e2000c101914 */
[----:B-1----:R-:W-:-:S03]  /*281a0*/  IMAD R43, R40, UR5, RZ ;  /* 0x00000005282b7c24 */ /* 0x002fc6000f8e02ff */
[----:B------:R-:W1:Y:S01]  /*281b0*/  LDS.128 R48, [R2] ;  /* 0x0000000002307984 */ /* 0x000e620000000c00 */
[-C--:B------:R-:W-:Y:S02]  /*281c0*/  LEA R40, P6, R41, R68.reuse, 0x2 ;  /* 0x0000004429287211 */ /* 0x080fe400078c10ff */
[----:B--2---:R-:W-:Y:S02]  /*281d0*/  LEA R36, P5, R43, R68, 0x2 ;  /* 0x000000442b247211 */ /* 0x004fe400078a10ff */
[----:B------:R-:W-:Y:S02]  /*281e0*/  LEA.HI.X.SX32 R41, R41, R44, 0x2, P6 ;  /* 0x0000002c29297211 */ /* 0x000fe400030f16ff */
[----:B------:R-:W-:Y:S02]  /*281f0*/  LEA R42, P6, R45, R68, 0x2 ;  /* 0x000000442d2a7211 */ /* 0x000fe400078c10ff */
[----:B------:R-:W-:Y:S02]  /*28200*/  LOP3.LUT R47, R0, 0x32, R3, 0xfe, !PT ;  /* 0x00000032002f7812 */ /* 0x000fe400078efe03 */
[----:B----4-:R-:W-:-:S02]  /*28210*/  LEA.HI.X.SX32 R37, R43, R44, 0x2, P5 ;  /* 0x0000002c2b257211 */ /* 0x010fc400028f16ff */
[----:B------:R-:W-:Y:S02]  /*28220*/  LEA.HI.X.SX32 R43, R45, R44, 0x2, P6 ;  /* 0x0000002c2d2b7211 */ /* 0x000fe400030f16ff */
[C---:B------:R-:W-:Y:S01]  /*28230*/  ISETP.LT.AND P4, PT, R47.reuse, UR15, !P0 ;  /* 0x0000000f2f007c0c */ /* 0x040fe2000c781270 */
[----:B------:R-:W-:Y:S01]  /*28240*/  IMAD R47, R47, UR5, RZ ;  /* 0x000000052f2f7c24 */ /* 0x000fe2000f8e02ff */
[----:B------:R-:W-:Y:S01]  /*28250*/  LOP3.LUT R45, R0, 0x34, R3, 0xfe, !PT ;  /* 0x00000034002d7812 */ /* 0x000fe200078efe03 */
[----:B------:R2:W-:Y:S04]  /*28260*/  @P1 STG.E desc[UR20][R40.64], R38 ;  /* 0x0000002628001986 */ /* 0x0005e8000c101914 */
[----:B------:R4:W-:Y:S01]  /*28270*/  @P3 STG.E desc[UR20][R36.64], R39 ;  /* 0x0000002724003986 */ /* 0x0009e2000c101914 */
[----:B------:R-:W-:-:S03]  /*28280*/  LEA R46, P5, R47, R68, 0x2 ;  /* 0x000000442f2e7211 */ /* 0x000fc600078a10ff */
[----:B---3--:R3:W-:Y:S01]  /*28290*/  @P2 STG.E desc[UR20][R42.64], R32 ;  /* 0x000000202a002986 */ /* 0x0087e2000c101914 */
[C---:B------:R-:W-:Y:S01]  /*282a0*/  ISETP.LT.AND P2, PT, R45.reuse, UR15, !P0 ;  /* 0x0000000f2d007c0c */ /* 0x040fe2000c741270 */
[----:B------:R-:W-:Y:S01]  /*282b0*/  IMAD R45, R45, UR5, RZ ;  /* 0x000000052d2d7c24 */ /* 0x000fe2000f8e02ff */
[C-C-:B------:R-:W-:Y:S02]  /*282c0*/  LOP3.LUT R53, R0.reuse, 0x36, R3.reuse, 0xfe, !PT ;  /* 0x0000003600357812 */ /* 0x140fe400078efe03 */
[----:B------:R-:W-:Y:S02]  /*282d0*/  LEA.HI.X.SX32 R47, R47, R44, 0x2, P5 ;  /* 0x0000002c2f2f7211 */ /* 0x000fe400028f16ff */
[C-C-:B------:R-:W-:Y:S02]  /*282e0*/  LOP3.LUT R52, R0.reuse, 0x38, R3.reuse, 0xfe, !PT ;  /* 0x0000003800347812 */ /* 0x140fe400078efe03 */
[----:B--2---:R-:W-:Y:S02]  /*282f0*/  LOP3.LUT R38, R0, 0x3a, R3, 0xfe, !PT ;  /* 0x0000003a00267812 */ /* 0x004fe400078efe03 */
[----:B----4-:R-:W-:Y:S01]  /*28300*/  LEA R36, P1, R45, R68, 0x2 ;  /* 0x000000442d247211 */ /* 0x010fe200078210ff */
[C---:B------:R-:W-:Y:S01]  /*28310*/  IMAD R41, R53.reuse, UR5, RZ ;  /* 0x0000000535297c24 */ /* 0x040fe2000f8e02ff */
[----:B------:R2:W-:Y:S01]  /*28320*/  @P4 STG.E desc[UR20][R46.64], R33 ;  /* 0x000000212e004986 */ /* 0x0005e2000c101914 */
[----:B------:R-:W-:Y:S01]  /*28330*/  ISETP.LT.AND P3, PT, R53, UR15, !P0 ;  /* 0x0000000f35007c0c */ /* 0x000fe2000c761270 */
[----:B------:R-:W-:Y:S01]  /*28340*/  IMAD R39, R52, UR5, RZ ;  /* 0x0000000534277c24 */ /* 0x000fe2000f8e02ff */
[----:B------:R-:W-:Y:S01]  /*28350*/  LEA.HI.X.SX32 R37, R45, R44, 0x2, P1 ;  /* 0x0000002c2d257211 */ /* 0x000fe200008f16ff */
[----:B---3--:R-:W-:Y:S01]  /*28360*/  IMAD R43, R38, UR5, RZ ;  /* 0x00000005262b7c24 */ /* 0x008fe2000f8e02ff */
[----:B------:R-:W-:-:S02]  /*28370*/  ISETP.LT.AND P4, PT, R52, UR15, !P0 ;  /* 0x0000000f34007c0c */ /* 0x000fc4000c781270 */
[----:B------:R-:W-:Y:S01]  /*28380*/  ISETP.LT.AND P1, PT, R38, UR15, !P0 ;  /* 0x0000000f26007c0c */ /* 0x000fe2000c721270 */
[----:B------:R3:W-:Y:S01]  /*28390*/  @P2 STG.E desc[UR20][R36.64], R34 ;  /* 0x0000002224002986 */ /* 0x0007e2000c101914 */
[-C--:B------:R-:W-:Y:S02]  /*283a0*/  LEA R32, P5, R41, R68.reuse, 0x2 ;  /* 0x0000004429207211 */ /* 0x080fe400078a10ff */
[-C--:B------:R-:W-:Y:S02]  /*283b0*/  LEA R38, P6, R39, R68.reuse, 0x2 ;  /* 0x0000004427267211 */ /* 0x080fe400078c10ff */
[----:B------:R-:W-:Y:S02]  /*283c0*/  LEA R40, P2, R43, R68, 0x2 ;  /* 0x000000442b287211 */ /* 0x000fe400078410ff */
[----:B------:R-:W-:Y:S02]  /*283d0*/  LOP3.LUT R45, R0, 0x3c, R3, 0xfe, !PT ;  /* 0x0000003c002d7812 */ /* 0x000fe400078efe03 */
[----:B--2---:R-:W-:-:S02]  /*283e0*/  LEA.HI.X.SX32 R33, R41, R44, 0x2, P5 ;  /* 0x0000002c29217211 */ /* 0x004fc400028f16ff */
[-C--:B------:R-:W-:Y:S02]  /*283f0*/  LEA.HI.X.SX32 R39, R39, R44.reuse, 0x2, P6 ;  /* 0x0000002c27277211 */ /* 0x080fe400030f16ff */
[----:B------:R-:W-:Y:S01]  /*28400*/  LEA.HI.X.SX32 R41, R43, R44, 0x2, P2 ;  /* 0x0000002c2b297211 */ /* 0x000fe200010f16ff */
[C---:B------:R-:W-:Y:S01]  /*28410*/  IMAD R43, R45.reuse, UR5, RZ ;  /* 0x000000052d2b7c24 */ /* 0x040fe2000f8e02ff */
[----:B------:R-:W-:Y:S01]  /*28420*/  ISETP.LT.AND P2, PT, R45, UR15, !P0 ;  /* 0x0000000f2d007c0c */ /* 0x000fe2000c741270 */
[----:B------:R2:W-:Y:S01]  /*28430*/  @P3 STG.E desc[UR20][R32.64], R35 ;  /* 0x0000002320003986 */ /* 0x0005e2000c101914 */
[C-C-:B------:R-:W-:Y:S02]  /*28440*/  LOP3.LUT R42, R0.reuse, 0x3e, R3.reuse, 0xfe, !PT ;  /* 0x0000003e002a7812 */ /* 0x140fe400078efe03 */
[--C-:B---3--:R-:W-:Y:S01]  /*28450*/  LOP3.LUT R34, R0, 0x40, R3.reuse, 0xfe, !PT ;  /* 0x0000004000227812 */ /* 0x108fe200078efe03 */
[----:B-1----:R1:W-:Y:S04]  /*28460*/  @P4 STG.E desc[UR20][R38.64], R48 ;  /* 0x0000003026004986 */ /* 0x0023e8000c101914 */
[----:B------:R3:W-:Y:S01]  /*28470*/  @P1 STG.E desc[UR20][R40.64], R49 ;  /* 0x0000003128001986 */ /* 0x0007e2000c101914 */
[----:B------:R-:W-:Y:S01]  /*28480*/  IMAD R37, R42, UR5, RZ ;  /* 0x000000052a257c24 */ /* 0x000fe2000f8e02ff */
[----:B--2---:R-:W-:-:S02]  /*28490*/  LOP3.LUT R35, R0, 0x42, R3, 0xfe, !PT ;  /* 0x0000004200237812 */ /* 0x004fc400078efe03 */
[C---:B------:R-:W-:Y:S02]  /*284a0*/  LEA R32, P1, R43.reuse, R68, 0x2 ;  /* 0x000000442b207211 */ /* 0x040fe400078210ff */
[----:B------:R-:W-:Y:S01]  /*284b0*/  ISETP.LT.AND P3, PT, R42, UR15, !P0 ;  /* 0x0000000f2a007c0c */ /* 0x000fe2000c761270 */
[C---:B-1----:R-:W-:Y:S01]  /*284c0*/  IMAD R39, R34.reuse, UR5, RZ ;  /* 0x0000000522277c24 */ /* 0x042fe2000f8e02ff */
[----:B------:R-:W-:Y:S02]  /*284d0*/  LEA.HI.X.SX32 R33, R43, R44, 0x2, P1 ;  /* 0x0000002c2b217211 */ /* 0x000fe400008f16ff */
[----:B------:R-:W-:Y:S01]  /*284e0*/  ISETP.LT.AND P4, PT, R34, UR15, !P0 ;  /* 0x0000000f22007c0c */ /* 0x000fe2000c781270 */
[C---:B---3--:R-:W-:Y:S01]  /*284f0*/  IMAD R41, R35.reuse, UR5, RZ ;  /* 0x0000000523297c24 */ /* 0x048fe2000f8e02ff */
[----:B------:R-:W-:Y:S01]  /*28500*/  ISETP.LT.AND P1, PT, R35, UR15, !P0 ;  /* 0x0000000f23007c0c */ /* 0x000fe2000c721270 */
[----:B------:R1:W-:Y:S01]  /*28510*/  @P2 STG.E desc[UR20][R32.64], R50 ;  /* 0x0000003220002986 */ /* 0x0003e2000c101914 */
[----:B------:R-:W-:-:S02]  /*28520*/  LEA R34, P5, R37, R68, 0x2 ;  /* 0x0000004425227211 */ /* 0x000fc400078a10ff */
[-C--:B------:R-:W-:Y:S02]  /*28530*/  LEA R36, P6, R39, R68.reuse, 0x2 ;  /* 0x0000004427247211 */ /* 0x080fe400078c10ff */
[----:B------:R-:W-:Y:S02]  /*28540*/  LEA R38, P2, R41, R68, 0x2 ;  /* 0x0000004429267211 */ /* 0x000fe400078410ff */
[--C-:B------:R-:W-:Y:S02]  /*28550*/  LOP3.LUT R40, R0, 0x44, R3.reuse, 0xfe, !PT ;  /* 0x0000004400287812 */ /* 0x100fe400078efe03 */
[-C--:B------:R-:W-:Y:S02]  /*28560*/  LEA.HI.X.SX32 R35, R37, R44.reuse, 0x2, P5 ;  /* 0x0000002c25237211 */ /* 0x080fe400028f16ff */
[-C--:B------:R-:W-:Y:S02]  /*28570*/  LEA.HI.X.SX32 R37, R39, R44.reuse, 0x2, P6 ;  /* 0x0000002c27257211 */ /* 0x080fe400030f16ff */
[----:B------:R-:W-:Y:S01]  /*28580*/  LEA.HI.X.SX32 R39, R41, R44, 0x2, P2 ;  /* 0x0000002c29277211 */ /* 0x000fe200010f16ff */
[C---:B------:R-:W-:Y:S01]  /*28590*/  IMAD R41, R40.reuse, UR5, RZ ;  /* 0x0000000528297c24 */ /* 0x040fe2000f8e02ff */
[----:B------:R-:W-:Y:S01]  /*285a0*/  ISETP.LT.AND P2, PT, R40, UR15, !P0 ;  /* 0x0000000f28007c0c */ /* 0x000fe2000c741270 */
[----:B------:R2:W-:Y:S01]  /*285b0*/  @P3 STG.E desc[UR20][R34.64], R51 ;  /* 0x0000003322003986 */ /* 0x0005e2000c101914 */
[----:B------:R-:W-:-:S02]  /*285c0*/  LOP3.LUT R43, R0, 0x46, R3, 0xfe, !PT ;  /* 0x00000046002b7812 */ /* 0x000fc400078efe03 */
[----:B-1----:R-:W-:Y:S01]  /*285d0*/  LOP3.LUT R33, R0, 0x48, R3, 0xfe, !PT ;  /* 0x0000004800217812 */ /* 0x002fe200078efe03 */
[----:B------:R1:W-:Y:S01]  /*285e0*/  @P4 STG.E desc[UR20][R36.64], R4 ;  /* 0x0000000424004986 */ /* 0x0003e2000c101914 */
[----:B------:R-:W-:-:S03]  /*285f0*/  ISETP.LT.AND P3, PT, R43, UR15, !P0 ;  /* 0x0000000f2b007c0c */ /* 0x000fc6000c761270 */
[----:B------:R3:W-:Y:S01]  /*28600*/  @P1 STG.E desc[UR20][R38.64], R5 ;  /* 0x0000000526001986 */ /* 0x0007e2000c101914 */
[----:B------:R-:W-:Y:S02]  /*28610*/  LEA R32, P1, R41, R68, 0x2 ;  /* 0x0000004429207211 */ /* 0x000fe400078210ff */
[----:B--2---:R-:W-:Y:S01]  /*28620*/  LOP3.LUT R35, R0, 0x4a, R3, 0xfe, !PT ;  /* 0x0000004a00237812 */ /* 0x004fe200078efe03 */
[----:B------:R-:W-:Y:S01]  /*28630*/  IMAD R43, R43, UR5, RZ ;  /* 0x000000052b2b7c24 */ /* 0x000fe2000f8e02ff */
[C---:B------:R-:W-:Y:S01]  /*28640*/  ISETP.LT.AND P4, PT, R33.reuse, UR15, !P0 ;  /* 0x0000000f21007c0c */ /* 0x040fe2000c781270 */
[----:B-1----:R-:W-:Y:S01]  /*28650*/  IMAD R37, R33, UR5, RZ ;  /* 0x0000000521257c24 */ /* 0x002fe2000f8e02ff */
[----:B------:R-:W-:Y:S02]  /*28660*/  LEA.HI.X.SX32 R33, R41, R44, 0x2, P1 ;  /* 0x0000002c29217211 */ /* 0x000fe400008f16ff */
[C---:B------:R-:W-:Y:S01]  /*28670*/  ISETP.LT.AND P1, PT, R35.reuse, UR15, !P0 ;  /* 0x0000000f23007c0c */ /* 0x040fe2000c721270 */
[----:B---3--:R-:W-:Y:S01]  /*28680*/  IMAD R39, R35, UR5, RZ ;  /* 0x0000000523277c24 */ /* 0x008fe2000f8e02ff */
[-C--:B------:R-:W-:Y:S01]  /*28690*/  LEA R34, P5, R43, R68.reuse, 0x2 ;  /* 0x000000442b227211 */ /* 0x080fe200078a10ff */
[----:B------:R1:W-:Y:S01]  /*286a0*/  @P2 STG.E desc[UR20][R32.64], R6 ;  /* 0x0000000620002986 */ /* 0x0003e2000c101914 */
[----:B------:R-:W-:-:S02]  /*286b0*/  LEA R4, P6, R37, R68, 0x2 ;  /* 0x0000004425047211 */ /* 0x000fc400078c10ff */
        /* <DEDUP_REMOVED lines=9> */
[C-C-:B------:R-:W-:Y:S01]  /*28750*/  LOP3.LUT R40, R0.reuse, 0x4e, R3.reuse, 0xfe, !PT ;  /* 0x0000004e00287812 */ /* 0x140fe200078efe03 */
[----:B------:R3:W-:Y:S01]  /*28760*/  @P4 STG.E desc[UR20][R4.64], R8 ;  /* 0x0000000804004986 */ /* 0x0007e2000c101914 */
[----:B-1----:R-:W-:-:S03]  /*28770*/  LOP3.LUT R32, R0, 0x52, R3, 0xfe, !PT ;  /* 0x0000005200207812 */ /* 0x002fc600078efe03 */
[----:B------:R1:W-:Y:S01]  /*28780*/  @P1 STG.E desc[UR20][R36.64], R9 ;  /* 0x0000000924001986 */ /* 0x0003e2000c101914 */
[----:B------:R-:W-:Y:S01]  /*28790*/  LEA R6, P1, R39, R68, 0x2 ;  /* 0x0000004427067211 */ /* 0x000fe200078210ff */
[----:B--2---:R-:W-:-:S03]  /*287a0*/  IMAD R35, R38, UR5, RZ ;  /* 0x0000000526237c24 */ /* 0x004fc6000f8e02ff */
[----:B------:R-:W-:Y:S01]  /*287b0*/  LEA.HI.X.SX32 R7, R39, R44, 0x2, P1 ;  /* 0x0000002c27077211 */ /* 0x000fe200008f16ff */
[C---:B------:R-:W-:Y:S01]  /*287c0*/  IMAD R33, R40.reuse, UR5, RZ ;  /* 0x0000000528217c24 */ /* 0x040fe2000f8e02ff */
[----:B------:R-:W-:Y:S02]  /*287d0*/  ISETP.LT.AND P3, PT, R40, UR15, !P0 ;  /* 0x0000000f28007c0c */ /* 0x000fe4000c761270 */
[----:B------:R-:W-:Y:S02]  /*287e0*/  ISETP.LT.AND P4, PT, R38, UR15, !P0 ;  /* 0x0000000f26007c0c */ /* 0x000fe4000c781270 */
[-C--:B---3--:R-:W-:Y:S01]  /*287f0*/  LEA R8, P6, R35, R68.reuse, 0x2 ;  /* 0x0000004423087211 */ /* 0x088fe200078c10ff */
[C---:B-1----:R-:W-:Y:S01]  /*28800*/  IMAD R37, R32.reuse, UR5, RZ ;  /* 0x0000000520257c24 */ /* 0x042fe2000f8e02ff */
[----:B------:R-:W-:Y:S01]  /*28810*/  ISETP.LT.AND P1, PT, R32, UR15, !P0 ;  /* 0x0000000f20007c0c */ /* 0x000fe2000c721270 */
[----:B------:R1:W-:Y:S01]  /*28820*/  @P2 STG.E desc[UR20][R6.64], R10 ;  /* 0x0000000a06002986 */ /* 0x0003e2000c101914 */
[----:B------:R-:W-:-:S02]  /*28830*/  LEA R4, P5, R33, R68, 0x2 ;  /* 0x0000004421047211 */ /* 0x000fc400078a10ff */
[----:B------:R-:W-:Y:S02]  /*28840*/  LEA R32, P2, R37, R68, 0x2 ;  /* 0x0000004425207211 */ /* 0x000fe400078410ff */
[-C--:B------:R-:W-:Y:S02]  /*28850*/  LEA.HI.X.SX32 R9, R35, R44.reuse, 0x2, P6 ;  /* 0x0000002c23097211 */ /* 0x080fe400030f16ff */
[C-C-:B------:R-:W-:Y:S02]  /*28860*/  LOP3.LUT R35, R0.reuse, 0x54, R3.reuse, 0xfe, !PT ;  /* 0x0000005400237812 */ /* 0x140fe400078efe03 */
[-C--:B------:R-:W-:Y:S02]  /*28870*/  LEA.HI.X.SX32 R5, R33, R44.reuse, 0x2, P5 ;  /* 0x0000002c21057211 */ /* 0x080fe400028f16ff */
[----:B------:R-:W-:Y:S02]  /*28880*/  LEA.HI.X.SX32 R33, R37, R44, 0x2, P2 ;  /* 0x0000002c25217211 */ /* 0x000fe400010f16ff */
[C---:B------:R-:W-:Y:S01]  /*28890*/  ISETP.LT.AND P2, PT, R35.reuse, UR15, !P0 ;  /* 0x0000000f23007c0c */ /* 0x040fe2000c741270 */
[----:B------:R-:W-:Y:S01]  /*288a0*/  IMAD R35, R35, UR5, RZ ;  /* 0x0000000523237c24 */ /* 0x000fe2000f8e02ff */
[----:B------:R2:W-:Y:S01]  /*288b0*/  @P3 STG.E desc[UR20][R4.64], R11 ;  /* 0x0000000b04003986 */ /* 0x0005e2000c101914 */
[----:B------:R-:W-:-:S03]  /*288c0*/  LOP3.LUT R34, R0, 0x56, R3, 0xfe, !PT ;  /* 0x0000005600227812 */ /* 0x000fc600078efe03 */
[----:B------:R3:W-:Y:S01]  /*288d0*/  @P4 STG.E desc[UR20][R8.64], R12 ;  /* 0x0000000c08004986 */ /* 0x0007e2000c101914 */
[----:B-1----:R-:W-:-:S03]  /*288e0*/  LOP3.LUT R6, R0, 0x58, R3, 0xfe, !PT ;  /* 0x0000005800067812 */ /* 0x002fc600078efe03 */
[----:B------:R1:W-:Y:S01]  /*288f0*/  @P1 STG.E desc[UR20][R32.64], R13 ;  /* 0x0000000d20001986 */ /* 0x0003e2000c101914 */
[C---:B--2---:R-:W-:Y:S02]  /*28900*/  LEA R4, P1, R35.reuse, R68, 0x2 ;  /* 0x0000004423047211 */ /* 0x044fe400078210ff */
[----:B------:R-:W-:Y:S01]  /*28910*/  LOP3.LUT R11, R0, 0x5a, R3, 0xfe, !PT ;  /* 0x0000005a000b7812 */ /* 0x000fe200078efe03 */
[----:B------:R-:W-:Y:S01]  /*28920*/  IMAD R7, R34, UR5, RZ ;  /* 0x0000000522077c24 */ /* 0x000fe2000f8e02ff */
[----:B------:R-:W-:Y:S01]  /*28930*/  LEA.HI.X.SX32 R5, R35, R44, 0x2, P1 ;  /* 0x0000002c23057211 */ /* 0x000fe200008f16ff */
[----:B---3--:R-:W-:Y:S01]  /*28940*/  IMAD R9, R6, UR5, RZ ;  /* 0x0000000506097c24 */ /* 0x008fe2000f8e02ff */
[----:B------:R-:W-:Y:S02]  /*28950*/  ISETP.LT.AND P3, PT, R34, UR15, !P0 ;  /* 0x0000000f22007c0c */ /* 0x000fe4000c761270 */
[C---:B------:R-:W-:Y:S01]  /*28960*/  ISETP.LT.AND P1, PT, R11.reuse, UR15, !P0 ;  /* 0x0000000f0b007c0c */ /* 0x040fe2000c721270 */
[----:B------:R-:W-:Y:S01]  /*28970*/  IMAD R11, R11, UR5, RZ ;  /* 0x000000050b0b7c24 */ /* 0x000fe2000f8e02ff */
[----:B------:R-:W-:Y:S01]  /*28980*/  ISETP.LT.AND P4, PT, R6, UR15, !P0 ;  /* 0x0000000f06007c0c */ /* 0x000fe2000c781270 */
[----:B------:R2:W-:Y:S01]  /*28990*/  @P2 STG.E desc[UR20][R4.64], R14 ;  /* 0x0000000e04002986 */ /* 0x0005e2000c101914 */
[----:B------:R-:W-:-:S02]  /*289a0*/  LEA R6, P5, R7, R68, 0x2 ;  /* 0x0000004407067211 */ /* 0x000fc400078a10ff */
[-C--:B------:R-:W-:Y:S02]  /*289b0*/  LEA R8, P6, R9, R68.reuse, 0x2 ;  /* 0x0000004409087211 */ /* 0x080fe400078c10ff */
[----:B------:R-:W-:Y:S02]  /*289c0*/  LEA R10, P2, R11, R68, 0x2 ;  /* 0x000000440b0a7211 */ /* 0x000fe400078410ff */
[-C--:B------:R-:W-:Y:S02]  /*289d0*/  LEA.HI.X.SX32 R7, R7, R44.reuse, 0x2, P5 ;  /* 0x0000002c07077211 */ /* 0x080fe400028f16ff */
[C-C-:B-1----:R-:W-:Y:S02]  /*289e0*/  LOP3.LUT R13, R0.reuse, 0x5c, R3.reuse, 0xfe, !PT ;  /* 0x0000005c000d7812 */ /* 0x142fe400078efe03 */
[-C--:B------:R-:W-:Y:S02]  /*289f0*/  LEA.HI.X.SX32 R9, R9, R44.reuse, 0x2, P6 ;  /* 0x0000002c09097211 */ /* 0x080fe400030f16ff */
[----:B------:R-:W-:Y:S01]  /*28a00*/  LEA.HI.X.SX32 R11, R11, R44, 0x2, P2 ;  /* 0x0000002c0b0b7211 */ /* 0x000fe200010f16ff */
[----:B------:R1:W-:Y:S01]  /*28a10*/  @P3 STG.E desc[UR20][R6.64], R15 ;  /* 0x0000000f06003986 */ /* 0x0003e2000c101914 */
[----:B------:R-:W-:-:S02]  /*28a20*/  LOP3.LUT R33, R0, 0x5e, R3, 0xfe, !PT ;  /* 0x0000005e00217812 */ /* 0x000fc400078efe03 */
[C---:B------:R-:W-:Y:S01]  /*28a30*/  ISETP.LT.AND P2, PT, R13.reuse, UR15, !P0 ;  /* 0x0000000f0d007c0c */ /* 0x040fe2000c741270 */
[----:B------:R-:W-:Y:S01]  /*28a40*/  IMAD R13, R13, UR5, RZ ;  /* 0x000000050d0d7c24 */ /* 0x000fe2000f8e02ff */
[----:B------:R3:W-:Y:S01]  /*28a50*/  @P4 STG.E desc[UR20][R8.64], R16 ;  /* 0x0000001008004986 */ /* 0x0007e2000c101914 */
[----:B--2---:R-:W-:-:S03]  /*28a60*/  LOP3.LUT R5, R0, 0x60, R3, 0xfe, !PT ;  /* 0x0000006000057812 */ /* 0x004fc600078efe03 */
[----:B------:R2:W-:Y:S01]  /*28a70*/  @P1 STG.E desc[UR20][R10.64], R17 ;  /* 0x000000110a001986 */ /* 0x0005e2000c101914 */
[C---:B------:R-:W-:Y:S01]  /*28a80*/  ISETP.LT.AND P1, PT, R33.reuse, UR15, !P0 ;  /* 0x0000000f21007c0c */ /* 0x040fe2000c721270 */
[----:B------:R-:W-:Y:S01]  /*28a90*/  IMAD R33, R33, UR5, RZ ;  /* 0x0000000521217c24 */ /* 0x000fe2000f8e02ff */
[C-C-:B-1----:R-:W-:Y:S02]  /*28aa0*/  LOP3.LUT R7, R0.reuse, 0x62, R3.reuse, 0xfe, !PT ;  /* 0x0000006200077812 */ /* 0x142fe400078efe03 */
[-C--:B------:R-:W-:Y:S02]  /*28ab0*/  LEA R4, P5, R13, R68.reuse, 0x2 ;  /* 0x000000440d047211 */ /* 0x080fe400078a10ff */
[C---:B------:R-:W-:Y:S01]  /*28ac0*/  ISETP.LT.AND P3, PT, R5.reuse, UR15, !P0 ;  /* 0x0000000f05007c0c */ /* 0x040fe2000c761270 */
[----:B---3--:R-:W-:Y:S01]  /*28ad0*/  IMAD R9, R5, UR5, RZ ;  /* 0x0000000505097c24 */ /* 0x008fe2000f8e02ff */
[----:B------:R-:W-:Y:S02]  /*28ae0*/  LEA R6, P4, R33, R68, 0x2 ;  /* 0x0000004421067211 */ /* 0x000fe400078810ff */
[----:B------:R-:W-:Y:S01]  /*28af0*/  LEA.HI.X.SX32 R5, R13, R44, 0x2, P5 ;  /* 0x0000002c0d057211 */ /* 0x000fe200028f16ff */
[----:B--2---:R-:W-:Y:S01]  /*28b00*/  IMAD R11, R7, UR5, RZ ;  /* 0x00000005070b7c24 */ /* 0x004fe2000f8e02ff */
[----:B------:R-:W-:-:S02]  /*28b10*/  LOP3.LUT R13, R0, 0x64, R3, 0xfe, !PT ;  /* 0x00000064000d7812 */ /* 0x000fc400078efe03 */
[----:B------:R-:W-:Y:S01]  /*28b20*/  ISETP.LT.AND P5, PT, R7, UR15, !P0 ;  /* 0x0000000f07007c0c */ /* 0x000fe2000c7a1270 */
[----:B------:R1:W-:Y:S01]  /*28b30*/  @P2 STG.E desc[UR20][R4.64], R18 ;  /* 0x0000001204002986 */ /* 0x0003e2000c101914 */
[----:B------:R-:W-:Y:S02]  /*28b40*/  LEA.HI.X.SX32 R7, R33, R44, 0x2, P4 ;  /* 0x0000002c21077211 */ /* 0x000fe400020f16ff */
[C---:B------:R-:W-:Y:S01]  /*28b50*/  ISETP.LT.AND P4, PT, R13.reuse, UR15, !P0 ;  /* 0x0000000f0d007c0c */ /* 0x040fe2000c781270 */
[----:B------:R-:W-:Y:S01]  /*28b60*/  IMAD R13, R13, UR5, RZ ;  /* 0x000000050d0d7c24 */ /* 0x000fe2000f8e02ff */
[-C--:B------:R-:W-:Y:S02]  /*28b70*/  LEA R8, P6, R9, R68.reuse, 0x2 ;  /* 0x0000004409087211 */ /* 0x080fe400078c10ff */
[----:B------:R-:W-:Y:S02]  /*28b80*/  LEA R10, P2, R11, R68, 0x2 ;  /* 0x000000440b0a7211 */ /* 0x000fe400078410ff */
[----:B------:R-:W-:Y:S01]  /*28b90*/  LOP3.LUT R16, R0, 0x66, R3, 0xfe, !PT ;  /* 0x0000006600107812 */ /* 0x000fe200078efe03 */
[----:B------:R2:W-:Y:S01]  /*28ba0*/  @P1 STG.E desc[UR20][R6.64], R19 ;  /* 0x0000001306001986 */ /* 0x0005e2000c101914 */
[----:B------:R-:W-:-:S02]  /*28bb0*/  LEA.HI.X.SX32 R9, R9, R44, 0x2, P6 ;  /* 0x0000002c09097211 */ /* 0x000fc400030f16ff */
[----:B------:R-:W-:Y:S02]  /*28bc0*/  LEA.HI.X.SX32 R11, R11, R44, 0x2, P2 ;  /* 0x0000002c0b0b7211 */ /* 0x000fe400010f16ff */
[C-C-:B------:R-:W-:Y:S02]  /*28bd0*/  LOP3.LUT R15, R0.reuse, 0x68, R3.reuse, 0xfe, !PT ;  /* 0x00000068000f7812 */ /* 0x140fe400078efe03 */
[C---:B-1----:R-:W-:Y:S01]  /*28be0*/  LEA R4, P2, R13.reuse, R68, 0x2 ;  /* 0x000000440d047211 */ /* 0x042fe200078410ff */
[----:B------:R1:W-:Y:S01]  /*28bf0*/  @P3 STG.E desc[UR20][R8.64], R20 ;  /* 0x0000001408003986 */ /* 0x0003e2000c101914 */
[--C-:B------:R-:W-:Y:S01]  /*28c00*/  LOP3.LUT R14, R0, 0x6a, R3.reuse, 0xfe, !PT ;  /* 0x0000006a000e7812 */ /* 0x100fe200078efe03 */
[----:B--2---:R-:W-:Y:S01]  /*28c10*/  IMAD R7, R16, UR5, RZ ;  /* 0x0000000510077c24 */ /* 0x004fe2000f8e02ff */
[----:B------:R-:W-:Y:S02]  /*28c20*/  LEA.HI.X.SX32 R5, R13, R44, 0x2, P2 ;  /* 0x0000002c0d057211 */ /* 0x000fe400010f16ff */
[----:B------:R-:W-:-:S02]  /*28c30*/  LOP3.LUT R12, R0, 0x6c, R3, 0xfe, !PT ;  /* 0x0000006c000c7812 */ /* 0x000fc400078efe03 */
[----:B------:R-:W-:Y:S02]  /*28c40*/  ISETP.LT.AND P1, PT, R16, UR15, !P0 ;  /* 0x0000000f10007c0c */ /* 0x000fe4000c721270 */
[-C--:B------:R-:W-:Y:S01]  /*28c50*/  LEA R6, P6, R7, R68.reuse, 0x2 ;  /* 0x0000004407067211 */ /* 0x080fe200078c10ff */
[C---:B-1----:R-:W-:Y:S01]  /*28c60*/  IMAD R9, R15.reuse, UR5, RZ ;  /* 0x000000050f097c24 */ /* 0x042fe2000f8e02ff */
[----:B------:R1:W-:Y:S01]  /*28c70*/  @P5 STG.E desc[UR20][R10.64], R21 ;  /* 0x000000150a005986 */ /* 0x0003e2000c101914 */
[----:B------:R-:W-:Y:S01]  /*28c80*/  ISETP.LT.AND P3, PT, R15, UR15, !P0 ;  /* 0x0000000f0f007c0c */ /* 0x000fe2000c761270 */
[----:B------:R-:W-:Y:S01]  /*28c90*/  IMAD R13, R12, UR5, RZ ;  /* 0x000000050c0d7c24 */ /* 0x000fe2000f8e02ff */
[----:B------:R-:W-:Y:S01]  /*28ca0*/  ISETP.LT.AND P2, PT, R14, UR15, !P0 ;  /* 0x0000000f0e007c0c */ /* 0x000fe2000c741270 */
[----:B------:R2:W-:Y:S01]  /*28cb0*/  @P4 STG.E desc[UR20][R4.64], R22 ;  /* 0x0000001604004986 */ /* 0x0005e2000c101914 */
[----:B------:R-:W-:Y:S02]  /*28cc0*/  LEA R8, P4, R9, R68, 0x2 ;  /* 0x0000004409087211 */ /* 0x000fe400078810ff */
[----:B------:R-:W-:-:S02]  /*28cd0*/  LEA.HI.X.SX32 R7, R7, R44, 0x2, P6 ;  /* 0x0000002c07077211 */ /* 0x000fc400030f16ff */
[----:B------:R-:W-:Y:S01]  /*28ce0*/  ISETP.LT.AND P6, PT, R12, UR15, !P0 ;  /* 0x0000000f0c007c0c */ /* 0x000fe2000c7c1270 */
[----:B-1----:R-:W-:Y:S01]  /*28cf0*/  IMAD R11, R14, UR5, RZ ;  /* 0x000000050e0b7c24 */ /* 0x002fe2000f8e02ff */
[----:B------:R-:W-:Y:S02]  /*28d00*/  LEA.HI.X.SX32 R9, R9, R44, 0x2, P4 ;  /* 0x0000002c09097211 */ /* 0x000fe400020f16ff */
[-C--:B------:R-:W-:Y:S02]  /*28d10*/  LEA R12, P4, R13, R68.reuse, 0x2 ;  /* 0x000000440d0c7211 */ /* 0x080fe400078810ff */
[C---:B------:R-:W-:Y:S02]  /*28d20*/  LEA R10, P5, R11.reuse, R68, 0x2 ;  /* 0x000000440b0a7211 */ /* 0x040fe400078a10ff */
[----:B--2---:R-:W-:Y:S01]  /*28d30*/  LOP3.LUT R5, R0, 0x6e, R3, 0xfe, !PT ;  /* 0x0000006e00057812 */ /* 0x004fe200078efe03 */
[----:B------:R1:W-:Y:S01]  /*28d40*/  @P1 STG.E desc[UR20][R6.64], R23 ;  /* 0x0000001706001986 */ /* 0x0003e2000c101914 */
[----:B------:R-:W-:-:S02]  /*28d50*/  LEA.HI.X.SX32 R11, R11, R44, 0x2, P5 ;  /* 0x0000002c0b0b7211 */ /* 0x000fc400028f16ff */
[C-C-:B------:R-:W-:Y:S01]  /*28d60*/  LOP3.LUT R15, R0.reuse, 0x70, R3.reuse, 0xfe, !PT ;  /* 0x00000070000f7812 */ /* 0x140fe200078efe03 */
[----:B------:R-:W2:Y:S01]  /*28d70*/  LDS.128 R20, [R2+0x800] ;  /* 0x0008000002147984 */ /* 0x000ea20000000c00 */
[----:B------:R-:W-:Y:S02]  /*28d80*/  LEA.HI.X.SX32 R13, R13, R44, 0x2, P4 ;  /* 0x0000002c0d0d7211 */ /* 0x000fe400020f16ff */
[----:B------:R-:W-:Y:S01]  /*28d90*/  LOP3.LUT R4, R0, 0x72, R3, 0xfe, !PT ;  /* 0x0000007200047812 */ /* 0x000fe200078efe03 */
[----:B------:R3:W-:Y:S01]  /*28da0*/  @P3 STG.E desc[UR20][R8.64], R24 ;  /* 0x0000001808003986 */ /* 0x0007e2000c101914 */
[C---:B------:R-:W-:Y:S01]  /*28db0*/  ISETP.LT.AND P4, PT, R5.reuse, UR15, !P0 ;  /* 0x0000000f05007c0c */ /* 0x040fe2000c781270 */
[----:B------:R-:W-:Y:S01]  /*28dc0*/  IMAD R5, R5, UR5, RZ ;  /* 0x0000000505057c24 */ /* 0x000fe2000f8e02ff */
[C---:B------:R-:W-:Y:S01]  /*28dd0*/  ISETP.LT.AND P5, PT, R15.reuse, UR15, !P0 ;  /* 0x0000000f0f007c0c */ /* 0x040fe2000c7a1270 */
[----:B------:R-:W-:Y:S01]  /*28de0*/  @P2 STG.E desc[UR20][R10.64], R25 ;  /* 0x000000190a002986 */ /* 0x000fe2000c101914 */
[----:B-1----:R-:W-:-:S03]  /*28df0*/  IMAD R7, R15, UR5, RZ ;  /* 0x000000050f077c24 */ /* 0x002fc6000f8e02ff */
[----:B------:R1:W-:Y:S01]  /*28e00*/  @P6 STG.E desc[UR20][R12.64], R26 ;  /* 0x0000001a0c006986 */ /* 0x0003e2000c101914 */
[C---:B------:R-:W-:Y:S01]  /*28e10*/  ISETP.LT.AND P6, PT, R4.reuse, UR15, !P0 ;  /* 0x0000000f04007c0c */ /* 0x040fe2000c7c1270 */
[----:B---3--:R-:W-:Y:S01]  /*28e20*/  IMAD R9, R4, UR5, RZ ;  /* 0x0000000504097c24 */ /* 0x008fe2000f8e02ff */
[-C--:B------:R-:W-:Y:S02]  /*28e30*/  LEA R4, P1, R5, R68.reuse, 0x2 ;  /* 0x0000004405047211 */ /* 0x080fe400078210ff */
[-C--:B------:R-:W-:Y:S02]  /*28e40*/  LEA R6, P2, R7, R68.reuse, 0x2 ;  /* 0x0000004407067211 */ /* 0x080fe400078410ff */
[C-C-:B------:R-:W-:Y:S02]  /*28e50*/  LOP3.LUT R17, R0.reuse, 0x74, R3.reuse, 0xfe, !PT ;  /* 0x0000007400117812 */ /* 0x140fe400078efe03 */
[----:B------:R-:W-:Y:S02]  /*28e60*/  LOP3.LUT R16, R0, 0x76, R3, 0xfe, !PT ;  /* 0x0000007600107812 */ /* 0x000fe400078efe03 */
[----:B------:R-:W-:-:S02]  /*28e70*/  LEA R8, P3, R9, R68, 0x2 ;  /* 0x0000004409087211 */ /* 0x000fc400078610ff */
[-C--:B------:R-:W-:Y:S02]  /*28e80*/  LEA.HI.X.SX32 R5, R5, R44.reuse, 0x2, P1 ;  /* 0x0000002c05057211 */ /* 0x080fe400008f16ff */
[C-C-:B------:R-:W-:Y:S02]  /*28e90*/  LOP3.LUT R14, R0.reuse, 0x78, R3.reuse, 0xfe, !PT ;  /* 0x00000078000e7812 */ /* 0x140fe400078efe03 */
[C-C-:B------:R-:W-:Y:S02]  /*28ea0*/  LOP3.LUT R15, R0.reuse, 0x7a, R3.reuse, 0xfe, !PT ;  /* 0x0000007a000f7812 */ /* 0x140fe400078efe03 */
[--C-:B-1----:R-:W-:Y:S02]  /*28eb0*/  LOP3.LUT R12, R0, 0x7c, R3.reuse, 0xfe, !PT ;  /* 0x0000007c000c7812 */ /* 0x102fe400078efe03 */
[-C--:B------:R-:W-:Y:S01]  /*28ec0*/  LEA.HI.X.SX32 R7, R7, R44.reuse, 0x2, P2 ;  /* 0x0000002c07077211 */ /* 0x080fe200010f16ff */
[----:B------:R-:W-:Y:S01]  /*28ed0*/  IMAD R11, R16, UR5, RZ ;  /* 0x00000005100b7c24 */ /* 0x000fe2000f8e02ff */
[----:B------:R-:W-:Y:S01]  /*28ee0*/  LOP3.LUT R0, R0, 0x7e, R3, 0xfe, !PT ;  /* 0x0000007e00007812 */ /* 0x000fe200078efe03 */
[----:B------:R-:W-:Y:S01]  /*28ef0*/  IMAD R3, R17, UR5, RZ ;  /* 0x0000000511037c24 */ /* 0x000fe2000f8e02ff */
[----:B------:R-:W-:Y:S01]  /*28f00*/  LEA.HI.X.SX32 R9, R9, R44, 0x2, P3 ;  /* 0x0000002c09097211 */ /* 0x000fe200018f16ff */
[----:B------:R1:W-:Y:S01]  /*28f10*/  @P4 STG.E desc[UR20][R4.64], R27 ;  /* 0x0000001b04004986 */ /* 0x0003e2000c101914 */
[----:B------:R-:W-:Y:S01]  /*28f20*/  ISETP.LT.AND P2, PT, R15, UR15, !P0 ;  /* 0x0000000f0f007c0c */ /* 0x000fe2000c741270 */
[----:B------:R-:W-:-:S02]  /*28f30*/  IMAD R13, R14, UR5, RZ ;  /* 0x000000050e0d7c24 */ /* 0x000fc4000f8e02ff */
[----:B------:R3:W-:Y:S01]  /*28f40*/  @P5 STG.E desc[UR20][R6.64], R28 ;  /* 0x0000001c06005986 */ /* 0x0007e2000c101914 */
[----:B------:R-:W-:-:S03]  /*28f50*/  IMAD R15, R15, UR5, RZ ;  /* 0x000000050f0f7c24 */ /* 0x000fc6000f8e02ff */
[----:B------:R4:W-:Y:S01]  /*28f60*/  @P6 STG.E desc[UR20][R8.64], R29 ;  /* 0x0000001d08006986 */ /* 0x0009e2000c101914 */
[-C--:B------:R-:W-:Y:S02]  /*28f70*/  LEA R2, P6, R3, R68.reuse, 0x2 ;  /* 0x0000004403027211 */ /* 0x080fe400078c10ff */
[----:B-1----:R-:W-:Y:S02]  /*28f80*/  LEA R4, P1, R11, R68, 0x2 ;  /* 0x000000440b047211 */ /* 0x002fe400078210ff */
[----:B------:R-:W-:Y:S01]  /*28f90*/  ISETP.LT.AND P5, PT, R17, UR15, !P0 ;  /* 0x0000000f11007c0c */ /* 0x000fe2000c7a1270 */
[----:B------:R-:W-:Y:S01]  /*28fa0*/  IMAD R17, R12, UR5, RZ ;  /* 0x000000050c117c24 */ /* 0x000fe2000f8e02ff */
[-C--:B------:R-:W-:Y:S02]  /*28fb0*/  LEA.HI.X.SX32 R3, R3, R44.reuse, 0x2, P6 ;  /* 0x0000002c03037211 */ /* 0x080fe400030f16ff */
[----:B------:R-:W-:Y:S02]  /*28fc0*/  LEA.HI.X.SX32 R5, R11, R44, 0x2, P1 ;  /* 0x0000002c0b057211 */ /* 0x000fe400008f16ff */
[----:B---3--:R-:W-:-:S02]  /*28fd0*/  LEA R6, P6, R13, R68, 0x2 ;  /* 0x000000440d067211 */ /* 0x008fc400078c10ff */
[----:B----4-:R-:W-:Y:S02]  /*28fe0*/  LEA R8, P1, R15, R68, 0x2 ;  /* 0x000000440f087211 */ /* 0x010fe400078210ff */
[----:B------:R-:W-:Y:S02]  /*28ff0*/  ISETP.LT.AND P4, PT, R16, UR15, !P0 ;  /* 0x0000000f10007c0c */ /* 0x000fe4000c781270 */
[----:B------:R-:W-:Y:S01]  /*29000*/  ISETP.LT.AND P3, PT, R14, UR15, !P0 ;  /* 0x0000000f0e007c0c */ /* 0x000fe2000c761270 */
[----:B------:R-:W-:Y:S01]  /*29010*/  IMAD R19, R0, UR5, RZ ;  /* 0x0000000500137c24 */ /* 0x000fe2000f8e02ff */
[-C--:B------:R-:W-:Y:S02]  /*29020*/  LEA.HI.X.SX32 R7, R13, R44.reuse, 0x2, P6 ;  /* 0x0000002c0d077211 */ /* 0x080fe400030f16ff */
[----:B------:R-:W-:Y:S02]  /*29030*/  LEA.HI.X.SX32 R9, R15, R44, 0x2, P1 ;  /* 0x0000002c0f097211 */ /* 0x000fe400008f16ff */
[----:B------:R-:W-:-:S02]  /*29040*/  LEA R10, P6, R17, R68, 0x2 ;  /* 0x00000044110a7211 */ /* 0x000fc400078c10ff */
[----:B------:R-:W-:Y:S02]  /*29050*/  ISETP.LT.AND P1, PT, R12, UR15, !P0 ;  /* 0x0000000f0c007c0c */ /* 0x000fe4000c721270 */
[----:B------:R-:W-:Y:S02]  /*29060*/  ISETP.LT.AND P0, PT, R0, UR15, !P0 ;  /* 0x0000000f00007c0c */ /* 0x000fe4000c701270 */
[----:B------:R-:W-:Y:S02]  /*29070*/  LEA.HI.X.SX32 R11, R17, R44, 0x2, P6 ;  /* 0x0000002c110b7211 */ /* 0x000fe400030f16ff */
[C---:B------:R-:W-:Y:S01]  /*29080*/  LEA R68, P6, R19.reuse, R68, 0x2 ;  /* 0x0000004413447211 */ /* 0x040fe200078c10ff */
[----:B------:R1:W-:Y:S03]  /*29090*/  @P5 STG.E desc[UR20][R2.64], R30 ;  /* 0x0000001e02005986 */ /* 0x0003e6000c101914 */
[----:B------:R-:W-:Y:S01]  /*290a0*/  LEA.HI.X.SX32 R69, R19, R44, 0x2, P6 ;  /* 0x0000002c13457211 */ /* 0x000fe200030f16ff */
[----:B------:R1:W-:Y:S04]  /*290b0*/  @P4 STG.E desc[UR20][R4.64], R31 ;  /* 0x0000001f04004986 */ /* 0x0003e8000c101914 */
[----:B--2---:R1:W-:Y:S04]  /*290c0*/  @P3 STG.E desc[UR20][R6.64], R20 ;  /* 0x0000001406003986 */ /* 0x0043e8000c101914 */
[----:B------:R1:W-:Y:S04]  /*290d0*/  @P2 STG.E desc[UR20][R8.64], R21 ;  /* 0x0000001508002986 */ /* 0x0003e8000c101914 */
[----:B------:R1:W-:Y:S04]  /*290e0*/  @P1 STG.E desc[UR20][R10.64], R22 ;  /* 0x000000160a001986 */ /* 0x0003e8000c101914 */
[----:B------:R1:W-:Y:S01]  /*290f0*/  @P0 STG.E desc[UR20][R68.64], R23 ;  /* 0x0000001744000986 */ /* 0x0003e2000c101914 */
[----:B------:R-:W-:Y:S06]  /*29100*/  BAR.SYNC.DEFER_BLOCKING 0x0 ;  /* 0x0000000000007b1d */ /* 0x000fec0000010000 */
[----:B------:R-:W-:Y:S05]  /*29110*/  BRA.U UP0, `(.L_x_13) ;  /* 0x0000000100a07547 */ /* 0x000fea000b800000 */
[----:B------:R-:W2:Y:S01]  /*29120*/  S2UR UR5, SR_CgaCtaId ;  /* 0x00000000000579c3 */ /* 0x000ea20000008800 */
[----:B------:R-:W-:Y:S01]  /*29130*/  NOP ;  /* 0x0000000000007918 */ /* 0x000fe20000000000 */
[----:B------:R-:W-:Y:S01]  /*29140*/  UMOV UR4, 0x50 ;  /* 0x0000005000047882 */ /* 0x000fe20000000000 */
[----:B------:R-:W-:Y:S02]  /*29150*/  IMAD.U32 R0, RZ, RZ, UR8 ;  /* 0x00000008ff007e24 */ /* 0x000fe4000f8e00ff */
[----:B-1----:R-:W-:Y:S02]  /*29160*/  IMAD.MOV.U32 R3, RZ, RZ, 0xf ;  /* 0x0000000fff037424 */ /* 0x002fe400078e00ff */
[----:B------:R-:W-:Y:S01]  /*29170*/  IMAD.MOV.U32 R7, RZ, RZ, 0x1 ;  /* 0x00000001ff077424 */ /* 0x000fe200078e00ff */
[----:B------:R-:W-:-:S04]  /*29180*/  LOP3.LUT R0, R0, 0xffff, RZ, 0xc0, !PT ;  /* 0x0000ffff00007812 */ /* 0x000fc800078ec0ff */
[----:B------:R-:W-:-:S05]  /*29190*/  SHF.R.U32.HI R0, RZ, 0x5, R0 ;  /* 0x00000005ff007819 */ /* 0x000fca0000011600 */
[----:B------:R-:W-:Y:S01]  /*291a0*/  VIADD R2, R0, 0x10 ;  /* 0x0000001000027836 */ /* 0x000fe20000000000 */
[----:B------:R-:W-:Y:S01]  /*291b0*/  SHF.L.U32 R0, R3, R0, RZ ;  /* 0x0000000003007219 */ /* 0x000fe200000006ff */
[----:B--2---:R-:W-:-:S03]  /*291c0*/  ULEA UR6, UR5, UR4, 0x18 ;  /* 0x0000000405067291 */ /* 0x004fc6000f8ec0ff */
[----:B------:R-:W-:-:S04]  /*291d0*/  SHF.L.U32 R3, R7, R2, RZ ;  /* 0x0000000207037219 */ /* 0x000fc800000006ff */
[----:B------:R-:W-:Y:S02]  /*291e0*/  LOP3.LUT R0, R3, R0, RZ, 0xfc, !PT ;  /* 0x0000000003007212 */ /* 0x000fe400078efcff */
[----:B------:R-:W1:Y:S02]  /*291f0*/  LDS R5, [UR6] ;  /* 0x00000006ff057984 */ /* 0x000e640008000800 */
[C---:B------:R-:W-:Y:S02]  /*29200*/  LOP3.LUT R2, R0.reuse, 0xffff, RZ, 0xc0, !PT ;  /* 0x0000ffff00027812 */ /* 0x040fe400078ec0ff */
[----:B-1----:R-:W-:-:S04]  /*29210*/  LOP3.LUT R3, R0, 0xffff, R5, 0x80, !PT ;  /* 0x0000ffff00037812 */ /* 0x002fc800078e8005 */
[----:B------:R-:W-:-:S13]  /*29220*/  ISETP.NE.AND P0, PT, R3, R2, PT ;  /* 0x000000020300720c */ /* 0x000fda0003f05270 */
[----:B------:R-:W-:Y:S05]  /*29230*/  @P0 BRA `(.L_x_14) ;  /* 0x0000000000500947 */ /* 0x000fea0003800000 */
[----:B------:R-:W-:Y:S02]  /*29240*/  SHF.R.U32.HI R5, RZ, 0x10, R5 ;  /* 0x00000010ff057819 */ /* 0x000fe40000011605 */
[----:B------:R-:W-:-:S04]  /*29250*/  SHF.R.U32.HI R2, RZ, 0x10, R0 ;  /* 0x00000010ff027819 */ /* 0x000fc80000011600 */
[----:B------:R-:W-:-:S04]  /*29260*/  LOP3.LUT R5, R5, R2, RZ, 0xc0, !PT ;  /* 0x0000000205057212 */ /* 0x000fc800078ec0ff */
[----:B------:R-:W-:-:S13]  /*29270*/  ISETP.NE.AND P0, PT, R5, R2, PT ;  /* 0x000000020500720c */ /* 0x000fda0003f05270 */
[----:B------:R-:W-:Y:S05]  /*29280*/  @P0 BRA `(.L_x_15) ;  /* 0x0000000000300947 */ /* 0x000fea0003800000 */
[----:B------:R-:W-:Y:S01]  /*29290*/  R2UR UR4, R0 ;  /* 0x00000000000472ca */ /* 0x000fe200000e0000 */
[----:B------:R-:W-:Y:S01]  /*292a0*/  VOTEU.ANY UR5, UPT, PT ;  /* 0x0000000000057886 */ /* 0x000fe200038e0100 */
[----:B------:R-:W1:Y:S01]  /*292b0*/  S2R R0, SR_LANEID ;  /* 0x0000000000007919 */ /* 0x000e620000000000 */
[----:B------:R-:W-:-:S10]  /*292c0*/  UFLO.U32 UR5, UR5 ;  /* 0x00000005000572bd */ /* 0x000fd400080e0000 */
[----:B------:R-:W-:-:S06]  /*292d0*/  ULOP3.LUT UR4, URZ, UR4, URZ, 0x33, !UPT ;  /* 0x00000004ff047292 */ /* 0x000fcc000f8e33ff */
[----:B------:R-:W-:-:S04]  /*292e0*/  IMAD.U32 R2, RZ, RZ, UR4 ;  /* 0x00000004ff027e24 */ /* 0x000fc8000f8e00ff */
[----:B------:R-:W2:Y:S02]  /*292f0*/  REDUX UR7, R2 ;  /* 0x00000000020773c4 */ /* 0x000ea40000000000 */
[----:B------:R3:W-:Y:S01]  /*29300*/  UTCATOMSWS.AND URZ, UR4 ;  /* 0x0000000400ff79e3 */ /* 0x0007e20008000000 */
[----:B-1----:R-:W-:Y:S01]  /*29310*/  ISETP.EQ.U32.AND P0, PT, R0, UR5, PT ;  /* 0x0000000500007c0c */ /* 0x002fe2000bf02070 */
[----:B--2---:R-:W-:-:S12]  /*29320*/  IMAD.U32 R0, RZ, RZ, UR7 ;  /* 0x00000007ff007e24 */ /* 0x004fd8000f8e00ff */
[----:B------:R3:W-:Y:S01]  /*29330*/  @P0 ATOMS.AND RZ, [UR6], R0 ;  /* 0x00000000ffff098c */ /* 0x0007e2000a800006 */
[----:B------:R-:W-:Y:S05]  /*29340*/  BRA `(.L_x_13) ;  /* 0x0000000000147947 */ /* 0x000fea0003800000 */
.L_x_15:
[----:B------:R-:W-:-:S07]  /*29350*/  MOV R2, 0x29370 ;  /* 0x0002937000027802 */ /* 0x000fce0000000f00 */
[----:B------:R-:W-:Y:S05]  /*29360*/  CALL.REL.NOINC `($__internal_0_$__cuda_sm10x_tcgen05_guardrail_trap_col_being_dealloced_not_returned_by_alloc) ;  /* 0x00000000002c7944 */ /* 0x000fea0003c00000 */
[----:B------:R-:W-:Y:S05]  /*29370*/  BRA `(.L_x_13) ;  /* 0x0000000000087947 */ /* 0x000fea0003800000 */
.L_x_14:
[----:B------:R-:W-:-:S07]  /*29380*/  MOV R2, 0x293a0 ;  /* 0x000293a000027802 */ /* 0x000fce0000000f00 */
[----:B------:R-:W-:Y:S05]  /*29390*/  CALL.REL.NOINC `($__internal_2_$__cuda_sm10x_tcgen05_guardrail_trap_unallocated_columns_being_dealloced) ;  /* 0x0000000000387944 */ /* 0x000fea0003c00000 */
.L_x_13:
[----:B------:R-:W-:Y:S01]  /*293a0*/  NOP ;  /* 0x0000000000007918 */ /* 0x000fe20000000000 */
[----:B---3--:R-:W-:Y:S05]  /*293b0*/  EXIT ;  /* 0x000000000000794d */ /* 0x008fea0003800000 */
.L_x_9:
[----:B------:R-:W1:Y:S02]  /*293c0*/  SYNCS.PHASECHK.TRANS64.TRYWAIT P4, [UR15], R126 ;  /* 0x0000007eff0075a7 */ /* 0x000e64000808110f */
[----:B-1----:R-:W-:Y:S05]  /*293d0*/  @!P4 BRA `(.L_x_9) ;  /* 0xfffffffc00f8c947 */ /* 0x002fea000383ffff */
[----:B------:R-:W-:Y:S05]  /*293e0*/  BRA `(.L_x_16) ;  /* 0xffffff6c00447947 */ /* 0x000fea000383ffff */
.L_x_12:
[----:B------:R-:W2:Y:S02]  /*293f0*/  SYNCS.PHASECHK.TRANS64.TRYWAIT P1, [UR9], R2 ;  /* 0x00000002ff0075a7 */ /* 0x000ea40008021109 */
[----:B--2---:R-:W-:Y:S05]  /*29400*/  @!P1 BRA `(.L_x_12) ;  /* 0xfffffffc00f89947 */ /* 0x004fea000383ffff */
[----:B------:R-:W-:Y:S05]  /*29410*/  BRA `(.L_x_11) ;  /* 0xffffffdc00147947 */ /* 0x000fea000383ffff */
        .weak           $__internal_0_$__cuda_sm10x_tcgen05_guardrail_trap_col_being_dealloced_not_returned_by_alloc
        .type           $__internal_0_$__cuda_sm10x_tcgen05_guardrail_trap_col_being_dealloced_not_returned_by_alloc,@function
        .size           $__internal_0_$__cuda_sm10x_tcgen05_guardrail_trap_col_being_dealloced_not_returned_by_alloc,($__internal_1_$__cuda_sm10x_tcgen05_guardrail_trap_phase_invalid_during_alloc - $__internal_0_$__cuda_sm10x_tcgen05_guardrail_trap_col_being_dealloced_not_returned_by_alloc)
$__internal_0_$__cuda_sm10x_tcgen05_guardrail_trap_col_being_dealloced_not_returned_by_alloc:
[----:B------:R-:W-:Y:S05]  /*29420*/  BPT.TRAP 0x1 ;  /* 0x000000040000795c */ /* 0x000fea0000300000 */
[----:B------:R-:W-:-:S04]  /*29430*/  IMAD.MOV.U32 R3, RZ, RZ, 0x0 ;  /* 0x00000000ff037424 */ /* 0x000fc800078e00ff */
[----:B------:R-:W-:Y:S05]  /*29440*/  RET.REL.NODEC R2 `(matmul_kernel) ;  /* 0xfffffd6802ec7950 */ /* 0x000fea0003c3ffff */
        .weak           $__internal_1_$__cuda_sm10x_tcgen05_guardrail_trap_phase_invalid_during_alloc
        .type           $__internal_1_$__cuda_sm10x_tcgen05_guardrail_trap_phase_invalid_during_alloc,@function
        .size           $__internal_1_$__cuda_sm10x_tcgen05_guardrail_trap_phase_invalid_during_alloc,($__internal_2_$__cuda_sm10x_tcgen05_guardrail_trap_unallocated_columns_being_dealloced - $__internal_1_$__cuda_sm10x_tcgen05_guardrail_trap_phase_invalid_during_alloc)
$__internal_1_$__cuda_sm10x_tcgen05_guardrail_trap_phase_invalid_during_alloc:
[----:B------:R-:W-:Y:S05]  /*29450*/  BPT.TRAP 0x1 ;  /* 0x000000040000795c */ /* 0x000fea0000300000 */
[----:B------:R-:W-:-:S04]  /*29460*/  IMAD.MOV.U32 R3, RZ, RZ, 0x0 ;  /* 0x00000000ff037424 */ /* 0x000fc800078e00ff */
[----:B------:R-:W-:Y:S05]  /*29470*/  RET.REL.NODEC R2 `(matmul_kernel) ;  /* 0xfffffd6802e07950 */ /* 0x000fea0003c3ffff */
        .weak           $__internal_2_$__cuda_sm10x_tcgen05_guardrail_trap_unallocated_columns_being_dealloced
        .type           $__internal_2_$__cuda_sm10x_tcgen05_guardrail_trap_unallocated_columns_being_dealloced,@function
        .size           $__internal_2_$__cuda_sm10x_tcgen05_guardrail_trap_unallocated_columns_being_dealloced,(.L_x_20 - $__internal_2_$__cuda_sm10x_tcgen05_guardrail_trap_unallocated_columns_being_dealloced)
$__internal_2_$__cuda_sm10x_tcgen05_guardrail_trap_unallocated_columns_being_dealloced:
[----:B------:R-:W-:Y:S05]  /*29480*/  BPT.TRAP 0x1 ;  /* 0x000000040000795c */ /* 0x000fea0000300000 */
[----:B------:R-:W-:-:S04]  /*29490*/  IMAD.MOV.U32 R3, RZ, RZ, 0x0 ;  /* 0x00000000ff037424 */ /* 0x000fc800078e00ff */
[----:B------:R-:W-:Y:S05]  /*294a0*/  RET.REL.NODEC R2 `(matmul_kernel) ;  /* 0xfffffd6802d47950 */ /* 0x000fea0003c3ffff */
.L_x_17:
[----:B------:R-:W-:-:S00]  /*294b0*/  BRA `(.L_x_17) ;  /* 0xfffffffc00fc7947 */ /* 0x000fc0000383ffff */
[----:B------:R-:W-:-:S00]  /*294c0*/  NOP ;  /* 0x0000000000007918 */ /* 0x000fc00000000000 */
        /* <DEDUP_REMOVED lines=11> */
.L_x_20:


//--------------------- .nv.shared.matmul_kernel  --------------------------
	.section	.nv.shared.matmul_kernel,"aw",@nobits
	.sectionflags	@""
	.align	16
	.zero		1024


//--------------------- .nv.shared.reserved.0     --------------------------
	.section	.nv.shared.reserved.0,"aw",@nobits
	.align	8
	.weak		__nv_reservedSMEM_offset_0_alias
	.size		__nv_reservedSMEM_offset_0_alias, 0, 64
	.other		__nv_reservedSMEM_offset_0_alias,@"STO_CUDA_RESERVED_SHARED STV_DEFAULT"
__nv_reservedSMEM_offset_0_alias:
	.zero		0
.nv.shared.reserved.0:
	.zero		64
	.weak		__nv_reservedSMEM_allocation_phase
	.type		__nv_reservedSMEM_allocation_phase,@object
	.size		__nv_reservedSMEM_allocation_phase,(.L_0 - __nv_reservedSMEM_allocation_phase)
__nv_reservedSMEM_allocation_phase:
	.zero		1
.L_0:
	.zero		7
	.weak		__nv_reservedSMEM_devtool_atexit_pc
	.type		__nv_reservedSMEM_devtool_atexit_pc,@object
	.size		__nv_reservedSMEM_devtool_atexit_pc,(__nv_reservedSMEM_allocation_mask - __nv_reservedSMEM_devtool_atexit_pc)
__nv_reservedSMEM_devtool_atexit_pc:
	.zero		8
	.weak		__nv_reservedSMEM_allocation_mask
	.type		__nv_reservedSMEM_allocation_mask,@object
	.size		__nv_reservedSMEM_allocation_mask,(.L_2 - __nv_reservedSMEM_allocation_mask)
__nv_reservedSMEM_allocation_mask:
	.zero		4
.L_2:


//--------------------- .nv.constant0.matmul_kernel --------------------------
	.section	.nv.constant0.matmul_kernel,"a",@progbits
	.sectionflags	@""
	.align	4
.nv.constant0.matmul_kernel:
	.zero		976


//--------------------- SYMBOLS --------------------------

	.type		.nv.reservedSmem.offset0,@object
	.size		.nv.reservedSmem.offset0,0x4
	.type		.nv.reservedSmem.cap,@object
	.size		.nv.reservedSmem.cap,0x4
